	.target	sm_90a

	.elftype	@"ET_EXEC"


//--------------------- .note.nv.tkinfo           --------------------------
	.section	.note.nv.tkinfo,"",@"SHT_NOTE"
	.sectionflags	@"SHF_NOTE_NV_TKINFO"
	.tkinfo
        /*0018*/ 	.word	0x00000002
        /*0030*/ 	.string	""
        /*0030*/ 	.string	"ptxas"
        /*0030*/ 	.string	"Cuda compilation tools, release 13.0, V13.0.88"
        /*0030*/ 	.string	"Build cuda_13.0.r13.0/compiler.36424714_0"
        /*0030*/ 	.string	"-v  -suppress-debug-info  -lineinfo  -arch sm_90a "



//--------------------- .note.nv.cuinfo           --------------------------
	.section	.note.nv.cuinfo,"",@"SHT_NOTE"
	.sectionflags	@"SHF_NOTE_NV_CUINFO"
        /*0018*/ 	.short	0x0002
        /*001a*/ 	.short	0x005a
        /*001c*/ 	.short	0x0082
	.zero		2


//--------------------- .nv.info                  --------------------------
	.section	.nv.info,"",@"SHT_CUDA_INFO"
	.align	4


	//----- nvinfo : EIATTR_REGCOUNT
	.align		4
        /*0000*/ 	.byte	0x04, 0x2f
        /*0002*/ 	.short	(.L_1 - .L_0)
	.align		4
.L_0:
        /*0004*/ 	.word	index@(matmul_kernel)
        /*0008*/ 	.word	0x000000ff


	//----- nvinfo : EIATTR_FRAME_SIZE
	.align		4
.L_1:
        /*000c*/ 	.byte	0x04, 0x11
        /*000e*/ 	.short	(.L_3 - .L_2)
	.align		4
.L_2:
        /*0010*/ 	.word	index@(matmul_kernel)
        /*0014*/ 	.word	0x00001030


	//----- nvinfo : EIATTR_MIN_STACK_SIZE
	.align		4
.L_3:
        /*0018*/ 	.byte	0x04, 0x12
        /*001a*/ 	.short	(.L_5 - .L_4)
	.align		4
.L_4:
        /*001c*/ 	.word	index@(matmul_kernel)
        /*0020*/ 	.word	0x00001030
.L_5:


//--------------------- .nv.compat                --------------------------
	.section	.nv.compat,"",@"SHT_CUDA_COMPAT_INFO"
	.align	4
        /*0000*/ 	.byte	0x02, 0x09, 0x01, 0x00, 0x02, 0x02, 0x04, 0x00, 0x02, 0x05, 0x05, 0x00, 0x03, 0x07, 0x01, 0x01
        /*0010*/ 	.byte	0x02, 0x03, 0x00, 0x00, 0x02, 0x06, 0x01, 0x00, 0x04, 0x0b, 0x08, 0x00, 0x00, 0x00, 0x00, 0x00
        /*0020*/ 	.byte	0x00, 0x00, 0x00, 0x00


//--------------------- .nv.info.matmul_kernel    --------------------------
	.section	.nv.info.matmul_kernel,"",@"SHT_CUDA_INFO"
	.sectionflags	@""
	.align	4


	//----- nvinfo : EIATTR_CUDA_API_VERSION
	.align		4
        /*0000*/ 	.byte	0x04, 0x37
        /*0002*/ 	.short	(.L_7 - .L_6)
.L_6:
        /*0004*/ 	.word	0x00000082


	//----- nvinfo : EIATTR_KPARAM_INFO
	.align		4
.L_7:
        /*0008*/ 	.byte	0x04, 0x17
        /*000a*/ 	.short	(.L_9 - .L_8)
.L_8:
        /*000c*/ 	.word	0x00000000
        /*0010*/ 	.short	0x000d
        /*0012*/ 	.short	0x0048
        /*0014*/ 	.byte	0x00, 0xf4, 0x21, 0x00


	//----- nvinfo : EIATTR_KPARAM_INFO
	.align		4
.L_9:
        /*0018*/ 	.byte	0x04, 0x17
        /*001a*/ 	.short	(.L_11 - .L_10)
.L_10:
        /*001c*/ 	.word	0x00000000
        /*0020*/ 	.short	0x000c
        /*0022*/ 	.short	0x0040
        /*0024*/ 	.byte	0x00, 0xf4, 0x21, 0x00


	//----- nvinfo : EIATTR_KPARAM_INFO
	.align		4
.L_11:
        /*0028*/ 	.byte	0x04, 0x17
        /*002a*/ 	.short	(.L_13 - .L_12)
.L_12:
        /*002c*/ 	.word	0x00000000
        /*0030*/ 	.short	0x000b
        /*0032*/ 	.short	0x0038
        /*0034*/ 	.byte	0x00, 0xf0, 0x11, 0x00


	//----- nvinfo : EIATTR_KPARAM_INFO
	.align		4
.L_13:
        /*0038*/ 	.byte	0x04, 0x17
        /*003a*/ 	.short	(.L_15 - .L_14)
.L_14:
        /*003c*/ 	.word	0x00000000
        /*0040*/ 	.short	0x000a
        /*0042*/ 	.short	0x0034
        /*0044*/ 	.byte	0x00, 0xf0, 0x11, 0x00


	//----- nvinfo : EIATTR_KPARAM_INFO
	.align		4
.L_15:
        /*0048*/ 	.byte	0x04, 0x17
        /*004a*/ 	.short	(.L_17 - .L_16)
.L_16:
        /*004c*/ 	.word	0x00000000
        /*0050*/ 	.short	0x0009
        /*0052*/ 	.short	0x0030
        /*0054*/ 	.byte	0x00, 0xf0, 0x11, 0x00


	//----- nvinfo : EIATTR_KPARAM_INFO
	.align		4
.L_17:
        /*0058*/ 	.byte	0x04, 0x17
        /*005a*/ 	.short	(.L_19 - .L_18)
.L_18:
        /*005c*/ 	.word	0x00000000
        /*0060*/ 	.short	0x0008
        /*0062*/ 	.short	0x002c
        /*0064*/ 	.byte	0x00, 0xf0, 0x11, 0x00


	//----- nvinfo : EIATTR_KPARAM_INFO
	.align		4
.L_19:
        /*0068*/ 	.byte	0x04, 0x17
        /*006a*/ 	.short	(.L_21 - .L_20)
.L_20:
        /*006c*/ 	.word	0x00000000
        /*0070*/ 	.short	0x0007
        /*0072*/ 	.short	0x0028
        /*0074*/ 	.byte	0x00, 0xf0, 0x11, 0x00


	//----- nvinfo : EIATTR_KPARAM_INFO
	.align		4
.L_21:
        /*0078*/ 	.byte	0x04, 0x17
        /*007a*/ 	.short	(.L_23 - .L_22)
.L_22:
        /*007c*/ 	.word	0x00000000
        /*0080*/ 	.short	0x0006
        /*0082*/ 	.short	0x0024
        /*0084*/ 	.byte	0x00, 0xf0, 0x11, 0x00


	//----- nvinfo : EIATTR_KPARAM_INFO
	.align		4
.L_23:
        /*0088*/ 	.byte	0x04, 0x17
        /*008a*/ 	.short	(.L_25 - .L_24)
.L_24:
        /*008c*/ 	.word	0x00000000
        /*0090*/ 	.short	0x0005
        /*0092*/ 	.short	0x0020
        /*0094*/ 	.byte	0x00, 0xf0, 0x11, 0x00


	//----- nvinfo : EIATTR_KPARAM_INFO
	.align		4
.L_25:
        /*0098*/ 	.byte	0x04, 0x17
        /*009a*/ 	.short	(.L_27 - .L_26)
.L_26:
        /*009c*/ 	.word	0x00000000
        /*00a0*/ 	.short	0x0004
        /*00a2*/ 	.short	0x001c
        /*00a4*/ 	.byte	0x00, 0xf0, 0x11, 0x00


	//----- nvinfo : EIATTR_KPARAM_INFO
	.align		4
.L_27:
        /*00a8*/ 	.byte	0x04, 0x17
        /*00aa*/ 	.short	(.L_29 - .L_28)
.L_28:
        /*00ac*/ 	.word	0x00000000
        /*00b0*/ 	.short	0x0003
        /*00b2*/ 	.short	0x0018
        /*00b4*/ 	.byte	0x00, 0xf0, 0x11, 0x00


	//----- nvinfo : EIATTR_KPARAM_INFO
	.align		4
.L_29:
        /*00b8*/ 	.byte	0x04, 0x17
        /*00ba*/ 	.short	(.L_31 - .L_30)
.L_30:
        /*00bc*/ 	.word	0x00000000
        /*00c0*/ 	.short	0x0002
        /*00c2*/ 	.short	0x0010
        /*00c4*/ 	.byte	0x00, 0xf4, 0x21, 0x00


	//----- nvinfo : EIATTR_KPARAM_INFO
	.align		4
.L_31:
        /*00c8*/ 	.byte	0x04, 0x17
        /*00ca*/ 	.short	(.L_33 - .L_32)
.L_32:
        /*00cc*/ 	.word	0x00000000
        /*00d0*/ 	.short	0x0001
        /*00d2*/ 	.short	0x0008
        /*00d4*/ 	.byte	0x00, 0xf4, 0x21, 0x00


	//----- nvinfo : EIATTR_KPARAM_INFO
	.align		4
.L_33:
        /*00d8*/ 	.byte	0x04, 0x17
        /*00da*/ 	.short	(.L_35 - .L_34)
.L_34:
        /*00dc*/ 	.word	0x00000000
        /*00e0*/ 	.short	0x0000
        /*00e2*/ 	.short	0x0000
        /*00e4*/ 	.byte	0x00, 0xf4, 0x21, 0x00


	//----- nvinfo : EIATTR_SPARSE_MMA_MASK
	.align		4
.L_35:
        /*00e8*/ 	.byte	0x03, 0x50
        /*00ea*/ 	.short	0x0000


	//----- nvinfo : EIATTR_MAXREG_COUNT
	.align		4
        /*00ec*/ 	.byte	0x03, 0x1b
        /*00ee*/ 	.short	0x00ff


	//----- nvinfo : EIATTR_NUM_BARRIERS
	.align		4
        /*00f0*/ 	.byte	0x02, 0x4c
        /*00f2*/ 	.byte	0x01
	.zero		1


	//----- nvinfo : EIATTR_ANNOTATIONS
	.align		4
        /*00f4*/ 	.byte	0x04, 0x55
        /*00f6*/ 	.short	(.L_37 - .L_36)


	//   ....[0]....
.L_36:
        /*00f8*/ 	.word	0x00000001
        /*00fc*/ 	.byte	0xa0, 0x00, 0x00, 0x00, 0x01, 0x00, 0x00, 0x00, 0xe0, 0x00, 0x00, 0x00, 0x01, 0x00, 0x00, 0x00
        /* <DEDUP_REMOVED lines=954> */
        /*3cac*/ 	.byte	0xc0, 0xda, 0x01, 0x00, 0x01, 0x00, 0x00, 0x00, 0x50, 0xdb, 0x01, 0x00


	//----- nvinfo : EIATTR_MERCURY_ISA_VERSION
	.align		4
.L_37:
        /*3cb8*/ 	.byte	0x03, 0x5f
        /*3cba*/ 	.short	0x0101


	//----- nvinfo : EIATTR_EXIT_INSTR_OFFSETS
	.align		4
        /*3cbc*/ 	.byte	0x04, 0x1c
        /*3cbe*/ 	.short	(.L_39 - .L_38)


	//   ....[0]....
.L_38:
        /*3cc0*/ 	.word	0x0001dcb0


	//   ....[1]....
        /*3cc4*/ 	.word	0x0001dce0


	//----- nvinfo : EIATTR_REQNTID
	.align		4
.L_39:
        /*3cc8*/ 	.byte	0x04, 0x10
        /*3cca*/ 	.short	(.L_41 - .L_40)
.L_40:
        /*3ccc*/ 	.word	0x00000080
        /*3cd0*/ 	.word	0x00000001
        /*3cd4*/ 	.word	0x00000001


	//----- nvinfo : EIATTR_CBANK_PARAM_SIZE
	.align		4
.L_41:
        /*3cd8*/ 	.byte	0x03, 0x19
        /*3cda*/ 	.short	0x0050


	//----- nvinfo : EIATTR_PARAM_CBANK
	.align		4
        /*3cdc*/ 	.byte	0x04, 0x0a
        /*3cde*/ 	.short	(.L_43 - .L_42)
	.align		4
.L_42:
        /*3ce0*/ 	.word	index@(.nv.constant0.matmul_kernel)
        /*3ce4*/ 	.short	0x0210
        /*3ce6*/ 	.short	0x0050


	//----- nvinfo : EIATTR_SW_WAR
	.align		4
.L_43:
        /*3ce8*/ 	.byte	0x04, 0x36
        /*3cea*/ 	.short	(.L_45 - .L_44)
.L_44:
        /*3cec*/ 	.word	0x00000008
.L_45:


//--------------------- .nv.callgraph             --------------------------
	.section	.nv.callgraph,"",@"SHT_CUDA_CALLGRAPH"
	.align	4
	.sectionentsize	8
	.align		4
        /*0000*/ 	.word	0x00000000
	.align		4
        /*0004*/ 	.word	0xffffffff
	.align		4
        /*0008*/ 	.word	0x00000000
	.align		4
        /*000c*/ 	.word	0xfffffffe
	.align		4
        /*0010*/ 	.word	0x00000000
	.align		4
        /*0014*/ 	.word	0xfffffffd
	.align		4
        /*0018*/ 	.word	0x00000000
	.align		4
        /*001c*/ 	.word	0xfffffffc


//--------------------- .text.matmul_kernel       --------------------------
	.section	.text.matmul_kernel,"ax",@progbits
	.align	128
        .global         matmul_kernel
        .type           matmul_kernel,@function
        .size           matmul_kernel,(.L_x_3 - matmul_kernel)
        .other          matmul_kernel,@"STO_CUDA_ENTRY STV_DEFAULT"
matmul_kernel:
.text.matmul_kernel:
[----:B------:R-:W0:Y:S08]  /*0000*/  LDC R1, c[0x0][0x28] ;  /* 0x00000a00ff017b82 */ /* 0x000e300000000800 */
[----:B------:R-:W1:Y:S01]  /*0010*/  LDC.64 R2, c[0x0][0x228] ;  /* 0x00008a00ff027b82 */ /* 0x000e620000000a00 */
[----:B------:R-:W2:Y:S01]  /*0020*/  S2R R7, SR_CTAID.X ;  /* 0x0000000000077919 */ /* 0x000ea20000002500 */
[----:B0-----:R-:W-:Y:S01]  /*0030*/  VIADD R1, R1, 0xffffefd0 ;  /* 0xffffefd001017836 */ /* 0x001fe20000000000 */
[----:B------:R-:W-:Y:S01]  /*0040*/  UMOV UR4, 0x400 ;  /* 0x0000040000047882 */ /* 0x000fe20000000000 */
[----:B------:R-:W-:Y:S01]  /*0050*/  ULDC.64 UR6, c[0x0][0x208] ;  /* 0x0000820000067ab9 */ /* 0x000fe20000000a00 */
[----:B------:R-:W0:Y:S01]  /*0060*/  S2R R152, SR_TID.X ;  /* 0x0000000000987919 */ /* 0x000e220000002100 */
[----:B------:R-:W-:-:S02]  /*0070*/  CS2R R88, SRZ ;  /* 0x0000000000587805 */ /* 0x000fc4000001ff00 */
[----:B------:R-:W-:Y:S01]  /*0080*/  CS2R R90, SRZ ;  /* 0x00000000005a7805 */ /* 0x000fe2000001ff00 */
[----:B------:R-:W3:Y:S01]  /*0090*/  S2UR UR5, SR_CgaCtaId ;  /* 0x00000000000579c3 */ /* 0x000ee20000008800 */
[----:B------:R4:W-:Y:S01]  /*00a0*/  STL [R1+0xc0], RZ ;  /* 0x0000c0ff01007387 */ /* 0x0009e20000100800 */
[----:B------:R-:W-:Y:S02]  /*00b0*/  CS2R R24, SRZ ;  /* 0x0000000000187805 */ /* 0x000fe4000001ff00 */
[----:B------:R-:W-:Y:S02]  /*00c0*/  CS2R R26, SRZ ;  /* 0x00000000001a7805 */ /* 0x000fe4000001ff00 */
[----:B------:R-:W-:Y:S01]  /*00d0*/  CS2R R116, SRZ ;  /* 0x0000000000747805 */ /* 0x000fe2000001ff00 */
[----:B------:R4:W-:Y:S01]  /*00e0*/  STL [R1+0xc4], RZ ;  /* 0x0000c4ff01007387 */ /* 0x0009e20000100800 */
[----:B------:R-:W-:Y:S02]  /*00f0*/  CS2R R118, SRZ ;  /* 0x0000000000767805 */ /* 0x000fe4000001ff00 */
[----:B------:R-:W-:-:S02]  /*0100*/  CS2R R112, SRZ ;  /* 0x0000000000707805 */ /* 0x000fc4000001ff00 */
[----:B------:R-:W-:Y:S01]  /*0110*/  CS2R R114, SRZ ;  /* 0x0000000000727805 */ /* 0x000fe2000001ff00 */
[----:B------:R4:W-:Y:S01]  /*0120*/  STL [R1+0xc8], RZ ;  /* 0x0000c8ff01007387 */ /* 0x0009e20000100800 */
[----:B------:R-:W-:Y:S02]  /*0130*/  CS2R R92, SRZ ;  /* 0x00000000005c7805 */ /* 0x000fe4000001ff00 */
[----:B------:R-:W-:Y:S02]  /*0140*/  CS2R R94, SRZ ;  /* 0x00000000005e7805 */ /* 0x000fe4000001ff00 */
[----:B------:R-:W-:Y:S01]  /*0150*/  CS2R R28, SRZ ;  /* 0x00000000001c7805 */ /* 0x000fe2000001ff00 */
[----:B------:R4:W-:Y:S01]  /*0160*/  STL [R1+0xcc], RZ ;  /* 0x0000ccff01007387 */ /* 0x0009e20000100800 */
[----:B------:R-:W-:Y:S02]  /*0170*/  CS2R R30, SRZ ;  /* 0x00000000001e7805 */ /* 0x000fe4000001ff00 */
[----:B------:R-:W-:Y:S01]  /*0180*/  CS2R R96, SRZ ;  /* 0x0000000000607805 */ /* 0x000fe2000001ff00 */
[----:B-1----:R-:W-:Y:S01]  /*0190*/  VIADD R0, R3, 0x7f ;  /* 0x0000007f03007836 */ /* 0x002fe20000000000 */
[----:B------:R4:W-:Y:S01]  /*01a0*/  STL [R1+0xd0], RZ ;  /* 0x0000d0ff01007387 */ /* 0x0009e20000100800 */
[----:B------:R-:W-:-:S02]  /*01b0*/  CS2R R98, SRZ ;  /* 0x0000000000627805 */ /* 0x000fc4000001ff00 */
[----:B------:R-:W-:Y:S02]  /*01c0*/  CS2R R84, SRZ ;  /* 0x0000000000547805 */ /* 0x000fe4000001ff00 */
[----:B------:R-:W-:Y:S02]  /*01d0*/  CS2R R86, SRZ ;  /* 0x0000000000567805 */ /* 0x000fe4000001ff00 */
[----:B------:R-:W-:Y:S01]  /*01e0*/  SHF.R.S32.HI R5, RZ, 0x1f, R0 ;  /* 0x0000001fff057819 */ /* 0x000fe20000011400 */
[----:B------:R4:W-:Y:S01]  /*01f0*/  STL [R1+0xd4], RZ ;  /* 0x0000d4ff01007387 */ /* 0x0009e20000100800 */
[----:B------:R-:W-:Y:S01]  /*0200*/  CS2R R80, SRZ ;  /* 0x0000000000507805 */ /* 0x000fe2000001ff00 */
[----:B---3--:R-:W-:Y:S01]  /*0210*/  ULEA UR4, UR5, UR4, 0x18 ;  /* 0x0000000405047291 */ /* 0x008fe2000f8ec03f */
[----:B------:R-:W-:Y:S01]  /*0220*/  LEA.HI R5, R5, R0, RZ, 0x7 ;  /* 0x0000000005057211 */ /* 0x000fe200078f38ff */
[----:B------:R4:W-:Y:S01]  /*0230*/  STL [R1+0xd8], RZ ;  /* 0x0000d8ff01007387 */ /* 0x0009e20000100800 */
[----:B--2---:R-:W-:-:S02]  /*0240*/  IABS R10, R7 ;  /* 0x00000007000a7213 */ /* 0x004fc40000000000 */
[----:B------:R-:W-:Y:S02]  /*0250*/  CS2R R82, SRZ ;  /* 0x0000000000527805 */ /* 0x000fe4000001ff00 */
[----:B------:R-:W-:Y:S01]  /*0260*/  SHF.R.S32.HI R5, RZ, 0x7, R5 ;  /* 0x00000007ff057819 */ /* 0x000fe20000011405 */
[----:B------:R4:W-:Y:S01]  /*0270*/  STL [R1+0xdc], RZ ;  /* 0x0000dcff01007387 */ /* 0x0009e20000100800 */
[----:B0-----:R-:W-:Y:S02]  /*0280*/  LOP3.LUT R239, R152, 0x7f, RZ, 0xc0, !PT ;  /* 0x0000007f98ef7812 */ /* 0x001fe400078ec0ff */
[----:B------:R-:W-:Y:S02]  /*0290*/  CS2R R32, SRZ ;  /* 0x0000000000207805 */ /* 0x000fe4000001ff00 */
[----:B------:R-:W-:Y:S01]  /*02a0*/  CS2R R34, SRZ ;  /* 0x0000000000227805 */ /* 0x000fe2000001ff00 */
[----:B------:R-:W-:Y:S01]  /*02b0*/  IMAD.SHL.U32 R6, R5, 0x8, RZ ;  /* 0x0000000805067824 */ /* 0x000fe200078e00ff */
[----:B------:R4:W-:Y:S01]  /*02c0*/  STL [R1+0xe0], RZ ;  /* 0x0000e0ff01007387 */ /* 0x0009e20000100800 */
[----:B------:R-:W-:-:S02]  /*02d0*/  CS2R R72, SRZ ;  /* 0x0000000000487805 */ /* 0x000fc4000001ff00 */
[----:B------:R-:W-:Y:S02]  /*02e0*/  CS2R R74, SRZ ;  /* 0x00000000004a7805 */ /* 0x000fe4000001ff00 */
[----:B------:R-:W-:Y:S02]  /*02f0*/  CS2R R76, SRZ ;  /* 0x00000000004c7805 */ /* 0x000fe4000001ff00 */
[-C--:B------:R-:W-:Y:S01]  /*0300*/  IABS R9, R6.reuse ;  /* 0x0000000600097213 */ /* 0x080fe20000000000 */
[----:B------:R4:W-:Y:S01]  /*0310*/  STL [R1+0xe4], RZ ;  /* 0x0000e4ff01007387 */ /* 0x0009e20000100800 */
[----:B------:R-:W-:Y:S02]  /*0320*/  IABS R12, R6 ;  /* 0x00000006000c7213 */ /* 0x000fe40000000000 */
[----:B------:R-:W-:Y:S01]  /*0330*/  CS2R R78, SRZ ;  /* 0x00000000004e7805 */ /* 0x000fe2000001ff00 */
[----:B------:R-:W0:Y:S01]  /*0340*/  I2F.RP R0, R9 ;  /* 0x0000000900007306 */ /* 0x000e220000209400 */
[----:B------:R4:W-:Y:S01]  /*0350*/  STL [R1+0xe8], RZ ;  /* 0x0000e8ff01007387 */ /* 0x0009e20000100800 */
[----:B------:R-:W-:-:S02]  /*0360*/  CS2R R100, SRZ ;  /* 0x0000000000647805 */ /* 0x000fc4000001ff00 */
[----:B------:R-:W-:Y:S02]  /*0370*/  CS2R R102, SRZ ;  /* 0x0000000000667805 */ /* 0x000fe4000001ff00 */
[----:B------:R-:W-:Y:S01]  /*0380*/  CS2R R36, SRZ ;  /* 0x0000000000247805 */ /* 0x000fe2000001ff00 */
[----:B------:R4:W-:Y:S01]  /*0390*/  STL [R1+0xec], RZ ;  /* 0x0000ecff01007387 */ /* 0x0009e20000100800 */
[----:B------:R-:W-:Y:S02]  /*03a0*/  CS2R R38, SRZ ;  /* 0x0000000000267805 */ /* 0x000fe4000001ff00 */
[----:B------:R-:W-:Y:S02]  /*03b0*/  CS2R R108, SRZ ;  /* 0x00000000006c7805 */ /* 0x000fe4000001ff00 */
[----:B------:R-:W-:Y:S01]  /*03c0*/  CS2R R110, SRZ ;  /* 0x00000000006e7805 */ /* 0x000fe2000001ff00 */
[----:B------:R4:W-:Y:S01]  /*03d0*/  STL [R1+0xf0], RZ ;  /* 0x0000f0ff01007387 */ /* 0x0009e20000100800 */
[----:B------:R-:W-:-:S02]  /*03e0*/  CS2R R104, SRZ ;  /* 0x0000000000687805 */ /* 0x000fc4000001ff00 */
[----:B------:R-:W-:Y:S02]  /*03f0*/  CS2R R106, SRZ ;  /* 0x00000000006a7805 */ /* 0x000fe4000001ff00 */
[----:B------:R-:W-:Y:S01]  /*0400*/  CS2R R68, SRZ ;  /* 0x0000000000447805 */ /* 0x000fe2000001ff00 */
[----:B------:R4:W-:Y:S01]  /*0410*/  STL [R1+0xf4], RZ ;  /* 0x0000f4ff01007387 */ /* 0x0009e20000100800 */
[----:B------:R-:W-:Y:S01]  /*0420*/  CS2R R70, SRZ ;  /* 0x0000000000467805 */ /* 0x000fe2000001ff00 */
[----:B0-----:R-:W0:Y:S01]  /*0430*/  MUFU.RCP R0, R0 ;  /* 0x0000000000007308 */ /* 0x001e220000001000 */
        /* <DEDUP_REMOVED lines=15> */
[----:B------:R-:W-:Y:S01]  /*0530*/  CS2R R50, SRZ ;  /* 0x0000000000327805 */ /* 0x000fe2000001ff00 */
[----:B0-----:R-:W-:Y:S01]  /*0540*/  VIADD R4, R0, 0xffffffe ;  /* 0x0ffffffe00047836 */ /* 0x001fe20000000000 */
[----:B------:R4:W-:Y:S01]  /*0550*/  STL [R1+0x1d8], RZ ;  /* 0x0001d8ff01007387 */ /* 0x0009e20000100800 */
[----:B------:R-:W-:Y:S01]  /*0560*/  IMAD.MOV R0, RZ, RZ, -R12 ;  /* 0x000000ffff007224 */ /* 0x000fe200078e0a0c */
[----:B------:R-:W-:Y:S01]  /*0570*/  CS2R R52, SRZ ;  /* 0x0000000000347805 */ /* 0x000fe2000001ff00 */
[----:B------:R0:W1:Y:S01]  /*0580*/  F2I.FTZ.U32.TRUNC.NTZ R5, R4 ;  /* 0x0000000400057305 */ /* 0x000062000021f000 */
        /* <DEDUP_REMOVED lines=8> */
[----:B0-----:R-:W-:Y:S01]  /*0610*/  IMAD.MOV.U32 R4, RZ, RZ, RZ ;  /* 0x000000ffff047224 */ /* 0x001fe200078e00ff */
[----:B------:R4:W-:Y:S01]  /*0620*/  STL [R1+0x1e4], RZ ;  /* 0x0001e4ff01007387 */ /* 0x0009e20000100800 */
[----:B------:R-:W-:-:S02]  /*0630*/  CS2R R120, SRZ ;  /* 0x0000000000787805 */ /* 0x000fc4000001ff00 */
[----:B------:R-:W-:Y:S02]  /*0640*/  CS2R R122, SRZ ;  /* 0x00000000007a7805 */ /* 0x000fe4000001ff00 */
[----:B------:R-:W-:Y:S01]  /*0650*/  CS2R R124, SRZ ;  /* 0x00000000007c7805 */ /* 0x000fe2000001ff00 */
[----:B------:R4:W-:Y:S01]  /*0660*/  STL [R1+0x1e8], RZ ;  /* 0x0001e8ff01007387 */ /* 0x0009e20000100800 */
[--C-:B-1----:R-:W-:Y:S01]  /*0670*/  IMAD.MOV R8, RZ, RZ, -R5.reuse ;  /* 0x000000ffff087224 */ /* 0x102fe200078e0a05 */
[----:B------:R-:W-:Y:S02]  /*0680*/  CS2R R126, SRZ ;  /* 0x00000000007e7805 */ /* 0x000fe4000001ff00 */
[----:B------:R-:W-:Y:S01]  /*0690*/  CS2R R128, SRZ ;  /* 0x0000000000807805 */ /* 0x000fe2000001ff00 */
[----:B------:R4:W-:Y:S01]  /*06a0*/  STL [R1+0x1ec], RZ ;  /* 0x0001ecff01007387 */ /* 0x0009e20000100800 */
[----:B------:R-:W-:Y:S01]  /*06b0*/  IMAD R11, R8, R9, RZ ;  /* 0x00000009080b7224 */ /* 0x000fe200078e02ff */
[----:B------:R-:W-:Y:S01]  /*06c0*/  CS2R R130, SRZ ;  /* 0x0000000000827805 */ /* 0x000fe2000001ff00 */
[----:B------:R-:W-:Y:S01]  /*06d0*/  IMAD.MOV.U32 R8, RZ, RZ, R10 ;  /* 0x000000ffff087224 */ /* 0x000fe200078e000a */
[----:B------:R4:W-:Y:S01]  /*06e0*/  STL [R1+0x1f0], RZ ;  /* 0x0001f0ff01007387 */ /* 0x0009e20000100800 */
[----:B------:R-:W-:Y:S01]  /*06f0*/  IMAD.HI.U32 R5, R5, R11, R4 ;  /* 0x0000000b05057227 */ /* 0x000fe200078e0004 */
[----:B------:R-:W-:-:S02]  /*0700*/  CS2R R132, SRZ ;  /* 0x0000000000847805 */ /* 0x000fc4000001ff00 */
[----:B------:R-:W-:Y:S01]  /*0710*/  CS2R R134, SRZ ;  /* 0x0000000000867805 */ /* 0x000fe2000001ff00 */
[----:B------:R4:W-:Y:S01]  /*0720*/  STL [R1+0x1f4], RZ ;  /* 0x0001f4ff01007387 */ /* 0x0009e20000100800 */
[----:B------:R-:W-:Y:S02]  /*0730*/  CS2R R136, SRZ ;  /* 0x0000000000887805 */ /* 0x000fe4000001ff00 */
[----:B------:R-:W-:Y:S01]  /*0740*/  CS2R R138, SRZ ;  /* 0x00000000008a7805 */ /* 0x000fe2000001ff00 */
[----:B------:R-:W-:Y:S01]  /*0750*/  IMAD.HI.U32 R5, R5, R8, RZ ;  /* 0x0000000805057227 */ /* 0x000fe200078e00ff */
[----:B------:R4:W-:Y:S01]  /*0760*/  STL [R1+0x1f8], RZ ;  /* 0x0001f8ff01007387 */ /* 0x0009e20000100800 */
[----:B------:R-:W-:Y:S02]  /*0770*/  CS2R R140, SRZ ;  /* 0x00000000008c7805 */ /* 0x000fe4000001ff00 */
[----:B------:R-:W-:Y:S01]  /*0780*/  CS2R R142, SRZ ;  /* 0x00000000008e7805 */ /* 0x000fe2000001ff00 */
[----:B------:R-:W-:Y:S01]  /*0790*/  IMAD R0, R5, R0, R8 ;  /* 0x0000000005007224 */ /* 0x000fe200078e0208 */
[----:B------:R4:W-:Y:S01]  /*07a0*/  STL [R1+0x1fc], RZ ;  /* 0x0001fcff01007387 */ /* 0x0009e20000100800 */
[----:B------:R-:W-:-:S02]  /*07b0*/  CS2R R144, SRZ ;  /* 0x0000000000907805 */ /* 0x000fc4000001ff00 */
[----:B------:R-:W-:Y:S02]  /*07c0*/  CS2R R146, SRZ ;  /* 0x0000000000927805 */ /* 0x000fe4000001ff00 */
[----:B------:R-:W-:Y:S02]  /*07d0*/  CS2R R148, SRZ ;  /* 0x0000000000947805 */ /* 0x000fe4000001ff00 */
[----:B------:R-:W-:Y:S01]  /*07e0*/  ISETP.GT.U32.AND P1, PT, R9, R0, PT ;  /* 0x000000000900720c */ /* 0x000fe20003f24070 */
        /* <DEDUP_REMOVED lines=12> */
[----:B------:R-:W-:Y:S01]  /*08b0*/  @!P1 IMAD.IADD R0, R0, 0x1, -R9 ;  /* 0x0000000100009824 */ /* 0x000fe200078e0a09 */
[----:B------:R4:W-:Y:S01]  /*08c0*/  STL [R1+0x2ec], RZ ;  /* 0x0002ecff01007387 */ /* 0x0009e20000100800 */
[----:B------:R-:W-:Y:S01]  /*08d0*/  @!P1 VIADD R5, R5, 0x1 ;  /* 0x0000000105059836 */ /* 0x000fe20000000000 */
[----:B------:R-:W-:-:S02]  /*08e0*/  ISETP.NE.AND P1, PT, R6, RZ, PT ;  /* 0x000000ff0600720c */ /* 0x000fc40003f25270 */
[----:B------:R-:W-:Y:S02]  /*08f0*/  CS2R R204, SRZ ;  /* 0x0000000000cc7805 */ /* 0x000fe4000001ff00 */
[----:B------:R-:W-:Y:S01]  /*0900*/  ISETP.GE.U32.AND P0, PT, R0, R9, PT ;  /* 0x000000090000720c */ /* 0x000fe20003f06070 */
[----:B------:R4:W-:Y:S01]  /*0910*/  STL [R1+0x2f0], RZ ;  /* 0x0002f0ff01007387 */ /* 0x0009e20000100800 */
[----:B------:R-:W-:Y:S02]  /*0920*/  LOP3.LUT R0, R7, R6, RZ, 0x3c, !PT ;  /* 0x0000000607007212 */ /* 0x000fe400078e3cff */
[----:B------:R-:W-:Y:S02]  /*0930*/  CS2R R206, SRZ ;  /* 0x0000000000ce7805 */ /* 0x000fe4000001ff00 */
[----:B------:R-:W-:Y:S01]  /*0940*/  CS2R R208, SRZ ;  /* 0x0000000000d07805 */ /* 0x000fe2000001ff00 */
[----:B------:R4:W-:Y:S01]  /*0950*/  STL [R1+0x2f4], RZ ;  /* 0x0002f4ff01007387 */ /* 0x0009e20000100800 */
[----:B------:R-:W-:Y:S01]  /*0960*/  ISETP.GE.AND P2, PT, R0, RZ, PT ;  /* 0x000000ff0000720c */ /* 0x000fe20003f46270 */
[----:B------:R-:W-:Y:S01]  /*0970*/  VIADD R0, R2, 0x1ff ;  /* 0x000001ff02007836 */ /* 0x000fe20000000000 */
[----:B------:R-:W-:Y:S01]  /*0980*/  CS2R R210, SRZ ;  /* 0x0000000000d27805 */ /* 0x000fe2000001ff00 */
[----:B------:R4:W-:Y:S01]  /*0990*/  STL [R1+0x2f8], RZ ;  /* 0x0002f8ff01007387 */ /* 0x0009e20000100800 */
[----:B------:R-:W-:-:S02]  /*09a0*/  CS2R R212, SRZ ;  /* 0x0000000000d47805 */ /* 0x000fc4000001ff00 */
[----:B------:R-:W-:Y:S02]  /*09b0*/  CS2R R214, SRZ ;  /* 0x0000000000d67805 */ /* 0x000fe4000001ff00 */
[----:B------:R-:W-:Y:S01]  /*09c0*/  CS2R R216, SRZ ;  /* 0x0000000000d87805 */ /* 0x000fe2000001ff00 */
[----:B------:R-:W-:Y:S01]  /*09d0*/  @P0 VIADD R5, R5, 0x1 ;  /* 0x0000000105050836 */ /* 0x000fe20000000000 */
[----:B------:R4:W-:Y:S01]  /*09e0*/  STL [R1+0x2fc], RZ ;  /* 0x0002fcff01007387 */ /* 0x0009e20000100800 */
[----:B------:R-:W-:Y:S02]  /*09f0*/  CS2R R218, SRZ ;  /* 0x0000000000da7805 */ /* 0x000fe4000001ff00 */
[----:B------:R-:W-:Y:S01]  /*0a00*/  CS2R R220, SRZ ;  /* 0x0000000000dc7805 */ /* 0x000fe2000001ff00 */
[----:B------:R-:W-:Y:S01]  /*0a10*/  IMAD.MOV.U32 R4, RZ, RZ, R5 ;  /* 0x000000ffff047224 */ /* 0x000fe200078e0005 */
[----:B------:R-:W-:Y:S01]  /*0a20*/  SHF.R.S32.HI R5, RZ, 0x1f, R0 ;  /* 0x0000001fff057819 */ /* 0x000fe20000011400 */
[----:B------:R4:W-:Y:S01]  /*0a30*/  STL [R1+0x3f0], RZ ;  /* 0x0003f0ff01007387 */ /* 0x0009e20000100800 */
[----:B------:R-:W-:Y:S01]  /*0a40*/  CS2R R222, SRZ ;  /* 0x0000000000de7805 */ /* 0x000fe2000001ff00 */
[----:B------:R-:W-:Y:S01]  /*0a50*/  @!P2 IMAD.MOV R4, RZ, RZ, -R4 ;  /* 0x000000ffff04a224 */ /* 0x000fe200078e0a04 */
[----:B------:R-:W-:Y:S01]  /*0a60*/  @!P1 LOP3.LUT R4, RZ, R6, RZ, 0x33, !PT ;  /* 0x00000006ff049212 */ /* 0x000fe200078e33ff */
[----:B------:R4:W-:Y:S01]  /*0a70*/  STL [R1+0x3f4], RZ ;  /* 0x0003f4ff01007387 */ /* 0x0009e20000100800 */
[----:B------:R-:W-:-:S02]  /*0a80*/  LEA.HI R5, R5, R0, RZ, 0x9 ;  /* 0x0000000005057211 */ /* 0x000fc400078f48ff */
[----:B------:R-:W-:Y:S02]  /*0a90*/  CS2R R224, SRZ ;  /* 0x0000000000e07805 */ /* 0x000fe4000001ff00 */
[----:B------:R-:W-:Y:S01]  /*0aa0*/  CS2R R226, SRZ ;  /* 0x0000000000e27805 */ /* 0x000fe2000001ff00 */
[----:B------:R-:W-:Y:S01]  /*0ab0*/  IMAD.SHL.U32 R8, R4, 0x8, RZ ;  /* 0x0000000804087824 */ /* 0x000fe200078e00ff */
[----:B------:R4:W-:Y:S01]  /*0ac0*/  STL [R1+0x3f8], RZ ;  /* 0x0003f8ff01007387 */ /* 0x0009e20000100800 */
[----:B------:R-:W-:Y:S01]  /*0ad0*/  IMAD.MOV R4, RZ, RZ, -R4 ;  /* 0x000000ffff047224 */ /* 0x000fe200078e0a04 */
[----:B------:R-:W-:Y:S02]  /*0ae0*/  CS2R R240, SRZ ;  /* 0x0000000000f07805 */ /* 0x000fe4000001ff00 */
[----:B------:R-:W-:Y:S02]  /*0af0*/  CS2R R242, SRZ ;  /* 0x0000000000f27805 */ /* 0x000fe4000001ff00 */
[----:B------:R-:W-:Y:S01]  /*0b00*/  LEA.HI.SX32 R5, R5, -R8, 0x17 ;  /* 0x8000000805057211 */ /* 0x000fe200078fbaff */
[----:B------:R-:W-:Y:S01]  /*0b10*/  IMAD R6, R6, R4, R7 ;  /* 0x0000000406067224 */ /* 0x000fe200078e0207 */
[----:B------:R4:W-:Y:S01]  /*0b20*/  STL [R1+0x3fc], RZ ;  /* 0x0003fcff01007387 */ /* 0x0009e20000100800 */
[----:B------:R-:W-:-:S02]  /*0b30*/  LOP3.LUT R153, R152, 0x60, RZ, 0xc0, !PT ;  /* 0x0000006098997812 */ /* 0x000fc400078ec0ff */
[----:B------:R-:W-:Y:S01]  /*0b40*/  VIMNMX R13, R5, 0x8, PT ;  /* 0x00000008050d7848 */ /* 0x000fe20003fe0100 */
[----:B------:R4:W-:Y:S01]  /*0b50*/  STL [R1+0x4f0], RZ ;  /* 0x0004f0ff01007387 */ /* 0x0009e20000100800 */
[----:B------:R-:W-:Y:S02]  /*0b60*/  IABS R11, R6 ;  /* 0x00000006000b7213 */ /* 0x000fe40000000000 */
[----:B------:R-:W-:Y:S01]  /*0b70*/  IABS R9, R13 ;  /* 0x0000000d00097213 */ /* 0x000fe20000000000 */
[----:B------:R4:W-:Y:S03]  /*0b80*/  STL [R1+0x4f4], RZ ;  /* 0x0004f4ff01007387 */ /* 0x0009e60000100800 */
[----:B------:R-:W0:Y:S01]  /*0b90*/  I2F.RP R0, R9 ;  /* 0x0000000900007306 */ /* 0x000e220000209400 */
[----:B------:R4:W-:Y:S04]  /*0ba0*/  STL [R1+0x4f8], RZ ;  /* 0x0004f8ff01007387 */ /* 0x0009e80000100800 */
[----:B------:R4:W-:Y:S04]  /*0bb0*/  STL [R1+0x4fc], RZ ;  /* 0x0004fcff01007387 */ /* 0x0009e80000100800 */
[----:B------:R4:W-:Y:S04]  /*0bc0*/  STL [R1+0x500], RZ ;  /* 0x000500ff01007387 */ /* 0x0009e80000100800 */
[----:B------:R4:W-:Y:S01]  /*0bd0*/  STL [R1+0x504], RZ ;  /* 0x000504ff01007387 */ /* 0x0009e20000100800 */
[----:B0-----:R-:W0:Y:S03]  /*0be0*/  MUFU.RCP R0, R0 ;  /* 0x0000000000007308 */ /* 0x001e260000001000 */
[----:B------:R4:W-:Y:S04]  /*0bf0*/  STL [R1+0x508], RZ ;  /* 0x000508ff01007387 */ /* 0x0009e80000100800 */
[----:B------:R4:W-:Y:S04]  /*0c00*/  STL [R1+0x50c], RZ ;  /* 0x00050cff01007387 */ /* 0x0009e80000100800 */
[----:B------:R4:W-:Y:S04]  /*0c10*/  STL [R1+0x510], RZ ;  /* 0x000510ff01007387 */ /* 0x0009e80000100800 */
[----:B------:R4:W-:Y:S01]  /*0c20*/  STL [R1+0x514], RZ ;  /* 0x000514ff01007387 */ /* 0x0009e20000100800 */
[----:B0-----:R-:W-:-:S03]  /*0c30*/  VIADD R5, R0, 0xffffffe ;  /* 0x0ffffffe00057836 */ /* 0x001fc60000000000 */
[----:B------:R4:W-:Y:S04]  /*0c40*/  STL [R1+0x518], RZ ;  /* 0x000518ff01007387 */ /* 0x0009e80000100800 */
[----:B------:R4:W-:Y:S01]  /*0c50*/  STL [R1+0x51c], RZ ;  /* 0x00051cff01007387 */ /* 0x0009e20000100800 */
[----:B------:R-:W0:Y:S03]  /*0c60*/  F2I.FTZ.U32.TRUNC.NTZ R5, R5 ;  /* 0x0000000500057305 */ /* 0x000e26000021f000 */
[----:B------:R4:W-:Y:S04]  /*0c70*/  STL [R1+0x520], RZ ;  /* 0x000520ff01007387 */ /* 0x0009e80000100800 */
[----:B------:R4:W-:Y:S04]  /*0c80*/  STL [R1+0x524], RZ ;  /* 0x000524ff01007387 */ /* 0x0009e80000100800 */
[----:B------:R4:W-:Y:S01]  /*0c90*/  STL [R1+0x528], RZ ;  /* 0x000528ff01007387 */ /* 0x0009e20000100800 */
[----:B0-----:R-:W-:-:S03]  /*0ca0*/  IMAD.MOV R10, RZ, RZ, -R5 ;  /* 0x000000ffff0a7224 */ /* 0x001fc600078e0a05 */
[----:B------:R4:W-:Y:S01]  /*0cb0*/  STL [R1+0x52c], RZ ;  /* 0x00052cff01007387 */ /* 0x0009e20000100800 */
[----:B------:R-:W-:Y:S01]  /*0cc0*/  IMAD.MOV.U32 R4, RZ, RZ, R10 ;  /* 0x000000ffff047224 */ /* 0x000fe200078e000a */
[----:B------:R-:W-:Y:S02]  /*0cd0*/  IABS R10, R13 ;  /* 0x0000000d000a7213 */ /* 0x000fe40000000000 */
[----:B------:R4:W-:Y:S01]  /*0ce0*/  STL [R1+0x540], RZ ;  /* 0x000540ff01007387 */ /* 0x0009e20000100800 */
[----:B------:R-:W-:Y:S02]  /*0cf0*/  IMAD R7, R4, R9, RZ ;  /* 0x0000000904077224 */ /* 0x000fe400078e02ff */
[----:B------:R-:W-:Y:S01]  /*0d00*/  IMAD.MOV.U32 R4, RZ, RZ, RZ ;  /* 0x000000ffff047224 */ /* 0x000fe200078e00ff */
[----:B------:R4:W-:Y:S01]  /*0d10*/  STL [R1+0x544], RZ ;  /* 0x000544ff01007387 */ /* 0x0009e20000100800 */
[----:B------:R-:W-:Y:S02]  /*0d20*/  IMAD.MOV R0, RZ, RZ, -R10 ;  /* 0x000000ffff007224 */ /* 0x000fe400078e0a0a */
[----:B------:R-:W-:Y:S01]  /*0d30*/  IMAD.HI.U32 R4, R5, R7, R4 ;  /* 0x0000000705047227 */ /* 0x000fe200078e0004 */
[----:B------:R4:W-:Y:S04]  /*0d40*/  STL [R1+0x548], RZ ;  /* 0x000548ff01007387 */ /* 0x0009e80000100800 */
[----:B------:R4:W-:Y:S01]  /*0d50*/  STL [R1+0x54c], RZ ;  /* 0x00054cff01007387 */ /* 0x0009e20000100800 */
[----:B------:R-:W-:Y:S01]  /*0d60*/  IMAD.HI.U32 R238, R4, R11, RZ ;  /* 0x0000000b04ee7227 */ /* 0x000fe200078e00ff */
[----:B------:R-:W-:-:S02]  /*0d70*/  CS2R R4, SRZ ;  /* 0x0000000000047805 */ /* 0x000fc4000001ff00 */
[----:B------:R4:W-:Y:S01]  /*0d80*/  STL [R1+0x550], RZ ;  /* 0x000550ff01007387 */ /* 0x0009e20000100800 */
[----:B------:R-:W-:Y:S01]  /*0d90*/  IMAD R0, R238, R0, R11 ;  /* 0x00000000ee007224 */ /* 0x000fe200078e020b */
[----:B------:R-:W-:Y:S02]  /*0da0*/  CS2R R10, SRZ ;  /* 0x00000000000a7805 */ /* 0x000fe4000001ff00 */
[----:B------:R4:W-:Y:S02]  /*0db0*/  STL [R1+0x554], RZ ;  /* 0x000554ff01007387 */ /* 0x0009e40000100800 */
[----:B------:R-:W-:Y:S02]  /*0dc0*/  ISETP.GT.U32.AND P1, PT, R9, R0, PT ;  /* 0x000000000900720c */ /* 0x000fe40003f24070 */
[----:B------:R4:W-:Y:S04]  /*0dd0*/  STL [R1+0x558], RZ ;  /* 0x000558ff01007387 */ /* 0x0009e80000100800 */
[----:B------:R4:W-:Y:S07]  /*0de0*/  STL [R1+0x55c], RZ ;  /* 0x00055cff01007387 */ /* 0x0009ee0000100800 */
[----:B------:R-:W-:-:S02]  /*0df0*/  @!P1 IMAD.IADD R0, R0, 0x1, -R9 ;  /* 0x0000000100009824 */ /* 0x000fc400078e0a09 */
[----:B------:R-:W-:Y:S01]  /*0e00*/  @!P1 VIADD R238, R238, 0x1 ;  /* 0x00000001eeee9836 */ /* 0x000fe20000000000 */
[----:B------:R-:W-:Y:S02]  /*0e10*/  ISETP.NE.AND P1, PT, R13, RZ, PT ;  /* 0x000000ff0d00720c */ /* 0x000fe40003f25270 */
[----:B------:R-:W-:Y:S02]  /*0e20*/  ISETP.GE.U32.AND P0, PT, R0, R9, PT ;  /* 0x000000090000720c */ /* 0x000fe40003f06070 */
[----:B------:R-:W-:-:S04]  /*0e30*/  LOP3.LUT R0, R6, R13, RZ, 0x3c, !PT ;  /* 0x0000000d06007212 */ /* 0x000fc800078e3cff */
[----:B------:R-:W-:-:S07]  /*0e40*/  ISETP.GE.AND P2, PT, R0, RZ, PT ;  /* 0x000000ff0000720c */ /* 0x000fce0003f46270 */
[----:B------:R-:W-:-:S06]  /*0e50*/  @P0 VIADD R238, R238, 0x1 ;  /* 0x00000001eeee0836 */ /* 0x000fcc0000000000 */
[----:B------:R-:W-:Y:S01]  /*0e60*/  @!P2 IMAD.MOV R238, RZ, RZ, -R238 ;  /* 0x000000ffffeea224 */ /* 0x000fe200078e0aee */
[----:B------:R-:W-:-:S05]  /*0e70*/  @!P1 LOP3.LUT R238, RZ, R13, RZ, 0x33, !PT ;  /* 0x0000000dffee9212 */ /* 0x000fca00078e33ff */
[----:B------:R-:W-:Y:S02]  /*0e80*/  IMAD.MOV R0, RZ, RZ, -R238 ;  /* 0x000000ffff007224 */ /* 0x000fe400078e0aee */
[----:B------:R-:W-:Y:S02]  /*0e90*/  IMAD.SHL.U32 R238, R238, 0x80, RZ ;  /* 0x00000080eeee7824 */ /* 0x000fe400078e00ff */
[----:B------:R-:W-:Y:S01]  /*0ea0*/  IMAD R0, R13, R0, R6 ;  /* 0x000000000d007224 */ /* 0x000fe200078e0206 */
[----:B------:R-:W-:Y:S02]  /*0eb0*/  CS2R R12, SRZ ;  /* 0x00000000000c7805 */ /* 0x000fe4000001ff00 */
[----:B------:R-:W-:Y:S01]  /*0ec0*/  CS2R R6, SRZ ;  /* 0x0000000000067805 */ /* 0x000fe2000001ff00 */
[----:B------:R-:W-:Y:S01]  /*0ed0*/  IMAD.IADD R0, R8, 0x1, R0 ;  /* 0x0000000108007824 */ /* 0x000fe200078e0200 */
[----:B------:R-:W-:-:S03]  /*0ee0*/  CS2R R8, SRZ ;  /* 0x0000000000087805 */ /* 0x000fc6000001ff00 */
[----:B------:R-:W-:Y:S02]  /*0ef0*/  IMAD R239, R0, 0x200, R239 ;  /* 0x0000020000ef7824 */ /* 0x000fe400078e02ef */
[----:B------:R-:W0:Y:S02]  /*0f00*/  LDC R0, c[0x0][0x230] ;  /* 0x00008c00ff007b82 */ /* 0x000e240000000800 */
[C---:B------:R-:W-:Y:S02]  /*0f10*/  VIADD R154, R239.reuse, 0x80 ;  /* 0x00000080ef9a7836 */ /* 0x040fe40000000000 */
[C---:B------:R-:W-:Y:S02]  /*0f20*/  VIADD R155, R239.reuse, 0x100 ;  /* 0x00000100ef9b7836 */ /* 0x040fe40000000000 */
[----:B------:R-:W-:Y:S01]  /*0f30*/  VIADD R252, R239, 0x180 ;  /* 0x00000180effc7836 */ /* 0x000fe20000000000 */
[----:B------:R4:W-:Y:S04]  /*0f40*/  STL [R1+0x534], R154 ;  /* 0x0005349a01007387 */ /* 0x0009e80000100800 */
[----:B------:R4:W-:Y:S01]  /*0f50*/  STL [R1+0x530], R155 ;  /* 0x0005309b01007387 */ /* 0x0009e20000100800 */
[----:B0-----:R-:W-:-:S05]  /*0f60*/  VIADD R0, R0, 0x1f ;  /* 0x0000001f00007836 */ /* 0x001fca0000000000 */
[----:B------:R-:W-:-:S13]  /*0f70*/  ISETP.GE.AND P0, PT, R0, 0x20, PT ;  /* 0x000000200000780c */ /* 0x000fda0003f06270 */
[----:B----4-:R-:W-:Y:S05]  /*0f80*/  @!P0 BRA `(.L_x_0) ;  /* 0x000000fc00408947 */ /* 0x010fea0003800000 */
[----:B------:R-:W-:Y:S01]  /*0f90*/  IABS R16, R2 ;  /* 0x0000000200107213 */ /* 0x000fe20000000000 */
[----:B------:R0:W-:Y:S01]  /*0fa0*/  STL.64 [R1+0xc08], R238 ;  /* 0x000c08ee01007387 */ /* 0x0001e20000100a00 */
[----:B------:R-:W-:Y:S01]  /*0fb0*/  IABS R4, R3 ;  /* 0x0000000300047213 */ /* 0x000fe20000000000 */
[----:B------:R-:W-:Y:S01]  /*0fc0*/  ULDC UR13, c[0x0][0x234] ;  /* 0x00008d00000d7ab9 */ /* 0x000fe20000000800 */
[----:B------:R-:W1:Y:S01]  /*0fd0*/  I2F.RP R10, R16 ;  /* 0x00000010000a7306 */ /* 0x000e620000209400 */
[----:B------:R-:W-:Y:S01]  /*0fe0*/  IABS R12, R252 ;  /* 0x000000fc000c7213 */ /* 0x000fe20000000000 */
[----:B------:R-:W-:Y:S01]  /*0ff0*/  USHF.R.U32.HI UR12, URZ, 0x4, UR4 ;  /* 0x000000043f0c7899 */ /* 0x000fe20008011604 */
[----:B------:R-:W-:Y:S01]  /*1000*/  IABS R14, R155 ;  /* 0x0000009b000e7213 */ /* 0x000fe20000000000 */
[----:B------:R-:W-:Y:S01]  /*1010*/  UIADD3 UR8, UR4, 0x8000, URZ ;  /* 0x0000800004087890 */ /* 0x000fe2000fffe03f */
[----:B------:R-:W-:Y:S01]  /*1020*/  IABS R15, R154 ;  /* 0x0000009a000f7213 */ /* 0x000fe20000000000 */
[----:B------:R-:W-:Y:S01]  /*1030*/  USGXT.U32 UR12, UR12, 0xe ;  /* 0x0000000e0c0c789a */ /* 0x000fe20008000000 */
[----:B------:R-:W-:Y:S01]  /*1040*/  IABS R17, R239 ;  /* 0x000000ef00117213 */ /* 0x000fe20000000000 */
[----:B------:R-:W2:Y:S01]  /*1050*/  I2F.RP R5, R4 ;  /* 0x0000000400057306 */ /* 0x000ea20000209400 */
[----:B------:R-:W-:Y:S01]  /*1060*/  LEA.HI R153, R153, R238, RZ, 0x1b ;  /* 0x000000ee99997211 */ /* 0x000fe200078fd8ff */
[----:B------:R-:W-:Y:S01]  /*1070*/  USHF.R.U32.HI UR14, URZ, 0x4, UR8 ;  /* 0x000000043f0e7899 */ /* 0x000fe20008011608 */
[----:B------:R-:W-:Y:S01]  /*1080*/  CS2R R156, SRZ ;  /* 0x00000000009c7805 */ /* 0x000fe2000001ff00 */
[----:B------:R-:W-:Y:S01]  /*1090*/  UIADD3 UR8, UP0, UR12, 0x80, URZ ;  /* 0x000000800c087890 */ /* 0x000fe2000ff1e03f */
[----:B------:R-:W-:Y:S01]  /*10a0*/  IABS R73, R153 ;  /* 0x0000009900497213 */ /* 0x000fe20000000000 */
[C---:B------:R-:W-:Y:S01]  /*10b0*/  VIADD R18, R153.reuse, 0x74 ;  /* 0x0000007499127836 */ /* 0x040fe20000000000 */
[----:B------:R-:W-:Y:S01]  /*10c0*/  ULDC UR9, c[0x0][0x230] ;  /* 0x00008c0000097ab9 */ /* 0x000fe20000000800 */
[----:B-1----:R-:W1:Y:S01]  /*10d0*/  MUFU.RCP R10, R10 ;  /* 0x0000000a000a7308 */ /* 0x002e620000001000 */
[C---:B------:R-:W-:Y:S01]  /*10e0*/  VIADD R20, R153.reuse, 0x70 ;  /* 0x0000007099147836 */ /* 0x040fe20000000000 */
[----:B------:R-:W-:Y:S01]  /*10f0*/  UMOV UR5, URZ ;  /* 0x0000003f00057c82 */ /* 0x000fe20008000000 */
[C---:B------:R-:W-:Y:S01]  /*1100*/  VIADD R22, R153.reuse, 0x2c ;  /* 0x0000002c99167836 */ /* 0x040fe20000000000 */
[----:B------:R-:W-:Y:S01]  /*1110*/  ULDC.64 UR18, c[0x0][0x210] ;  /* 0x0000840000127ab9 */ /* 0x000fe20000000a00 */
[C---:B------:R-:W-:Y:S01]  /*1120*/  VIADD R24, R153.reuse, 0x10 ;  /* 0x0000001099187836 */ /* 0x040fe20000000000 */
[----:B------:R-:W-:Y:S01]  /*1130*/  IABS R19, R20 ;  /* 0x0000001400137213 */ /* 0x000fe20000000000 */
[C---:B------:R-:W-:Y:S01]  /*1140*/  VIADD R26, R153.reuse, 0xc ;  /* 0x0000000c991a7836 */ /* 0x040fe20000000000 */
[----:B--2---:R-:W2:Y:S01]  /*1150*/  MUFU.RCP R5, R5 ;  /* 0x0000000500057308 */ /* 0x004ea20000001000 */
[----:B------:R-:W-:Y:S01]  /*1160*/  IABS R51, R22 ;  /* 0x0000001600337213 */ /* 0x000fe20000000000 */
[C---:B------:R-:W-:Y:S01]  /*1170*/  VIADD R28, R153.reuse, 0x8 ;  /* 0x00000008991c7836 */ /* 0x040fe20000000000 */
[----:B------:R-:W-:Y:S01]  /*1180*/  IABS R65, R24 ;  /* 0x0000001800417213 */ /* 0x000fe20000000000 */
[----:B------:R-:W-:Y:S01]  /*1190*/  VIADD R30, R153, 0x4 ;  /* 0x00000004991e7836 */ /* 0x000fe20000000000 */
[----:B------:R-:W-:Y:S01]  /*11a0*/  IABS R67, R26 ;  /* 0x0000001a00437213 */ /* 0x000fe20000000000 */
[----:B------:R-:W-:Y:S01]  /*11b0*/  USGXT.U32 UR14, UR14, 0xe ;  /* 0x0000000e0e0e789a */ /* 0x000fe20008000000 */
[----:B------:R-:W-:Y:S01]  /*11c0*/  IABS R69, R28 ;  /* 0x0000001c00457213 */ /* 0x000fe20000000000 */
[----:B------:R-:W-:Y:S01]  /*11d0*/  UMOV UR10, 0xfffffffe ;  /* 0xfffffffe000a7882 */ /* 0x000fe20000000000 */
[----:B-1----:R-:W-:Y:S01]  /*11e0*/  VIADD R8, R10, 0xffffffe ;  /* 0x0ffffffe0a087836 */ /* 0x002fe20000000000 */
[----:B------:R-:W-:Y:S01]  /*11f0*/  IABS R71, R30 ;  /* 0x0000001e00477213 */ /* 0x000fe20000000000 */
[----:B------:R-:W-:Y:S01]  /*1200*/  UMOV UR11, 0x7fffffdf ;  /* 0x7fffffdf000b7882 */ /* 0x000fe20000000000 */
[----:B------:R-:W-:Y:S01]  /*1210*/  CS2R R158, SRZ ;  /* 0x00000000009e7805 */ /* 0x000fe2000001ff00 */
[----:B------:R1:W3:Y:S01]  /*1220*/  F2I.FTZ.U32.TRUNC.NTZ R9, R8 ;  /* 0x0000000800097305 */ /* 0x0002e2000021f000 */
[----:B------:R-:W-:-:S02]  /*1230*/  CS2R R160, SRZ ;  /* 0x0000000000a07805 */ /* 0x000fc4000001ff00 */
[----:B------:R-:W-:Y:S02]  /*1240*/  CS2R R162, SRZ ;  /* 0x0000000000a27805 */ /* 0x000fe4000001ff00 */
[----:B------:R-:W-:Y:S01]  /*1250*/  CS2R R164, SRZ ;  /* 0x0000000000a47805 */ /* 0x000fe2000001ff00 */
[----:B--2---:R-:W-:Y:S01]  /*1260*/  VIADD R6, R5, 0xffffffe ;  /* 0x0ffffffe05067836 */ /* 0x004fe20000000000 */
[----:B------:R-:W-:Y:S02]  /*1270*/  CS2R R166, SRZ ;  /* 0x0000000000a67805 */ /* 0x000fe4000001ff00 */
[----:B------:R-:W-:Y:S02]  /*1280*/  CS2R R168, SRZ ;  /* 0x0000000000a87805 */ /* 0x000fe4000001ff00 */
[----:B------:R-:W-:Y:S01]  /*1290*/  CS2R R170, SRZ ;  /* 0x0000000000aa7805 */ /* 0x000fe2000001ff00 */
[----:B------:R2:W4:Y:S01]  /*12a0*/  F2I.FTZ.U32.TRUNC.NTZ R7, R6 ;  /* 0x0000000600077305 */ /* 0x000522000021f000 */
[----:B-1----:R-:W-:Y:S01]  /*12b0*/  IMAD.MOV.U32 R8, RZ, RZ, RZ ;  /* 0x000000ffff087224 */ /* 0x002fe200078e00ff */
[----:B------:R-:W-:-:S02]  /*12c0*/  CS2R R172, SRZ ;  /* 0x0000000000ac7805 */ /* 0x000fc4000001ff00 */
[----:B------:R-:W-:Y:S02]  /*12d0*/  CS2R R174, SRZ ;  /* 0x0000000000ae7805 */ /* 0x000fe4000001ff00 */
[----:B------:R-:W-:Y:S02]  /*12e0*/  CS2R R176, SRZ ;  /* 0x0000000000b07805 */ /* 0x000fe4000001ff00 */
[----:B------:R-:W-:Y:S02]  /*12f0*/  CS2R R178, SRZ ;  /* 0x0000000000b27805 */ /* 0x000fe4000001ff00 */
[----:B------:R-:W-:Y:S01]  /*1300*/  CS2R R180, SRZ ;  /* 0x0000000000b47805 */ /* 0x000fe2000001ff00 */
[----:B---3--:R-:W-:Y:S01]  /*1310*/  IMAD.MOV R11, RZ, RZ, -R9 ;  /* 0x000000ffff0b7224 */ /* 0x008fe200078e0a09 */
[----:B------:R-:W-:Y:S01]  /*1320*/  CS2R R182, SRZ ;  /* 0x0000000000b67805 */ /* 0x000fe2000001ff00 */
[----:B--2---:R-:W-:Y:S01]  /*1330*/  IMAD.MOV.U32 R6, RZ, RZ, RZ ;  /* 0x000000ffff067224 */ /* 0x004fe200078e00ff */
[----:B------:R-:W-:Y:S01]  /*1340*/  CS2R R184, SRZ ;  /* 0x0000000000b87805 */ /* 0x000fe2000001ff00 */
[----:B------:R-:W-:Y:S01]  /*1350*/  IMAD R11, R11, R16, RZ ;  /* 0x000000100b0b7224 */ /* 0x000fe200078e02ff */
[----:B------:R-:W-:-:S02]  /*1360*/  CS2R R186, SRZ ;  /* 0x0000000000ba7805 */ /* 0x000fc4000001ff00 */
[----:B------:R-:W-:Y:S02]  /*1370*/  CS2R R188, SRZ ;  /* 0x0000000000bc7805 */ /* 0x000fe4000001ff00 */
[----:B------:R-:W-:Y:S01]  /*1380*/  CS2R R190, SRZ ;  /* 0x0000000000be7805 */ /* 0x000fe2000001ff00 */
[----:B------:R-:W-:Y:S01]  /*1390*/  IMAD.HI.U32 R9, R9, R11, R8 ;  /* 0x0000000b09097227 */ /* 0x000fe200078e0008 */
[----:B------:R-:W-:Y:S02]  /*13a0*/  CS2R R192, SRZ ;  /* 0x0000000000c07805 */ /* 0x000fe4000001ff00 */
[----:B------:R-:W-:Y:S02]  /*13b0*/  CS2R R194, SRZ ;  /* 0x0000000000c27805 */ /* 0x000fe4000001ff00 */
[----:B------:R-:W-:Y:S01]  /*13c0*/  CS2R R196, SRZ ;  /* 0x0000000000c47805 */ /* 0x000fe2000001ff00 */
[----:B----4-:R-:W-:Y:S01]  /*13d0*/  IMAD.MOV R13, RZ, RZ, -R7 ;  /* 0x000000ffff0d7224 */ /* 0x010fe200078e0a07 */
[----:B------:R-:W-:Y:S01]  /*13e0*/  CS2R R198, SRZ ;  /* 0x0000000000c67805 */ /* 0x000fe2000001ff00 */
[----:B------:R-:W-:Y:S01]  /*13f0*/  IMAD.HI.U32 R5, R9, R12, RZ ;  /* 0x0000000c09057227 */ /* 0x000fe200078e00ff */
[----:B------:R-:W-:-:S02]  /*1400*/  CS2R R200, SRZ ;  /* 0x0000000000c87805 */ /* 0x000fc4000001ff00 */
[----:B------:R-:W-:Y:S02]  /*1410*/  CS2R R202, SRZ ;  /* 0x0000000000ca7805 */ /* 0x000fe4000001ff00 */
[----:B------:R-:W-:Y:S01]  /*1420*/  CS2R R204, SRZ ;  /* 0x0000000000cc7805 */ /* 0x000fe2000001ff00 */
[----:B------:R-:W-:Y:S01]  /*1430*/  IMAD R13, R13, R4, RZ ;  /* 0x000000040d0d7224 */ /* 0x000fe200078e02ff */
[----:B------:R-:W-:Y:S01]  /*1440*/  CS2R R206, SRZ ;  /* 0x0000000000ce7805 */ /* 0x000fe2000001ff00 */
[C---:B------:R-:W-:Y:S01]  /*1450*/  IMAD.HI.U32 R8, R9.reuse, R14, RZ ;  /* 0x0000000e09087227 */ /* 0x040fe200078e00ff */
[----:B------:R-:W-:Y:S02]  /*1460*/  CS2R R208, SRZ ;  /* 0x0000000000d07805 */ /* 0x000fe4000001ff00 */
[----:B------:R-:W-:Y:S02]  /*1470*/  CS2R R210, SRZ ;  /* 0x0000000000d27805 */ /* 0x000fe4000001ff00 */
[----:B------:R-:W-:Y:S01]  /*1480*/  CS2R R212, SRZ ;  /* 0x0000000000d47805 */ /* 0x000fe2000001ff00 */
[----:B------:R-:W-:Y:S01]  /*1490*/  IMAD.HI.U32 R11, R9, R15, RZ ;  /* 0x0000000f090b7227 */ /* 0x000fe200078e00ff */
[----:B------:R-:W-:-:S02]  /*14a0*/  CS2R R214, SRZ ;  /* 0x0000000000d67805 */ /* 0x000fc4000001ff00 */
[----:B------:R-:W-:Y:S02]  /*14b0*/  CS2R R88, SRZ ;  /* 0x0000000000587805 */ /* 0x000fe4000001ff00 */
[----:B------:R-:W-:Y:S01]  /*14c0*/  CS2R R90, SRZ ;  /* 0x00000000005a7805 */ /* 0x000fe2000001ff00 */
[----:B------:R-:W-:Y:S01]  /*14d0*/  IMAD.HI.U32 R9, R9, R17, RZ ;  /* 0x0000001109097227 */ /* 0x000fe200078e00ff */
[----:B------:R-:W-:Y:S02]  /*14e0*/  CS2R R92, SRZ ;  /* 0x00000000005c7805 */ /* 0x000fe4000001ff00 */
[----:B------:R-:W-:Y:S02]  /*14f0*/  CS2R R94, SRZ ;  /* 0x00000000005e7805 */ /* 0x000fe4000001ff00 */
[----:B------:R-:W-:Y:S01]  /*1500*/  CS2R R96, SRZ ;  /* 0x0000000000607805 */ /* 0x000fe2000001ff00 */
[----:B------:R-:W-:Y:S01]  /*1510*/  IMAD.MOV R5, RZ, RZ, -R5 ;  /* 0x000000ffff057224 */ /* 0x000fe200078e0a05 */
[----:B------:R-:W-:Y:S01]  /*1520*/  CS2R R98, SRZ ;  /* 0x0000000000627805 */ /* 0x000fe2000001ff00 */
[----:B------:R-:W-:Y:S01]  /*1530*/  IMAD.HI.U32 R10, R7, R13, R6 ;  /* 0x0000000d070a7227 */ /* 0x000fe200078e0006 */
[----:B------:R-:W-:-:S02]  /*1540*/  CS2R R100, SRZ ;  /* 0x0000000000647805 */ /* 0x000fc4000001ff00 */
[----:B------:R-:W-:Y:S02]  /*1550*/  CS2R R102, SRZ ;  /* 0x0000000000667805 */ /* 0x000fe4000001ff00 */
[----:B------:R-:W-:Y:S01]  /*1560*/  CS2R R104, SRZ ;  /* 0x0000000000687805 */ /* 0x000fe2000001ff00 */
[----:B------:R-:W-:Y:S01]  /*1570*/  IMAD.MOV R7, RZ, RZ, -R8 ;  /* 0x000000ffff077224 */ /* 0x000fe200078e0a08 */
[----:B------:R-:W-:Y:S01]  /*1580*/  CS2R R106, SRZ ;  /* 0x00000000006a7805 */ /* 0x000fe2000001ff00 */
[----:B------:R-:W-:Y:S01]  /*1590*/  IMAD.MOV R6, RZ, RZ, -R11 ;  /* 0x000000ffff067224 */ /* 0x000fe200078e0a0b */
[----:B------:R-:W-:Y:S01]  /*15a0*/  CS2R R108, SRZ ;  /* 0x00000000006c7805 */ /* 0x000fe2000001ff00 */
[----:B------:R-:W-:Y:S01]  /*15b0*/  IMAD.MOV R8, RZ, RZ, -R9 ;  /* 0x000000ffff087224 */ /* 0x000fe200078e0a09 */
[----:B------:R-:W-:Y:S01]  /*15c0*/  CS2R R110, SRZ ;  /* 0x00000000006e7805 */ /* 0x000fe2000001ff00 */
[C---:B------:R-:W-:Y:S01]  /*15d0*/  IMAD R9, R16.reuse, R5, R12 ;  /* 0x0000000510097224 */ /* 0x040fe200078e020c */
[----:B------:R-:W-:Y:S01]  /*15e0*/  CS2R R112, SRZ ;  /* 0x0000000000707805 */ /* 0x000fe2000001ff00 */
[C---:B------:R-:W-:Y:S01]  /*15f0*/  IMAD R11, R16.reuse, R7, R14 ;  /* 0x00000007100b7224 */ /* 0x040fe200078e020e */
[----:B------:R-:W-:Y:S01]  /*1600*/  CS2R R114, SRZ ;  /* 0x0000000000727805 */ /* 0x000fe2000001ff00 */
[C---:B------:R-:W-:Y:S01]  /*1610*/  IMAD R12, R16.reuse, R6, R15 ;  /* 0x00000006100c7224 */ /* 0x040fe200078e020f */
[C---:B------:R-:W-:Y:S01]  /*1620*/  ISETP.GT.U32.AND P0, PT, R16.reuse, R9, PT ;  /* 0x000000091000720c */ /* 0x040fe20003f04070 */
[C---:B------:R-:W-:Y:S01]  /*1630*/  IMAD R14, R16.reuse, R8, R17 ;  /* 0x00000008100e7224 */ /* 0x040fe200078e0211 */
[C---:B------:R-:W-:Y:S01]  /*1640*/  ISETP.GT.U32.AND P1, PT, R16.reuse, R11, PT ;  /* 0x0000000b1000720c */ /* 0x040fe20003f24070 */
[C---:B------:R-:W-:Y:S01]  /*1650*/  VIADD R5, R153.reuse, 0x7c ;  /* 0x0000007c99057836 */ /* 0x040fe20000000000 */
[C---:B------:R-:W-:Y:S01]  /*1660*/  ISETP.GT.U32.AND P2, PT, R16.reuse, R12, PT ;  /* 0x0000000c1000720c */ /* 0x040fe20003f44070 */
[----:B------:R-:W-:Y:S01]  /*1670*/  VIADD R6, R153, 0x78 ;  /* 0x0000007899067836 */ /* 0x000fe20000000000 */
[----:B------:R-:W-:Y:S01]  /*1680*/  ISETP.GT.U32.AND P3, PT, R16, R14, PT ;  /* 0x0000000e1000720c */ /* 0x000fe20003f64070 */
[----:B------:R-:W-:Y:S01]  /*1690*/  IMAD.HI.U32 R8, R10, R19, RZ ;  /* 0x000000130a087227 */ /* 0x000fe200078e00ff */
[----:B------:R-:W-:-:S02]  /*16a0*/  IABS R13, R5 ;  /* 0x00000005000d7213 */ /* 0x000fc40000000000 */
[----:B------:R-:W-:Y:S02]  /*16b0*/  CS2R R116, SRZ ;  /* 0x0000000000747805 */ /* 0x000fe4000001ff00 */
[----:B------:R-:W-:Y:S01]  /*16c0*/  ISETP.GE.AND P6, PT, R5, RZ, PT ;  /* 0x000000ff0500720c */ /* 0x000fe20003fc6270 */
[----:B------:R-:W-:Y:S01]  /*16d0*/  IMAD.MOV R8, RZ, RZ, -R8 ;  /* 0x000000ffff087224 */ /* 0x000fe200078e0a08 */
[----:B------:R-:W-:Y:S01]  /*16e0*/  IABS R15, R6 ;  /* 0x00000006000f7213 */ /* 0x000fe20000000000 */
[--C-:B------:R-:W-:Y:S01]  /*16f0*/  @!P0 IMAD.IADD R9, R9, 0x1, -R16.reuse ;  /* 0x0000000109098824 */ /* 0x100fe200078e0a10 */
[----:B------:R-:W-:Y:S01]  /*1700*/  IABS R17, R18 ;  /* 0x0000001200117213 */ /* 0x000fe20000000000 */
[--C-:B------:R-:W-:Y:S01]  /*1710*/  @!P1 IMAD.IADD R11, R11, 0x1, -R16.reuse ;  /* 0x000000010b0b9824 */ /* 0x100fe200078e0a10 */
[----:B------:R-:W-:Y:S01]  /*1720*/  ISETP.GE.AND P5, PT, R6, RZ, PT ;  /* 0x000000ff0600720c */ /* 0x000fe20003fa6270 */
[--C-:B------:R-:W-:Y:S01]  /*1730*/  @!P2 IMAD.IADD R12, R12, 0x1, -R16.reuse ;  /* 0x000000010c0ca824 */ /* 0x100fe200078e0a10 */
[----:B------:R-:W-:Y:S01]  /*1740*/  ISETP.GT.U32.AND P1, PT, R16, R9, PT ;  /* 0x000000091000720c */ /* 0x000fe20003f24070 */
[----:B------:R-:W-:Y:S01]  /*1750*/  @!P3 IMAD.IADD R14, R14, 0x1, -R16 ;  /* 0x000000010e0eb824 */ /* 0x000fe200078e0a10 */
[----:B------:R-:W-:Y:S01]  /*1760*/  ISETP.GT.U32.AND P0, PT, R16, R11, PT ;  /* 0x0000000b1000720c */ /* 0x000fe20003f04070 */
[----:B------:R-:W-:Y:S01]  /*1770*/  IMAD.HI.U32 R5, R10, R13, RZ ;  /* 0x0000000d0a057227 */ /* 0x000fe200078e00ff */
[----:B------:R-:W-:-:S02]  /*1780*/  ISETP.GT.U32.AND P3, PT, R16, R12, PT ;  /* 0x0000000c1000720c */ /* 0x000fc40003f64070 */
[----:B------:R-:W-:Y:S02]  /*1790*/  CS2R R118, SRZ ;  /* 0x0000000000767805 */ /* 0x000fe4000001ff00 */
[----:B------:R-:W-:Y:S01]  /*17a0*/  ISETP.GT.U32.AND P4, PT, R16, R14, PT ;  /* 0x0000000e1000720c */ /* 0x000fe20003f84070 */
[----:B------:R-:W-:Y:S01]  /*17b0*/  IMAD.MOV R5, RZ, RZ, -R5 ;  /* 0x000000ffff057224 */ /* 0x000fe200078e0a05 */
[----:B------:R-:W-:Y:S01]  /*17c0*/  ISETP.GE.AND P2, PT, R18, RZ, PT ;  /* 0x000000ff1200720c */ /* 0x000fe20003f46270 */
[----:B------:R-:W-:Y:S01]  /*17d0*/  IMAD.HI.U32 R6, R10, R15, RZ ;  /* 0x0000000f0a067227 */ /* 0x000fe200078e00ff */
[----:B------:R-:W-:Y:S02]  /*17e0*/  CS2R R120, SRZ ;  /* 0x0000000000787805 */ /* 0x000fe4000001ff00 */
[----:B------:R-:W-:Y:S02]  /*17f0*/  CS2R R122, SRZ ;  /* 0x00000000007a7805 */ /* 0x000fe4000001ff00 */
[----:B------:R-:W-:Y:S01]  /*1800*/  CS2R R124, SRZ ;  /* 0x00000000007c7805 */ /* 0x000fe2000001ff00 */
[----:B------:R-:W-:Y:S01]  /*1810*/  IMAD R5, R4, R5, R13 ;  /* 0x0000000504057224 */ /* 0x000fe200078e020d */
[----:B------:R-:W-:Y:S01]  /*1820*/  CS2R R126, SRZ ;  /* 0x00000000007e7805 */ /* 0x000fe2000001ff00 */
[--C-:B------:R-:W-:Y:S01]  /*1830*/  @!P0 IMAD.IADD R11, R11, 0x1, -R16.reuse ;  /* 0x000000010b0b8824 */ /* 0x100fe200078e0a10 */
[----:B------:R-:W-:Y:S01]  /*1840*/  CS2R R128, SRZ ;  /* 0x0000000000807805 */ /* 0x000fe2000001ff00 */
[----:B------:R-:W-:Y:S01]  /*1850*/  @!P3 IMAD.IADD R12, R12, 0x1, -R16 ;  /* 0x000000010c0cb824 */ /* 0x000fe200078e0a10 */
[----:B------:R-:W-:Y:S01]  /*1860*/  ISETP.GE.AND P3, PT, R154, RZ, PT ;  /* 0x000000ff9a00720c */ /* 0x000fe20003f66270 */
[----:B------:R-:W-:Y:S01]  /*1870*/  IMAD.HI.U32 R7, R10, R17, RZ ;  /* 0x000000110a077227 */ /* 0x000fe200078e00ff */
[----:B------:R-:W-:-:S02]  /*1880*/  ISETP.GT.U32.AND P0, PT, R4, R5, PT ;  /* 0x000000050400720c */ /* 0x000fc40003f04070 */
[----:B------:R-:W-:Y:S02]  /*1890*/  CS2R R130, SRZ ;  /* 0x0000000000827805 */ /* 0x000fe4000001ff00 */
[----:B------:R-:W-:Y:S01]  /*18a0*/  CS2R R132, SRZ ;  /* 0x0000000000847805 */ /* 0x000fe2000001ff00 */
[----:B------:R-:W-:Y:S01]  /*18b0*/  @!P1 IMAD.IADD R9, R9, 0x1, -R16 ;  /* 0x0000000109099824 */ /* 0x000fe200078e0a10 */
[----:B------:R-:W-:Y:S01]  /*18c0*/  ISETP.GE.AND P1, PT, R252, RZ, PT ;  /* 0x000000fffc00720c */ /* 0x000fe20003f26270 */
        /* <DEDUP_REMOVED lines=8> */
[----:B------:R-:W-:Y:S01]  /*1950*/  @!P3 IMAD.MOV R12, RZ, RZ, -R12 ;  /* 0x000000ffff0cb224 */ /* 0x000fe200078e0a0c */
[----:B------:R-:W-:Y:S01]  /*1960*/  CS2R R142, SRZ ;  /* 0x00000000008e7805 */ /* 0x000fe2000001ff00 */
[----:B------:R-:W-:Y:S01]  /*1970*/  @!P0 IMAD.IADD R5, R5, 0x1, -R4 ;  /* 0x0000000105058824 */ /* 0x000fe200078e0a04 */
[----:B------:R-:W-:Y:S01]  /*1980*/  ISETP.GT.U32.AND P3, PT, R4, R15, PT ;  /* 0x0000000f0400720c */ /* 0x000fe20003f64070 */
[----:B------:R-:W-:Y:S01]  /*1990*/  @!P4 IMAD.IADD R14, R14, 0x1, -R16 ;  /* 0x000000010e0ec824 */ /* 0x000fe200078e0a10 */
[----:B------:R-:W-:Y:S01]  /*19a0*/  ISETP.GE.AND P4, PT, R155, RZ, PT ;  /* 0x000000ff9b00720c */ /* 0x000fe20003f86270 */
[----:B------:R-:W-:Y:S01]  /*19b0*/  VIADD R16, R153, 0x6c ;  /* 0x0000006c99107836 */ /* 0x000fe20000000000 */
[C---:B------:R-:W-:Y:S01]  /*19c0*/  ISETP.GT.U32.AND P0, PT, R4.reuse, R5, PT ;  /* 0x000000050400720c */ /* 0x040fe20003f04070 */
[----:B------:R-:W-:Y:S01]  /*19d0*/  @!P1 IMAD.MOV R9, RZ, RZ, -R9 ;  /* 0x000000ffff099224 */ /* 0x000fe200078e0a09 */
[----:B------:R-:W-:Y:S01]  /*19e0*/  ISETP.GE.AND P1, PT, R239, RZ, PT ;  /* 0x000000ffef00720c */ /* 0x000fe20003f26270 */
[----:B------:R-:W-:Y:S01]  /*19f0*/  IMAD R17, R4, R8, R19 ;  /* 0x0000000804117224 */ /* 0x000fe200078e0213 */
[----:B------:R-:W-:Y:S01]  /*1a00*/  IABS R19, R16 ;  /* 0x0000001000137213 */ /* 0x000fe20000000000 */
[----:B------:R-:W-:Y:S01]  /*1a10*/  VIADD R18, R153, 0x68 ;  /* 0x0000006899127836 */ /* 0x000fe20000000000 */
[----:B------:R-:W-:-:S02]  /*1a20*/  CS2R R154, SRZ ;  /* 0x00000000009a7805 */ /* 0x000fc4000001ff00 */
[----:B------:R-:W-:Y:S02]  /*1a30*/  CS2R R144, SRZ ;  /* 0x0000000000907805 */ /* 0x000fe4000001ff00 */
[----:B------:R-:W-:Y:S01]  /*1a40*/  CS2R R146, SRZ ;  /* 0x0000000000927805 */ /* 0x000fe2000001ff00 */
[----:B------:R-:W-:Y:S01]  /*1a50*/  IMAD.HI.U32 R6, R10, R19, RZ ;  /* 0x000000130a067227 */ /* 0x000fe200078e00ff */
[----:B------:R-:W-:Y:S02]  /*1a60*/  IABS R21, R18 ;  /* 0x0000001200157213 */ /* 0x000fe40000000000 */
[----:B------:R-:W-:Y:S02]  /*1a70*/  CS2R R148, SRZ ;  /* 0x0000000000947805 */ /* 0x000fe4000001ff00 */
[----:B------:R-:W-:Y:S01]  /*1a80*/  CS2R R150, SRZ ;  /* 0x0000000000967805 */ /* 0x000fe2000001ff00 */
[----:B------:R-:W-:Y:S01]  /*1a90*/  @!P3 IMAD.IADD R15, R15, 0x1, -R4 ;  /* 0x000000010f0fb824 */ /* 0x000fe200078e0a04 */
[----:B------:R-:W-:Y:S01]  /*1aa0*/  CS2R R74, SRZ ;  /* 0x00000000004a7805 */ /* 0x000fe2000001ff00 */
[----:B------:R-:W-:Y:S01]  /*1ab0*/  IMAD.MOV R7, RZ, RZ, -R6 ;  /* 0x000000ffff077224 */ /* 0x000fe200078e0a06 */
[----:B------:R-:W-:Y:S01]  /*1ac0*/  LOP3.LUT R6, RZ, R2, RZ, 0x33, !PT ;  /* 0x00000002ff067212 */ /* 0x000fe200078e33ff */
[----:B------:R-:W-:Y:S01]  /*1ad0*/  @!P1 IMAD.MOV R14, RZ, RZ, -R14 ;  /* 0x000000ffff0e9224 */ /* 0x000fe200078e0a0e */
[----:B------:R-:W-:Y:S01]  /*1ae0*/  ISETP.NE.AND P1, PT, R2, RZ, PT ;  /* 0x000000ff0200720c */ /* 0x000fe20003f25270 */
[----:B------:R-:W-:Y:S01]  /*1af0*/  @!P0 IMAD.IADD R5, R5, 0x1, -R4 ;  /* 0x0000000105058824 */ /* 0x000fe200078e0a04 */
[----:B------:R-:W-:Y:S01]  /*1b00*/  ISETP.GT.U32.AND P0, PT, R4, R15, PT ;  /* 0x0000000f0400720c */ /* 0x000fe20003f04070 */
[----:B------:R-:W-:Y:S01]  /*1b10*/  IMAD.HI.U32 R2, R10, R21, RZ ;  /* 0x000000150a027227 */ /* 0x000fe200078e00ff */
[----:B------:R-:W-:-:S02]  /*1b20*/  SEL R9, R6, R9, !P1 ;  /* 0x0000000906097207 */ /* 0x000fc40004800000 */
[----:B------:R-:W-:Y:S02]  /*1b30*/  CS2R R76, SRZ ;  /* 0x00000000004c7805 */ /* 0x000fe4000001ff00 */
[----:B------:R-:W-:Y:S01]  /*1b40*/  CS2R R78, SRZ ;  /* 0x00000000004e7805 */ /* 0x000fe2000001ff00 */
[----:B------:R-:W-:Y:S01]  /*1b50*/  @!P4 IMAD.MOV R11, RZ, RZ, -R11 ;  /* 0x000000ffff0bc224 */ /* 0x000fe200078e0a0b */
[C---:B------:R-:W-:Y:S01]  /*1b60*/  ISETP.GT.U32.AND P4, PT, R4.reuse, R13, PT ;  /* 0x0000000d0400720c */ /* 0x040fe20003f84070 */
[----:B------:R-:W-:Y:S01]  /*1b70*/  IMAD.MOV R2, RZ, RZ, -R2 ;  /* 0x000000ffff027224 */ /* 0x000fe200078e0a02 */
[----:B------:R-:W-:Y:S01]  /*1b80*/  CS2R R80, SRZ ;  /* 0x0000000000507805 */ /* 0x000fe2000001ff00 */
[----:B------:R-:W-:Y:S01]  /*1b90*/  IMAD R19, R4, R7, R19 ;  /* 0x0000000704137224 */ /* 0x000fe200078e0213 */
[C---:B------:R-:W-:Y:S01]  /*1ba0*/  SEL R8, R6.reuse, R11, !P1 ;  /* 0x0000000b06087207 */ /* 0x040fe20004800000 */
[----:B------:R-:W-:Y:S01]  /*1bb0*/  IMAD.MOV.U32 R11, RZ, RZ, R5 ;  /* 0x000000ffff0b7224 */ /* 0x000fe200078e0005 */
[----:B------:R-:W-:Y:S01]  /*1bc0*/  SEL R7, R6, R12, !P1 ;  /* 0x0000000c06077207 */ /* 0x000fe20004800000 */
[----:B------:R-:W-:Y:S01]  /*1bd0*/  IMAD R5, R4, R2, R21 ;  /* 0x0000000204057224 */ /* 0x000fe200078e0215 */
[----:B------:R-:W-:Y:S01]  /*1be0*/  SEL R6, R6, R14, !P1 ;  /* 0x0000000e06067207 */ /* 0x000fe20004800000 */
[--C-:B------:R-:W-:Y:S01]  /*1bf0*/  @!P0 IMAD.IADD R15, R15, 0x1, -R4.reuse ;  /* 0x000000010f0f8824 */ /* 0x100fe200078e0a04 */
[----:B------:R-:W-:Y:S01]  /*1c00*/  ISETP.GE.AND P1, PT, R20, RZ, PT ;  /* 0x000000ff1400720c */ /* 0x000fe20003f26270 */
[----:B------:R-:W-:Y:S01]  /*1c10*/  VIADD R12, R153, 0x64 ;  /* 0x00000064990c7836 */ /* 0x000fe20000000000 */
[C---:B------:R-:W-:Y:S01]  /*1c20*/  ISETP.GT.U32.AND P0, PT, R4.reuse, R5, PT ;  /* 0x000000050400720c */ /* 0x040fe20003f04070 */
[----:B------:R-:W-:Y:S01]  /*1c30*/  @!P4 IMAD.IADD R13, R13, 0x1, -R4 ;  /* 0x000000010d0dc824 */ /* 0x000fe200078e0a04 */
[C---:B------:R-:W-:Y:S01]  /*1c40*/  ISETP.GT.U32.AND P4, PT, R4.reuse, R17, PT ;  /* 0x000000110400720c */ /* 0x040fe20003f84070 */
[----:B------:R-:W-:Y:S01]  /*1c50*/  @!P6 IMAD.MOV R11, RZ, RZ, -R11 ;  /* 0x000000ffff0be224 */ /* 0x000fe200078e0a0b */
[----:B------:R-:W-:Y:S01]  /*1c60*/  IABS R23, R12 ;  /* 0x0000000c00177213 */ /* 0x000fe20000000000 */
[----:B------:R-:W-:Y:S01]  /*1c70*/  VIADD R14, R153, 0x60 ;  /* 0x00000060990e7836 */ /* 0x000fe20000000000 */
[C---:B------:R-:W-:Y:S01]  /*1c80*/  ISETP.GT.U32.AND P6, PT, R4.reuse, R19, PT ;  /* 0x000000130400720c */ /* 0x040fe20003fc4070 */
[----:B------:R-:W-:Y:S01]  /*1c90*/  @!P2 IMAD.MOV R15, RZ, RZ, -R15 ;  /* 0x000000ffff0fa224 */ /* 0x000fe200078e0a0f */
[----:B------:R-:W-:Y:S01]  /*1ca0*/  ISETP.GT.U32.AND P3, PT, R4, R13, PT ;  /* 0x0000000d0400720c */ /* 0x000fe20003f64070 */
[----:B------:R-:W-:Y:S01]  /*1cb0*/  IMAD.HI.U32 R2, R10, R23, RZ ;  /* 0x000000170a027227 */ /* 0x000fe200078e00ff */
[----:B------:R-:W-:-:S02]  /*1cc0*/  IABS R25, R14 ;  /* 0x0000000e00197213 */ /* 0x000fc40000000000 */
[----:B------:R-:W-:Y:S02]  /*1cd0*/  CS2R R82, SRZ ;  /* 0x0000000000527805 */ /* 0x000fe4000001ff00 */
[----:B------:R-:W-:Y:S01]  /*1ce0*/  ISETP.GE.AND P2, PT, R12, RZ, PT ;  /* 0x000000ff0c00720c */ /* 0x000fe20003f46270 */
[----:B------:R-:W-:Y:S01]  /*1cf0*/  @!P0 IMAD.IADD R5, R5, 0x1, -R4 ;  /* 0x0000000105058824 */ /* 0x000fe200078e0a04 */
[----:B------:R-:W-:Y:S01]  /*1d00*/  CS2R R84, SRZ ;  /* 0x0000000000547805 */ /* 0x000fe2000001ff00 */
[----:B------:R-:W-:Y:S01]  /*1d10*/  IMAD.MOV R2, RZ, RZ, -R2 ;  /* 0x000000ffff027224 */ /* 0x000fe200078e0a02 */
[----:B------:R-:W-:Y:S01]  /*1d20*/  CS2R R86, SRZ ;  /* 0x0000000000567805 */ /* 0x000fe2000001ff00 */
[----:B------:R-:W-:Y:S01]  /*1d30*/  @!P4 IMAD.IADD R17, R17, 0x1, -R4 ;  /* 0x000000011111c824 */ /* 0x000fe200078e0a04 */
[C---:B------:R-:W-:Y:S01]  /*1d40*/  ISETP.GT.U32.AND P0, PT, R4.reuse, R5, PT ;  /* 0x000000050400720c */ /* 0x040fe20003f04070 */
[----:B------:R-:W-:Y:S01]  /*1d50*/  IMAD R23, R4, R2, R23 ;  /* 0x0000000204177224 */ /* 0x000fe200078e0217 */
[----:B------:R-:W-:Y:S01]  /*1d60*/  ISETP.GE.AND P4, PT, R18, RZ, PT ;  /* 0x000000ff1200720c */ /* 0x000fe20003f86270 */
[----:B------:R-:W-:Y:S01]  /*1d70*/  IMAD.HI.U32 R2, R10, R25, RZ ;  /* 0x000000190a027227 */ /* 0x000fe200078e00ff */
[----:B------:R-:W-:-:S02]  /*1d80*/  UMOV UR15, URZ ;  /* 0x0000003f000f7c82 */ /* 0x000fc40008000000 */
[----:B------:R-:W-:Y:S01]  /*1d90*/  UIADD3.64 UR10, UR14, -UR10, URZ ;  /* 0x8000000a0e0a7297 */ /* 0x000fe2000fffe03f */
[----:B------:R-:W-:Y:S02]  /*1da0*/  @!P6 IMAD.IADD R19, R19, 0x1, -R4 ;  /* 0x000000011313e824 */ /* 0x000fe400078e0a04 */
[----:B------:R-:W-:Y:S02]  /*1db0*/  IMAD.MOV R2, RZ, RZ, -R2 ;  /* 0x000000ffff027224 */ /* 0x000fe400078e0a02 */
[--C-:B------:R-:W-:Y:S01]  /*1dc0*/  @!P3 IMAD.IADD R13, R13, 0x1, -R4.reuse ;  /* 0x000000010d0db824 */ /* 0x100fe200078e0a04 */
[C---:B------:R-:W-:Y:S01]  /*1dd0*/  ISETP.GT.U32.AND P6, PT, R4.reuse, R19, PT ;  /* 0x000000130400720c */ /* 0x040fe20003fc4070 */
[----:B------:R-:W-:Y:S01]  /*1de0*/  IMAD R25, R4, R2, R25 ;  /* 0x0000000204197224 */ /* 0x000fe200078e0219 */
[----:B------:R-:W-:Y:S01]  /*1df0*/  ISETP.GE.AND P3, PT, R16, RZ, PT ;  /* 0x000000ff1000720c */ /* 0x000fe20003f66270 */
[----:B------:R-:W-:Y:S01]  /*1e00*/  @!P5 IMAD.MOV R13, RZ, RZ, -R13 ;  /* 0x000000ffff0dd224 */ /* 0x000fe200078e0a0d */
[C---:B------:R-:W-:Y:S01]  /*1e10*/  ISETP.GT.U32.AND P5, PT, R4.reuse, R17, PT ;  /* 0x000000110400720c */ /* 0x040fe20003fa4070 */
[----:B------:R-:W-:Y:S01]  /*1e20*/  @!P0 IMAD.IADD R5, R5, 0x1, -R4 ;  /* 0x0000000105058824 */ /* 0x000fe200078e0a04 */
[----:B------:R-:W-:Y:S01]  /*1e30*/  ISETP.GT.U32.AND P0, PT, R4, R25, PT ;  /* 0x000000190400720c */ /* 0x000fe20003f04070 */
[----:B------:R-:W-:-:S02]  /*1e40*/  VIADD R16, R153, 0x5c ;  /* 0x0000005c99107836 */ /* 0x000fc40000000000 */
[----:B------:R-:W-:Y:S02]  /*1e50*/  VIADD R18, R153, 0x54 ;  /* 0x0000005499127836 */ /* 0x000fe40000000000 */
[----:B------:R-:W-:Y:S01]  /*1e60*/  IMAD.MOV.U32 R21, RZ, RZ, R5 ;  /* 0x000000ffff157224 */ /* 0x000fe200078e0005 */
[----:B------:R-:W-:Y:S01]  /*1e70*/  IABS R27, R16 ;  /* 0x00000010001b7213 */ /* 0x000fe20000000000 */
[----:B------:R-:W-:Y:S01]  /*1e80*/  @!P6 IMAD.IADD R19, R19, 0x1, -R4 ;  /* 0x000000011313e824 */ /* 0x000fe200078e0a04 */
[----:B------:R-:W-:Y:S01]  /*1e90*/  ISETP.GE.AND P6, PT, R14, RZ, PT ;  /* 0x000000ff0e00720c */ /* 0x000fe20003fc6270 */
[----:B------:R-:W-:Y:S01]  /*1ea0*/  VIADD R14, R153, 0x58 ;  /* 0x00000058990e7836 */ /* 0x000fe20000000000 */
[----:B------:R-:W-:Y:S01]  /*1eb0*/  IABS R31, R18 ;  /* 0x00000012001f7213 */ /* 0x000fe20000000000 */
[----:B------:R-:W-:-:S03]  /*1ec0*/  IMAD.HI.U32 R2, R10, R27, RZ ;  /* 0x0000001b0a027227 */ /* 0x000fc600078e00ff */
[----:B------:R-:W-:Y:S01]  /*1ed0*/  IABS R29, R14 ;  /* 0x0000000e001d7213 */ /* 0x000fe20000000000 */
[--C-:B------:R-:W-:Y:S01]  /*1ee0*/  @!P5 IMAD.IADD R17, R17, 0x1, -R4.reuse ;  /* 0x000000011111d824 */ /* 0x100fe200078e0a04 */
[----:B------:R-:W-:Y:S01]  /*1ef0*/  ISETP.GT.U32.AND P5, PT, R4, R23, PT ;  /* 0x000000170400720c */ /* 0x000fe20003fa4070 */
[----:B------:R-:W-:Y:S02]  /*1f00*/  @!P0 IMAD.IADD R25, R25, 0x1, -R4 ;  /* 0x0000000119198824 */ /* 0x000fe400078e0a04 */
[----:B------:R-:W-:Y:S02]  /*1f10*/  IMAD.MOV R2, RZ, RZ, -R2 ;  /* 0x000000ffff027224 */ /* 0x000fe400078e0a02 */
[----:B------:R-:W-:Y:S01]  /*1f20*/  IMAD.HI.U32 R12, R10, R31, RZ ;  /* 0x0000001f0a0c7227 */ /* 0x000fe200078e00ff */
[----:B------:R-:W-:-:S03]  /*1f30*/  ISETP.GT.U32.AND P0, PT, R4, R25, PT ;  /* 0x000000190400720c */ /* 0x000fc60003f04070 */
[----:B------:R-:W-:Y:S02]  /*1f40*/  IMAD R27, R4, R2, R27 ;  /* 0x00000002041b7224 */ /* 0x000fe400078e021b */
[----:B------:R-:W-:-:S04]  /*1f50*/  IMAD.HI.U32 R2, R10, R29, RZ ;  /* 0x0000001d0a027227 */ /* 0x000fc800078e00ff */
[----:B------:R-:W-:Y:S02]  /*1f60*/  IMAD.MOV R2, RZ, RZ, -R2 ;  /* 0x000000ffff027224 */ /* 0x000fe400078e0a02 */
[--C-:B------:R-:W-:Y:S02]  /*1f70*/  @!P5 IMAD.IADD R23, R23, 0x1, -R4.reuse ;  /* 0x000000011717d824 */ /* 0x100fe400078e0a04 */
[C---:B------:R-:W-:Y:S02]  /*1f80*/  IMAD R5, R4.reuse, R2, R29 ;  /* 0x0000000204057224 */ /* 0x040fe400078e021d */
[----:B------:R-:W-:Y:S01]  /*1f90*/  @!P0 IMAD.IADD R25, R25, 0x1, -R4 ;  /* 0x0000000119198824 */ /* 0x000fe200078e0a04 */
[C---:B------:R-:W-:Y:S01]  /*1fa0*/  ISETP.GT.U32.AND P5, PT, R4.reuse, R23, PT ;  /* 0x000000170400720c */ /* 0x040fe20003fa4070 */
[----:B------:R-:W-:Y:S01]  /*1fb0*/  @!P3 IMAD.MOV R19, RZ, RZ, -R19 ;  /* 0x000000ffff13b224 */ /* 0x000fe200078e0a13 */
[C---:B------:R-:W-:Y:S01]  /*1fc0*/  ISETP.GT.U32.AND P0, PT, R4.reuse, R5, PT ;  /* 0x000000050400720c */ /* 0x040fe20003f04070 */
[----:B------:R-:W-:Y:S01]  /*1fd0*/  IMAD.MOV R12, RZ, RZ, -R12 ;  /* 0x000000ffff0c7224 */ /* 0x000fe200078e0a0c */
[----:B------:R-:W-:Y:S01]  /*1fe0*/  ISETP.GT.U32.AND P3, PT, R4, R27, PT ;  /* 0x0000001b0400720c */ /* 0x000fe20003f64070 */
[----:B------:R-:W-:Y:S01]  /*1ff0*/  @!P4 IMAD.MOV R21, RZ, RZ, -R21 ;  /* 0x000000ffff15c224 */ /* 0x000fe200078e0a15 */
[----:B------:R-:W-:Y:S01]  /*2000*/  ISETP.GE.AND P4, PT, R14, RZ, PT ;  /* 0x000000ff0e00720c */ /* 0x000fe20003f86270 */
[----:B------:R-:W-:-:S02]  /*2010*/  IMAD R31, R4, R12, R31 ;  /* 0x0000000c041f7224 */ /* 0x000fc400078e021f */
[C---:B------:R-:W-:Y:S02]  /*2020*/  VIADD R14, R153.reuse, 0x50 ;  /* 0x00000050990e7836 */ /* 0x040fe40000000000 */
[----:B------:R-:W-:Y:S02]  /*2030*/  VIADD R12, R153, 0x4c ;  /* 0x0000004c990c7836 */ /* 0x000fe40000000000 */
[--C-:B------:R-:W-:Y:S01]  /*2040*/  @!P5 IMAD.IADD R23, R23, 0x1, -R4.reuse ;  /* 0x000000011717d824 */ /* 0x100fe200078e0a04 */
[----:B------:R-:W-:Y:S01]  /*2050*/  IABS R33, R14 ;  /* 0x0000000e00217213 */ /* 0x000fe20000000000 */
[--C-:B------:R-:W-:Y:S01]  /*2060*/  @!P0 IMAD.IADD R5, R5, 0x1, -R4.reuse ;  /* 0x0000000105058824 */ /* 0x100fe200078e0a04 */
[----:B------:R-:W-:Y:S01]  /*2070*/  IABS R35, R12 ;  /* 0x0000000c00237213 */ /* 0x000fe20000000000 */
[----:B------:R-:W-:Y:S01]  /*2080*/  @!P2 IMAD.MOV R23, RZ, RZ, -R23 ;  /* 0x000000ffff17a224 */ /* 0x000fe200078e0a17 */
[C---:B------:R-:W-:Y:S01]  /*2090*/  ISETP.GT.U32.AND P2, PT, R4.reuse, R31, PT ;  /* 0x0000001f0400720c */ /* 0x040fe20003f44070 */
[----:B------:R-:W-:Y:S01]  /*20a0*/  @!P3 IMAD.IADD R27, R27, 0x1, -R4 ;  /* 0x000000011b1bb824 */ /* 0x000fe200078e0a04 */
[----:B------:R-:W-:Y:S01]  /*20b0*/  ISETP.GT.U32.AND P0, PT, R4, R5, PT ;  /* 0x000000050400720c */ /* 0x000fe20003f04070 */
[----:B------:R-:W-:Y:S01]  /*20c0*/  IMAD.HI.U32 R2, R10, R33, RZ ;  /* 0x000000210a027227 */ /* 0x000fe200078e00ff */
[----:B------:R-:W-:-:S02]  /*20d0*/  ISETP.GE.AND P5, PT, R18, RZ, PT ;  /* 0x000000ff1200720c */ /* 0x000fc40003fa6270 */
[----:B------:R-:W-:Y:S01]  /*20e0*/  ISETP.GT.U32.AND P3, PT, R4, R27, PT ;  /* 0x0000001b0400720c */ /* 0x000fe20003f64070 */
[----:B------:R-:W-:Y:S01]  /*20f0*/  @!P6 IMAD.MOV R25, RZ, RZ, -R25 ;  /* 0x000000ffff19e224 */ /* 0x000fe200078e0a19 */
[----:B------:R-:W-:Y:S01]  /*2100*/  ISETP.GE.AND P6, PT, R14, RZ, PT ;  /* 0x000000ff0e00720c */ /* 0x000fe20003fc6270 */
[----:B------:R-:W-:Y:S02]  /*2110*/  IMAD.MOV R14, RZ, RZ, -R2 ;  /* 0x000000ffff0e7224 */ /* 0x000fe400078e0a02 */
[----:B------:R-:W-:Y:S01]  /*2120*/  @!P1 IMAD.MOV R17, RZ, RZ, -R17 ;  /* 0x000000ffff119224 */ /* 0x000fe200078e0a11 */
[----:B------:R-:W-:Y:S01]  /*2130*/  ISETP.GE.AND P1, PT, R16, RZ, PT ;  /* 0x000000ff1000720c */ /* 0x000fe20003f26270 */
[----:B------:R-:W-:-:S04]  /*2140*/  IMAD.HI.U32 R2, R10, R35, RZ ;  /* 0x000000230a027227 */ /* 0x000fc800078e00ff */
[----:B------:R-:W-:Y:S02]  /*2150*/  VIADD R16, R153, 0x48 ;  /* 0x0000004899107836 */ /* 0x000fe40000000000 */
[----:B------:R-:W-:Y:S02]  /*2160*/  @!P2 IMAD.IADD R31, R31, 0x1, -R4 ;  /* 0x000000011f1fa824 */ /* 0x000fe400078e0a04 */
[----:B------:R-:W-:Y:S01]  /*2170*/  IMAD.MOV R2, RZ, RZ, -R2 ;  /* 0x000000ffff027224 */ /* 0x000fe200078e0a02 */
[----:B------:R-:W-:Y:S01]  /*2180*/  IABS R37, R16 ;  /* 0x0000001000257213 */ /* 0x000fe20000000000 */
[----:B------:R-:W-:Y:S01]  /*2190*/  @!P0 IMAD.IADD R5, R5, 0x1, -R4 ;  /* 0x0000000105058824 */ /* 0x000fe200078e0a04 */
[C---:B------:R-:W-:Y:S01]  /*21a0*/  ISETP.GT.U32.AND P2, PT, R4.reuse, R31, PT ;  /* 0x0000001f0400720c */ /* 0x040fe20003f44070 */
[----:B------:R-:W-:Y:S02]  /*21b0*/  IMAD R35, R4, R2, R35 ;  /* 0x0000000204237224 */ /* 0x000fe400078e0223 */
[----:B------:R-:W-:-:S02]  /*21c0*/  IMAD.MOV.U32 R29, RZ, RZ, R5 ;  /* 0x000000ffff1d7224 */ /* 0x000fc400078e0005 */
[----:B------:R-:W-:Y:S01]  /*21d0*/  @!P3 IMAD.IADD R27, R27, 0x1, -R4 ;  /* 0x000000011b1bb824 */ /* 0x000fe200078e0a04 */
[----:B------:R-:W-:Y:S01]  /*21e0*/  ISETP.GE.AND P3, PT, R12, RZ, PT ;  /* 0x000000ff0c00720c */ /* 0x000fe20003f66270 */
[----:B------:R-:W-:-:S04]  /*21f0*/  IMAD.HI.U32 R12, R10, R37, RZ ;  /* 0x000000250a0c7227 */ /* 0x000fc800078e00ff */
[----:B------:R-:W-:Y:S01]  /*2200*/  @!P4 IMAD.MOV R29, RZ, RZ, -R29 ;  /* 0x000000ffff1dc224 */ /* 0x000fe200078e0a1d */
[C---:B------:R-:W-:Y:S01]  /*2210*/  ISETP.GT.U32.AND P4, PT, R4.reuse, R35, PT ;  /* 0x000000230400720c */ /* 0x040fe20003f84070 */
[----:B------:R-:W-:Y:S02]  /*2220*/  IMAD.MOV R12, RZ, RZ, -R12 ;  /* 0x000000ffff0c7224 */ /* 0x000fe400078e0a0c */
[--C-:B------:R-:W-:Y:S02]  /*2230*/  @!P2 IMAD.IADD R31, R31, 0x1, -R4.reuse ;  /* 0x000000011f1fa824 */ /* 0x100fe400078e0a04 */
[----:B------:R-:W-:Y:S02]  /*2240*/  IMAD R37, R4, R12, R37 ;  /* 0x0000000c04257224 */ /* 0x000fe400078e0225 */
[C---:B------:R-:W-:Y:S02]  /*2250*/  VIADD R2, R153.reuse, 0x44 ;  /* 0x0000004499027836 */ /* 0x040fe40000000000 */
[----:B------:R-:W-:Y:S01]  /*2260*/  @!P1 IMAD.MOV R27, RZ, RZ, -R27 ;  /* 0x000000ffff1b9224 */ /* 0x000fe200078e0a1b */
[----:B------:R-:W-:Y:S01]  /*2270*/  ISETP.GE.AND P1, PT, R16, RZ, PT ;  /* 0x000000ff1000720c */ /* 0x000fe20003f26270 */
[C---:B------:R-:W-:Y:S01]  /*2280*/  IMAD R33, R4.reuse, R14, R33 ;  /* 0x0000000e04217224 */ /* 0x040fe200078e0221 */
[----:B------:R-:W-:Y:S01]  /*2290*/  IABS R39, R2 ;  /* 0x0000000200277213 */ /* 0x000fe20000000000 */
[----:B------:R-:W-:Y:S01]  /*22a0*/  @!P5 IMAD.MOV R31, RZ, RZ, -R31 ;  /* 0x000000ffff1fd224 */ /* 0x000fe200078e0a1f */
[C---:B------:R-:W-:Y:S01]  /*22b0*/  ISETP.GT.U32.AND P5, PT, R4.reuse, R37, PT ;  /* 0x000000250400720c */ /* 0x040fe20003fa4070 */
[----:B------:R-:W-:Y:S01]  /*22c0*/  VIADD R16, R153, 0x40 ;  /* 0x0000004099107836 */ /* 0x000fe20000000000 */
[----:B------:R-:W-:Y:S01]  /*22d0*/  ISETP.GT.U32.AND P0, PT, R4, R33, PT ;  /* 0x000000210400720c */ /* 0x000fe20003f04070 */
[----:B------:R-:W-:Y:S01]  /*22e0*/  @!P4 IMAD.IADD R35, R35, 0x1, -R4 ;  /* 0x000000012323c824 */ /* 0x000fe200078e0a04 */
[----:B------:R-:W-:Y:S01]  /*22f0*/  ISETP.GE.AND P2, PT, R2, RZ, PT ;  /* 0x000000ff0200720c */ /* 0x000fe20003f46270 */
[----:B------:R-:W-:Y:S01]  /*2300*/  IMAD.HI.U32 R2, R10, R39, RZ ;  /* 0x000000270a027227 */ /* 0x000fe200078e00ff */
[----:B------:R-:W-:-:S02]  /*2310*/  IABS R41, R16 ;  /* 0x0000001000297213 */ /* 0x000fc40000000000 */
[----:B------:R-:W-:Y:S01]  /*2320*/  ISETP.GT.U32.AND P4, PT, R4, R35, PT ;  /* 0x000000230400720c */ /* 0x000fe20003f84070 */
[----:B------:R-:W-:Y:S02]  /*2330*/  VIADD R18, R153, 0x3c ;  /* 0x0000003c99127836 */ /* 0x000fe40000000000 */
[----:B------:R-:W-:-:S03]  /*2340*/  IMAD.HI.U32 R5, R10, R41, RZ ;  /* 0x000000290a057227 */ /* 0x000fc600078e00ff */
[----:B------:R-:W-:Y:S01]  /*2350*/  IABS R43, R18 ;  /* 0x00000012002b7213 */ /* 0x000fe20000000000 */
[----:B------:R-:W-:Y:S02]  /*2360*/  IMAD.MOV R12, RZ, RZ, -R2 ;  /* 0x000000ffff0c7224 */ /* 0x000fe400078e0a02 */
[--C-:B------:R-:W-:Y:S02]  /*2370*/  @!P5 IMAD.IADD R37, R37, 0x1, -R4.reuse ;  /* 0x000000012525d824 */ /* 0x100fe400078e0a04 */
[----:B------:R-:W-:Y:S02]  /*2380*/  IMAD.MOV R14, RZ, RZ, -R5 ;  /* 0x000000ffff0e7224 */ /* 0x000fe400078e0a05 */
[C---:B------:R-:W-:Y:S01]  /*2390*/  IMAD R5, R4.reuse, R12, R39 ;  /* 0x0000000c04057224 */ /* 0x040fe200078e0227 */
[----:B------:R-:W-:Y:S01]  /*23a0*/  ISETP.GT.U32.AND P5, PT, R4, R37, PT ;  /* 0x000000250400720c */ /* 0x000fe20003fa4070 */
[----:B------:R-:W-:Y:S02]  /*23b0*/  @!P0 IMAD.IADD R33, R33, 0x1, -R4 ;  /* 0x0000000121218824 */ /* 0x000fe400078e0a04 */
[----:B------:R-:W-:-:S03]  /*23c0*/  IMAD.HI.U32 R2, R10, R43, RZ ;  /* 0x0000002b0a027227 */ /* 0x000fc600078e00ff */
[C---:B------:R-:W-:Y:S01]  /*23d0*/  ISETP.GT.U32.AND P0, PT, R4.reuse, R33, PT ;  /* 0x000000210400720c */ /* 0x040fe20003f04070 */
[----:B------:R-:W-:Y:S01]  /*23e0*/  @!P4 IMAD.IADD R35, R35, 0x1, -R4 ;  /* 0x000000012323c824 */ /* 0x000fe200078e0a04 */
[C---:B------:R-:W-:Y:S01]  /*23f0*/  ISETP.GT.U32.AND P4, PT, R4.reuse, R5, PT ;  /* 0x000000050400720c */ /* 0x040fe20003f84070 */
[----:B------:R-:W-:Y:S02]  /*2400*/  IMAD.MOV R2, RZ, RZ, -R2 ;  /* 0x000000ffff027224 */ /* 0x000fe400078e0a02 */
[----:B------:R-:W-:Y:S02]  /*2410*/  VIADD R20, R153, 0x38 ;  /* 0x0000003899147836 */ /* 0x000fe40000000000 */
[C---:B------:R-:W-:Y:S02]  /*2420*/  IMAD R43, R4.reuse, R2, R43 ;  /* 0x00000002042b7224 */ /* 0x040fe400078e022b */
[--C-:B------:R-:W-:Y:S01]  /*2430*/  @!P5 IMAD.IADD R37, R37, 0x1, -R4.reuse ;  /* 0x000000012525d824 */ /* 0x100fe200078e0a04 */
[----:B------:R-:W-:Y:S01]  /*2440*/  IABS R45, R20 ;  /* 0x00000014002d7213 */ /* 0x000fe20000000000 */
[----:B------:R-:W-:Y:S01]  /*2450*/  @!P3 IMAD.MOV R35, RZ, RZ, -R35 ;  /* 0x000000ffff23b224 */ /* 0x000fe200078e0a23 */
[----:B------:R-:W-:Y:S01]  /*2460*/  ISETP.GT.U32.AND P5, PT, R4, R43, PT ;  /* 0x0000002b0400720c */ /* 0x000fe20003fa4070 */
[--C-:B------:R-:W-:Y:S01]  /*2470*/  @!P0 IMAD.IADD R33, R33, 0x1, -R4.reuse ;  /* 0x0000000121218824 */ /* 0x100fe200078e0a04 */
[----:B------:R-:W-:Y:S01]  /*2480*/  ISETP.GE.AND P0, PT, R16, RZ, PT ;  /* 0x000000ff1000720c */ /* 0x000fe20003f06270 */
[----:B------:R-:W-:Y:S01]  /*2490*/  @!P4 IMAD.IADD R5, R5, 0x1, -R4 ;  /* 0x000000010505c824 */ /* 0x000fe200078e0a04 */
[----:B------:R-:W-:Y:S01]  /*24a0*/  ISETP.GE.AND P3, PT, R18, RZ, PT ;  /* 0x000000ff1200720c */ /* 0x000fe20003f66270 */
[----:B------:R-:W-:-:S02]  /*24b0*/  VIADD R16, R153, 0x34 ;  /* 0x0000003499107836 */ /* 0x000fc40000000000 */
[----:B------:R-:W-:Y:S01]  /*24c0*/  IMAD.HI.U32 R12, R10, R45, RZ ;  /* 0x0000002d0a0c7227 */ /* 0x000fe200078e00ff */
[C---:B------:R-:W-:Y:S02]  /*24d0*/  ISETP.GT.U32.AND P4, PT, R4.reuse, R5, PT ;  /* 0x000000050400720c */ /* 0x040fe40003f84070 */
[----:B------:R-:W-:Y:S01]  /*24e0*/  IABS R47, R16 ;  /* 0x00000010002f7213 */ /* 0x000fe20000000000 */
[----:B------:R-:W-:Y:S02]  /*24f0*/  VIADD R18, R153, 0x30 ;  /* 0x0000003099127836 */ /* 0x000fe40000000000 */
[----:B------:R-:W-:Y:S02]  /*2500*/  IMAD.MOV R12, RZ, RZ, -R12 ;  /* 0x000000ffff0c7224 */ /* 0x000fe400078e0a0c */
[----:B------:R-:W-:Y:S01]  /*2510*/  @!P5 IMAD.IADD R43, R43, 0x1, -R4 ;  /* 0x000000012b2bd824 */ /* 0x000fe200078e0a04 */
[----:B------:R-:W-:Y:S01]  /*2520*/  IABS R49, R18 ;  /* 0x0000001200317213 */ /* 0x000fe20000000000 */
[----:B------:R-:W-:-:S02]  /*2530*/  IMAD R45, R4, R12, R45 ;  /* 0x0000000c042d7224 */ /* 0x000fc400078e022d */
[----:B------:R-:W-:Y:S01]  /*2540*/  IMAD.HI.U32 R2, R10, R47, RZ ;  /* 0x0000002f0a027227 */ /* 0x000fe200078e00ff */
[----:B------:R-:W-:-:S03]  /*2550*/  ISETP.GT.U32.AND P5, PT, R4, R43, PT ;  /* 0x0000002b0400720c */ /* 0x000fc60003fa4070 */
[----:B------:R-:W-:-:S04]  /*2560*/  IMAD.HI.U32 R12, R10, R49, RZ ;  /* 0x000000310a0c7227 */ /* 0x000fc800078e00ff */
[----:B------:R-:W-:Y:S01]  /*2570*/  @!P1 IMAD.MOV R37, RZ, RZ, -R37 ;  /* 0x000000ffff259224 */ /* 0x000fe200078e0a25 */
[----:B------:R-:W-:Y:S01]  /*2580*/  ISETP.GT.U32.AND P1, PT, R4, R45, PT ;  /* 0x0000002d0400720c */ /* 0x000fe20003f24070 */
[----:B------:R-:W-:Y:S01]  /*2590*/  @!P4 IMAD.IADD R5, R5, 0x1, -R4 ;  /* 0x000000010505c824 */ /* 0x000fe200078e0a04 */
[----:B------:R-:W-:Y:S01]  /*25a0*/  ISETP.GE.AND P4, PT, R20, RZ, PT ;  /* 0x000000ff1400720c */ /* 0x000fe20003f86270 */
[----:B------:R-:W-:Y:S02]  /*25b0*/  IMAD.MOV R2, RZ, RZ, -R2 ;  /* 0x000000ffff027224 */ /* 0x000fe400078e0a02 */
[----:B------:R-:W-:Y:S02]  /*25c0*/  IMAD.MOV R12, RZ, RZ, -R12 ;  /* 0x000000ffff0c7224 */ /* 0x000fe400078e0a0c */
[----:B------:R-:W-:Y:S02]  /*25d0*/  IMAD R47, R4, R2, R47 ;  /* 0x00000002042f7224 */ /* 0x000fe400078e022f */
[----:B------:R-:W-:-:S02]  /*25e0*/  IMAD.MOV.U32 R39, RZ, RZ, R5 ;  /* 0x000000ffff277224 */ /* 0x000fc400078e0005 */
[C---:B------:R-:W-:Y:S02]  /*25f0*/  IMAD R49, R4.reuse, R12, R49 ;  /* 0x0000000c04317224 */ /* 0x040fe400078e0231 */
[----:B------:R-:W-:Y:S01]  /*2600*/  @!P2 IMAD.MOV R39, RZ, RZ, -R39 ;  /* 0x000000ffff27a224 */ /* 0x000fe200078e0a27 */
[C---:B------:R-:W-:Y:S01]  /*2610*/  ISETP.GT.U32.AND P2, PT, R4.reuse, R47, PT ;  /* 0x0000002f0400720c */ /* 0x040fe20003f44070 */
[C---:B------:R-:W-:Y:S02]  /*2620*/  IMAD R41, R4.reuse, R14, R41 ;  /* 0x0000000e04297224 */ /* 0x040fe400078e0229 */
[--C-:B------:R-:W-:Y:S01]  /*2630*/  @!P5 IMAD.IADD R43, R43, 0x1, -R4.reuse ;  /* 0x000000012b2bd824 */ /* 0x100fe200078e0a04 */
[C---:B------:R-:W-:Y:S01]  /*2640*/  ISETP.GT.U32.AND P5, PT, R4.reuse, R49, PT ;  /* 0x000000310400720c */ /* 0x040fe20003fa4070 */
[----:B------:R-:W-:Y:S02]  /*2650*/  @!P1 IMAD.IADD R45, R45, 0x1, -R4 ;  /* 0x000000012d2d9824 */ /* 0x000fe400078e0a04 */
[----:B------:R-:W-:Y:S01]  /*2660*/  @!P6 IMAD.MOV R33, RZ, RZ, -R33 ;  /* 0x000000ffff21e224 */ /* 0x000fe200078e0a21 */
[C---:B------:R-:W-:Y:S01]  /*2670*/  ISETP.GT.U32.AND P6, PT, R4.reuse, R41, PT ;  /* 0x000000290400720c */ /* 0x040fe20003fc4070 */
[----:B------:R-:W-:Y:S01]  /*2680*/  VIADD R2, R153, 0x28 ;  /* 0x0000002899027836 */ /* 0x000fe20000000000 */
[----:B------:R-:W-:Y:S01]  /*2690*/  ISETP.GT.U32.AND P1, PT, R4, R45, PT ;  /* 0x0000002d0400720c */ /* 0x000fe20003f24070 */
[----:B------:R-:W-:-:S03]  /*26a0*/  IMAD.HI.U32 R14, R10, R51, RZ ;  /* 0x000000330a0e7227 */ /* 0x000fc600078e00ff */
[----:B------:R-:W-:Y:S01]  /*26b0*/  IABS R53, R2 ;  /* 0x0000000200357213 */ /* 0x000fe20000000000 */
[----:B------:R-:W-:Y:S01]  /*26c0*/  @!P2 IMAD.IADD R47, R47, 0x1, -R4 ;  /* 0x000000012f2fa824 */ /* 0x000fe200078e0a04 */
[----:B------:R-:W-:Y:S01]  /*26d0*/  ISETP.GE.AND P2, PT, R2, RZ, PT ;  /* 0x000000ff0200720c */ /* 0x000fe20003f46270 */
[----:B------:R-:W-:Y:S02]  /*26e0*/  IMAD.MOV R14, RZ, RZ, -R14 ;  /* 0x000000ffff0e7224 */ /* 0x000fe400078e0a0e */
[----:B------:R-:W-:Y:S01]  /*26f0*/  @!P5 IMAD.IADD R49, R49, 0x1, -R4 ;  /* 0x000000013131d824 */ /* 0x000fe200078e0a04 */
[C---:B------:R-:W-:Y:S01]  /*2700*/  ISETP.GT.U32.AND P5, PT, R4.reuse, R47, PT ;  /* 0x0000002f0400720c */ /* 0x040fe20003fa4070 */
[----:B------:R-:W-:Y:S02]  /*2710*/  IMAD R5, R4, R14, R51 ;  /* 0x0000000e04057224 */ /* 0x000fe400078e0233 */
[----:B------:R-:W-:Y:S02]  /*2720*/  VIADD R14, R153, 0x24 ;  /* 0x00000024990e7836 */ /* 0x000fe40000000000 */
[----:B------:R-:W-:-:S03]  /*2730*/  IMAD.HI.U32 R2, R10, R53, RZ ;  /* 0x000000350a027227 */ /* 0x000fc600078e00ff */
[----:B------:R-:W-:Y:S01]  /*2740*/  IABS R55, R14 ;  /* 0x0000000e00377213 */ /* 0x000fe20000000000 */
[--C-:B------:R-:W-:Y:S02]  /*2750*/  @!P6 IMAD.IADD R41, R41, 0x1, -R4.reuse ;  /* 0x000000012929e824 */ /* 0x100fe400078e0a04 */
[----:B------:R-:W-:Y:S01]  /*2760*/  @!P1 IMAD.IADD R45, R45, 0x1, -R4 ;  /* 0x000000012d2d9824 */ /* 0x000fe200078e0a04 */
[----:B------:R-:W-:Y:S01]  /*2770*/  ISETP.GE.AND P1, PT, R22, RZ, PT ;  /* 0x000000ff1600720c */ /* 0x000fe20003f26270 */
[----:B------:R-:W-:Y:S01]  /*2780*/  IMAD.MOV R12, RZ, RZ, -R2 ;  /* 0x000000ffff0c7224 */ /* 0x000fe200078e0a02 */
[C---:B------:R-:W-:Y:S01]  /*2790*/  ISETP.GT.U32.AND P6, PT, R4.reuse, R41, PT ;  /* 0x000000290400720c */ /* 0x040fe20003fc4070 */
[----:B------:R-:W-:Y:S01]  /*27a0*/  @!P4 IMAD.MOV R45, RZ, RZ, -R45 ;  /* 0x000000ffff2dc224 */ /* 0x000fe200078e0a2d */
[C---:B------:R-:W-:Y:S01]  /*27b0*/  ISETP.GT.U32.AND P4, PT, R4.reuse, R49, PT ;  /* 0x000000310400720c */ /* 0x040fe20003f84070 */
[----:B------:R-:W-:Y:S02]  /*27c0*/  IMAD R53, R4, R12, R53 ;  /* 0x0000000c04357224 */ /* 0x000fe400078e0235 */
[----:B------:R-:W-:-:S04]  /*27d0*/  IMAD.HI.U32 R2, R10, R55, RZ ;  /* 0x000000370a027227 */ /* 0x000fc800078e00ff */
[----:B------:R-:W-:Y:S01]  /*27e0*/  @!P3 IMAD.MOV R43, RZ, RZ, -R43 ;  /* 0x000000ffff2bb224 */ /* 0x000fe200078e0a2b */
[C---:B------:R-:W-:Y:S01]  /*27f0*/  ISETP.GT.U32.AND P3, PT, R4.reuse, R5, PT ;  /* 0x000000050400720c */ /* 0x040fe20003f64070 */
[----:B------:R-:W-:Y:S01]  /*2800*/  @!P5 IMAD.IADD R47, R47, 0x1, -R4 ;  /* 0x000000012f2fd824 */ /* 0x000fe200078e0a04 */
[----:B------:R-:W-:Y:S01]  /*2810*/  ISETP.GT.U32.AND P5, PT, R4, R53, PT ;  /* 0x000000350400720c */ /* 0x000fe20003fa4070 */
[----:B------:R-:W-:Y:S02]  /*2820*/  IMAD.MOV R2, RZ, RZ, -R2 ;  /* 0x000000ffff027224 */ /* 0x000fe400078e0a02 */
[----:B------:R-:W-:Y:S01]  /*2830*/  @!P6 IMAD.IADD R41, R41, 0x1, -R4 ;  /* 0x000000012929e824 */ /* 0x000fe200078e0a04 */
[----:B------:R-:W-:Y:S01]  /*2840*/  ISETP.GE.AND P6, PT, R16, RZ, PT ;  /* 0x000000ff1000720c */ /* 0x000fe20003fc6270 */
[----:B------:R-:W-:Y:S02]  /*2850*/  IMAD R55, R4, R2, R55 ;  /* 0x0000000204377224 */ /* 0x000fe400078e0237 */
[----:B------:R-:W-:-:S02]  /*2860*/  VIADD R16, R153, 0x20 ;  /* 0x0000002099107836 */ /* 0x000fc40000000000 */
[--C-:B------:R-:W-:Y:S01]  /*2870*/  @!P4 IMAD.IADD R49, R49, 0x1, -R4.reuse ;  /* 0x000000013131c824 */ /* 0x100fe200078e0a04 */
[----:B------:R-:W-:Y:S01]  /*2880*/  ISETP.GT.U32.AND P4, PT, R4, R55, PT ;  /* 0x000000370400720c */ /* 0x000fe20003f84070 */
[--C-:B------:R-:W-:Y:S01]  /*2890*/  @!P3 IMAD.IADD R5, R5, 0x1, -R4.reuse ;  /* 0x000000010505b824 */ /* 0x100fe200078e0a04 */
[----:B------:R-:W-:Y:S01]  /*28a0*/  IABS R57, R16 ;  /* 0x0000001000397213 */ /* 0x000fe20000000000 */
[----:B------:R-:W-:Y:S02]  /*28b0*/  @!P5 IMAD.IADD R53, R53, 0x1, -R4 ;  /* 0x000000013535d824 */ /* 0x000fe400078e0a04 */
[----:B------:R-:W-:Y:S01]  /*28c0*/  @!P0 IMAD.MOV R41, RZ, RZ, -R41 ;  /* 0x000000ffff298224 */ /* 0x000fe200078e0a29 */
[----:B------:R-:W-:Y:S01]  /*28d0*/  ISETP.GE.AND P0, PT, R18, RZ, PT ;  /* 0x000000ff1200720c */ /* 0x000fe20003f06270 */
[----:B------:R-:W-:Y:S01]  /*28e0*/  VIADD R18, R153, 0x1c ;  /* 0x0000001c99127836 */ /* 0x000fe20000000000 */
[----:B------:R-:W-:Y:S01]  /*28f0*/  ISETP.GT.U32.AND P3, PT, R4, R5, PT ;  /* 0x000000050400720c */ /* 0x000fe20003f64070 */
[----:B------:R-:W-:Y:S01]  /*2900*/  IMAD.HI.U32 R2, R10, R57, RZ ;  /* 0x000000390a027227 */ /* 0x000fe200078e00ff */
[----:B------:R-:W-:-:S02]  /*2910*/  ISETP.GT.U32.AND P5, PT, R4, R53, PT ;  /* 0x000000350400720c */ /* 0x000fc40003fa4070 */
[----:B------:R-:W-:Y:S01]  /*2920*/  IABS R59, R18 ;  /* 0x00000012003b7213 */ /* 0x000fe20000000000 */
[----:B------:R-:W-:Y:S02]  /*2930*/  VIADD R20, R153, 0x18 ;  /* 0x0000001899147836 */ /* 0x000fe40000000000 */
[----:B------:R-:W-:Y:S02]  /*2940*/  @!P4 IMAD.IADD R55, R55, 0x1, -R4 ;  /* 0x000000013737c824 */ /* 0x000fe400078e0a04 */
[----:B------:R-:W-:Y:S01]  /*2950*/  IMAD.MOV R2, RZ, RZ, -R2 ;  /* 0x000000ffff027224 */ /* 0x000fe200078e0a02 */
[----:B------:R-:W-:Y:S01]  /*2960*/  IABS R61, R20 ;  /* 0x00000014003d7213 */ /* 0x000fe20000000000 */
[----:B------:R-:W-:Y:S01]  /*2970*/  VIADD R22, R153, 0x14 ;  /* 0x0000001499167836 */ /* 0x000fe20000000000 */
[C---:B------:R-:W-:Y:S01]  /*2980*/  ISETP.GT.U32.AND P4, PT, R4.reuse, R55, PT ;  /* 0x000000370400720c */ /* 0x040fe20003f84070 */
[----:B------:R-:W-:Y:S02]  /*2990*/  IMAD R57, R4, R2, R57 ;  /* 0x0000000204397224 */ /* 0x000fe400078e0239 */
[----:B------:R-:W-:Y:S01]  /*29a0*/  IMAD.HI.U32 R12, R10, R59, RZ ;  /* 0x0000003b0a0c7227 */ /* 0x000fe200078e00ff */
[----:B------:R-:W-:-:S03]  /*29b0*/  IABS R63, R22 ;  /* 0x00000016003f7213 */ /* 0x000fc60000000000 */
[--C-:B------:R-:W-:Y:S01]  /*29c0*/  @!P3 IMAD.IADD R5, R5, 0x1, -R4.reuse ;  /* 0x000000010505b824 */ /* 0x100fe200078e0a04 */
[----:B------:R-:W-:Y:S01]  /*29d0*/  ISETP.GE.AND P3, PT, R14, RZ, PT ;  /* 0x000000ff0e00720c */ /* 0x000fe20003f66270 */
[----:B------:R-:W-:Y:S01]  /*29e0*/  @!P5 IMAD.IADD R53, R53, 0x1, -R4 ;  /* 0x000000013535d824 */ /* 0x000fe200078e0a04 */
[----:B------:R-:W-:Y:S01]  /*29f0*/  ISETP.GT.U32.AND P5, PT, R4, R57, PT ;  /* 0x000000390400720c */ /* 0x000fe20003fa4070 */
[----:B------:R-:W-:-:S04]  /*2a00*/  IMAD.HI.U32 R14, R10, R61, RZ ;  /* 0x0000003d0a0e7227 */ /* 0x000fc800078e00ff */
[----:B------:R-:W-:Y:S02]  /*2a10*/  IMAD.MOV R12, RZ, RZ, -R12 ;  /* 0x000000ffff0c7224 */ /* 0x000fe400078e0a0c */
[----:B------:R-:W-:Y:S02]  /*2a20*/  IMAD.MOV R14, RZ, RZ, -R14 ;  /* 0x000000ffff0e7224 */ /* 0x000fe400078e0a0e */
[----:B------:R-:W-:Y:S02]  /*2a30*/  IMAD R59, R4, R12, R59 ;  /* 0x0000000c043b7224 */ /* 0x000fe400078e023b */
[----:B------:R-:W-:-:S04]  /*2a40*/  IMAD.HI.U32 R2, R10, R63, RZ ;  /* 0x0000003f0a027227 */ /* 0x000fc800078e00ff */
[C---:B------:R-:W-:Y:S02]  /*2a50*/  IMAD R61, R4.reuse, R14, R61 ;  /* 0x0000000e043d7224 */ /* 0x040fe400078e023d */
[----:B------:R-:W-:Y:S01]  /*2a60*/  @!P4 IMAD.IADD R55, R55, 0x1, -R4 ;  /* 0x000000013737c824 */ /* 0x000fe200078e0a04 */
[C---:B------:R-:W-:Y:S01]  /*2a70*/  ISETP.GT.U32.AND P4, PT, R4.reuse, R59, PT ;  /* 0x0000003b0400720c */ /* 0x040fe20003f84070 */
[----:B------:R-:W-:Y:S02]  /*2a80*/  IMAD.MOV R2, RZ, RZ, -R2 ;  /* 0x000000ffff027224 */ /* 0x000fe400078e0a02 */
[----:B------:R-:W-:Y:S01]  /*2a90*/  @!P5 IMAD.IADD R57, R57, 0x1, -R4 ;  /* 0x000000013939d824 */ /* 0x000fe200078e0a04 */
[C---:B------:R-:W-:Y:S01]  /*2aa0*/  ISETP.GT.U32.AND P5, PT, R4.reuse, R61, PT ;  /* 0x0000003d0400720c */ /* 0x040fe20003fa4070 */
[----:B------:R-:W-:Y:S02]  /*2ab0*/  IMAD R63, R4, R2, R63 ;  /* 0x00000002043f7224 */ /* 0x000fe400078e023f */
[----:B------:R-:W-:-:S04]  /*2ac0*/  IMAD.HI.U32 R2, R10, R65, RZ ;  /* 0x000000410a027227 */ /* 0x000fc800078e00ff */
[----:B------:R-:W-:Y:S02]  /*2ad0*/  IMAD.MOV R2, RZ, RZ, -R2 ;  /* 0x000000ffff027224 */ /* 0x000fe400078e0a02 */
[--C-:B------:R-:W-:Y:S01]  /*2ae0*/  @!P4 IMAD.IADD R59, R59, 0x1, -R4.reuse ;  /* 0x000000013b3bc824 */ /* 0x100fe200078e0a04 */
[C---:B------:R-:W-:Y:S01]  /*2af0*/  ISETP.GT.U32.AND P4, PT, R4.reuse, R63, PT ;  /* 0x0000003f0400720c */ /* 0x040fe20003f84070 */
[----:B------:R-:W-:Y:S02]  /*2b00*/  IMAD R65, R4, R2, R65 ;  /* 0x0000000204417224 */ /* 0x000fe400078e0241 */
[----:B------:R-:W-:Y:S02]  /*2b10*/  @!P5 IMAD.IADD R61, R61, 0x1, -R4 ;  /* 0x000000013d3dd824 */ /* 0x000fe400078e0a04 */
[----:B------:R-:W-:Y:S01]  /*2b20*/  IMAD.HI.U32 R2, R10, R67, RZ ;  /* 0x000000430a027227 */ /* 0x000fe200078e00ff */
[----:B------:R-:W-:-:S03]  /*2b30*/  ISETP.GT.U32.AND P5, PT, R4, R65, PT ;  /* 0x000000410400720c */ /* 0x000fc60003fa4070 */
[----:B------:R-:W-:Y:S02]  /*2b40*/  IMAD.MOV R2, RZ, RZ, -R2 ;  /* 0x000000ffff027224 */ /* 0x000fe400078e0a02 */
[----:B------:R-:W-:Y:S02]  /*2b50*/  @!P6 IMAD.MOV R47, RZ, RZ, -R47 ;  /* 0x000000ffff2fe224 */ /* 0x000fe400078e0a2f */
[--C-:B------:R-:W-:Y:S01]  /*2b60*/  @!P4 IMAD.IADD R63, R63, 0x1, -R4.reuse ;  /* 0x000000013f3fc824 */ /* 0x100fe200078e0a04 */
[----:B------:R-:W-:Y:S01]  /*2b70*/  ISETP.GE.AND P4, PT, R16, RZ, PT ;  /* 0x000000ff1000720c */ /* 0x000fe20003f86270 */
[C---:B------:R-:W-:Y:S02]  /*2b80*/  IMAD R67, R4.reuse, R2, R67 ;  /* 0x0000000204437224 */ /* 0x040fe400078e0243 */
[----:B------:R-:W-:Y:S01]  /*2b90*/  @!P0 IMAD.MOV R49, RZ, RZ, -R49 ;  /* 0x000000ffff318224 */ /* 0x000fe200078e0a31 */
[C---:B------:R-:W-:Y:S01]  /*2ba0*/  ISETP.GT.U32.AND P0, PT, R4.reuse, R59, PT ;  /* 0x0000003b0400720c */ /* 0x040fe20003f04070 */
[----:B------:R-:W-:Y:S01]  /*2bb0*/  @!P5 IMAD.IADD R65, R65, 0x1, -R4 ;  /* 0x000000014141d824 */ /* 0x000fe200078e0a04 */
[----:B------:R-:W-:Y:S01]  /*2bc0*/  ISETP.GT.U32.AND P5, PT, R4, R57, PT ;  /* 0x000000390400720c */ /* 0x000fe20003fa4070 */
[----:B------:R-:W-:Y:S01]  /*2bd0*/  IMAD.HI.U32 R12, R10, R69, RZ ;  /* 0x000000450a0c7227 */ /* 0x000fe200078e00ff */
[----:B------:R-:W-:-:S03]  /*2be0*/  ISETP.GT.U32.AND P6, PT, R4, R63, PT ;  /* 0x0000003f0400720c */ /* 0x000fc60003fc4070 */
[----:B------:R-:W-:-:S04]  /*2bf0*/  IMAD.HI.U32 R14, R10, R71, RZ ;  /* 0x000000470a0e7227 */ /* 0x000fc800078e00ff */
[----:B------:R-:W-:-:S04]  /*2c00*/  IMAD.HI.U32 R10, R10, R73, RZ ;  /* 0x000000490a0a7227 */ /* 0x000fc800078e00ff */
[----:B------:R-:W-:Y:S01]  /*2c10*/  @!P2 IMAD.MOV R53, RZ, RZ, -R53 ;  /* 0x000000ffff35a224 */ /* 0x000fe200078e0a35 */
[C---:B------:R-:W-:Y:S01]  /*2c20*/  ISETP.GT.U32.AND P2, PT, R4.reuse, R65, PT ;  /* 0x000000410400720c */ /* 0x040fe20003f44070 */
[----:B------:R-:W-:Y:S01]  /*2c30*/  @!P3 IMAD.MOV R55, RZ, RZ, -R55 ;  /* 0x000000ffff37b224 */ /* 0x000fe200078e0a37 */
[C---:B------:R-:W-:Y:S01]  /*2c40*/  ISETP.GT.U32.AND P3, PT, R4.reuse, R67, PT ;  /* 0x000000430400720c */ /* 0x040fe20003f64070 */
[----:B------:R-:W-:Y:S02]  /*2c50*/  IMAD.MOV R12, RZ, RZ, -R12 ;  /* 0x000000ffff0c7224 */ /* 0x000fe400078e0a0c */
[----:B------:R-:W-:Y:S02]  /*2c60*/  IMAD.MOV R14, RZ, RZ, -R14 ;  /* 0x000000ffff0e7224 */ /* 0x000fe400078e0a0e */
[----:B------:R-:W-:Y:S02]  /*2c70*/  IMAD.MOV R10, RZ, RZ, -R10 ;  /* 0x000000ffff0a7224 */ /* 0x000fe400078e0a0a */
[----:B------:R-:W-:Y:S01]  /*2c80*/  IMAD R69, R4, R12, R69 ;  /* 0x0000000c04457224 */ /* 0x000fe200078e0245 */
[----:B------:R-:W-:Y:S01]  /*2c90*/  LOP3.LUT R12, R152, 0x40, RZ, 0xc0, !PT ;  /* 0x00000040980c7812 */ /* 0x000fe200078ec0ff */
[----:B------:R-:W-:-:S02]  /*2ca0*/  IMAD R71, R4, R14, R71 ;  /* 0x0000000e04477224 */ /* 0x000fc400078e0247 */
[----:B------:R-:W-:Y:S01]  /*2cb0*/  IMAD.MOV.U32 R51, RZ, RZ, R5 ;  /* 0x000000ffff337224 */ /* 0x000fe200078e0005 */
[----:B------:R-:W-:Y:S01]  /*2cc0*/  SHF.R.S32.HI R5, RZ, 0x1f, R0 ;  /* 0x0000001fff057819 */ /* 0x000fe20000011400 */
[C---:B------:R-:W-:Y:S01]  /*2cd0*/  IMAD R73, R4.reuse, R10, R73 ;  /* 0x0000000a04497224 */ /* 0x040fe200078e0249 */
[----:B------:R-:W-:Y:S01]  /*2ce0*/  SHF.R.S32.HI R10, RZ, 0x6, R152 ;  /* 0x00000006ff0a7819 */ /* 0x000fe20000011498 */
[----:B------:R-:W-:Y:S01]  /*2cf0*/  @!P1 IMAD.MOV R51, RZ, RZ, -R51 ;  /* 0x000000ffff339224 */ /* 0x000fe200078e0a33 */
[C---:B------:R-:W-:Y:S01]  /*2d00*/  ISETP.GT.U32.AND P1, PT, R4.reuse, R61, PT ;  /* 0x0000003d0400720c */ /* 0x040fe20003f24070 */
[--C-:B------:R-:W-:Y:S01]  /*2d10*/  @!P5 IMAD.IADD R57, R57, 0x1, -R4.reuse ;  /* 0x000000013939d824 */ /* 0x100fe200078e0a04 */
[C---:B------:R-:W-:Y:S01]  /*2d20*/  ISETP.GT.U32.AND P5, PT, R4.reuse, R69, PT ;  /* 0x000000450400720c */ /* 0x040fe20003fa4070 */
[--C-:B------:R-:W-:Y:S01]  /*2d30*/  @!P0 IMAD.IADD R59, R59, 0x1, -R4.reuse ;  /* 0x000000013b3b8824 */ /* 0x100fe200078e0a04 */
[C---:B------:R-:W-:Y:S01]  /*2d40*/  ISETP.GT.U32.AND P0, PT, R4.reuse, R71, PT ;  /* 0x000000470400720c */ /* 0x040fe20003f04070 */
[--C-:B------:R-:W-:Y:S01]  /*2d50*/  @!P6 IMAD.IADD R63, R63, 0x1, -R4.reuse ;  /* 0x000000013f3fe824 */ /* 0x100fe200078e0a04 */
[----:B------:R-:W-:Y:S01]  /*2d60*/  ISETP.GT.U32.AND P6, PT, R4, R73, PT ;  /* 0x000000490400720c */ /* 0x000fe20003fc4070 */
[--C-:B------:R-:W-:Y:S01]  /*2d70*/  @!P2 IMAD.IADD R65, R65, 0x1, -R4.reuse ;  /* 0x000000014141a824 */ /* 0x100fe200078e0a04 */
[----:B------:R-:W-:Y:S01]  /*2d80*/  ISETP.GE.AND P2, PT, R18, RZ, PT ;  /* 0x000000ff1200720c */ /* 0x000fe20003f46270 */
[--C-:B------:R-:W-:Y:S01]  /*2d90*/  @!P3 IMAD.IADD R67, R67, 0x1, -R4.reuse ;  /* 0x000000014343b824 */ /* 0x100fe200078e0a04 */
[----:B------:R-:W-:Y:S01]  /*2da0*/  ISETP.GE.AND P3, PT, R20, RZ, PT ;  /* 0x000000ff1400720c */ /* 0x000fe20003f66270 */
[----:B------:R-:W-:Y:S01]  /*2db0*/  @!P4 IMAD.MOV R57, RZ, RZ, -R57 ;  /* 0x000000ffff39c224 */ /* 0x000fe200078e0a39 */
[----:B------:R-:W-:Y:S01]  /*2dc0*/  LEA.HI R2, R5, R0, RZ, 0x5 ;  /* 0x0000000005027211 */ /* 0x000fe200078f28ff */
[--C-:B------:R-:W-:Y:S01]  /*2dd0*/  @!P1 IMAD.IADD R61, R61, 0x1, -R4.reuse ;  /* 0x000000013d3d9824 */ /* 0x100fe200078e0a04 */
[----:B------:R-:W-:Y:S01]  /*2de0*/  SGXT R10, R10, 0x1 ;  /* 0x000000010a0a781a */ /* 0x000fe20000000200 */
[--C-:B------:R-:W-:Y:S01]  /*2df0*/  @!P5 IMAD.IADD R69, R69, 0x1, -R4.reuse ;  /* 0x000000014545d824 */ /* 0x100fe200078e0a04 */
[----:B------:R-:W-:Y:S01]  /*2e00*/  ISETP.GT.U32.AND P5, PT, R4, R67, PT ;  /* 0x000000430400720c */ /* 0x000fe20003fa4070 */
[--C-:B------:R-:W-:Y:S01]  /*2e10*/  @!P0 IMAD.IADD R71, R71, 0x1, -R4.reuse ;  /* 0x0000000147478824 */ /* 0x100fe200078e0a04 */
[----:B------:R-:W-:Y:S01]  /*2e20*/  ISETP.GE.AND P0, PT, R22, RZ, PT ;  /* 0x000000ff1600720c */ /* 0x000fe20003f06270 */
[--C-:B------:R-:W-:Y:S01]  /*2e30*/  @!P6 IMAD.IADD R73, R73, 0x1, -R4.reuse ;  /* 0x000000014949e824 */ /* 0x100fe200078e0a04 */
[C---:B------:R-:W-:Y:S01]  /*2e40*/  ISETP.GT.U32.AND P4, PT, R4.reuse, R69, PT ;  /* 0x000000450400720c */ /* 0x040fe20003f84070 */
[----:B------:R-:W-:Y:S01]  /*2e50*/  @!P2 IMAD.MOV R59, RZ, RZ, -R59 ;  /* 0x000000ffff3ba224 */ /* 0x000fe200078e0a3b */
[C---:B------:R-:W-:Y:S01]  /*2e60*/  ISETP.GT.U32.AND P2, PT, R4.reuse, R71, PT ;  /* 0x000000470400720c */ /* 0x040fe20003f44070 */
[----:B------:R-:W-:Y:S01]  /*2e70*/  @!P3 IMAD.MOV R61, RZ, RZ, -R61 ;  /* 0x000000ffff3db224 */ /* 0x000fe200078e0a3d */
[----:B------:R-:W-:Y:S01]  /*2e80*/  ISETP.GT.U32.AND P3, PT, R4, R73, PT ;  /* 0x000000490400720c */ /* 0x000fe20003f64070 */
[----:B------:R-:W-:Y:S01]  /*2e90*/  IMAD.SHL.U32 R0, R152, 0x2, RZ ;  /* 0x0000000298007824 */ /* 0x000fe200078e00ff */
[----:B------:R-:W-:Y:S01]  /*2ea0*/  ISETP.GE.AND P6, PT, R24, RZ, PT ;  /* 0x000000ff1800720c */ /* 0x000fe20003fc6270 */
[----:B------:R-:W-:Y:S01]  /*2eb0*/  IMAD R9, R9, UR13, RZ ;  /* 0x0000000d09097c24 */ /* 0x000fe2000f8e02ff */
[----:B------:R-:W-:Y:S01]  /*2ec0*/  ISETP.GE.AND P1, PT, R153, RZ, PT ;  /* 0x000000ff9900720c */ /* 0x000fe20003f26270 */
[--C-:B------:R-:W-:Y:S01]  /*2ed0*/  @!P5 IMAD.IADD R67, R67, 0x1, -R4.reuse ;  /* 0x000000014343d824 */ /* 0x100fe200078e0a04 */
[----:B------:R-:W-:Y:S01]  /*2ee0*/  LOP3.LUT R5, R0, 0x7e, RZ, 0xc0, !PT ;  /* 0x0000007e00057812 */ /* 0x000fe200078ec0ff */
[----:B------:R-:W-:Y:S01]  /*2ef0*/  @!P0 IMAD.MOV R63, RZ, RZ, -R63 ;  /* 0x000000ffff3f8224 */ /* 0x000fe200078e0a3f */
[----:B------:R-:W-:Y:S01]  /*2f00*/  ISETP.GE.AND P5, PT, R26, RZ, PT ;  /* 0x000000ff1a00720c */ /* 0x000fe20003fa6270 */
[--C-:B------:R-:W-:Y:S01]  /*2f10*/  @!P4 IMAD.IADD R69, R69, 0x1, -R4.reuse ;  /* 0x000000014545c824 */ /* 0x100fe200078e0a04 */
[----:B------:R-:W-:Y:S01]  /*2f20*/  ISETP.GE.AND P4, PT, R28, RZ, PT ;  /* 0x000000ff1c00720c */ /* 0x000fe20003f86270 */
[----:B------:R-:W-:Y:S01]  /*2f30*/  @!P2 IMAD.IADD R71, R71, 0x1, -R4 ;  /* 0x000000014747a824 */ /* 0x000fe200078e0a04 */
[----:B------:R-:W-:Y:S01]  /*2f40*/  ISETP.GE.AND P2, PT, R30, RZ, PT ;  /* 0x000000ff1e00720c */ /* 0x000fe20003f46270 */
[----:B------:R-:W-:Y:S01]  /*2f50*/  IMAD R0, R12, 0x40, R5 ;  /* 0x000000400c007824 */ /* 0x000fe200078e0205 */
[----:B------:R-:W-:Y:S01]  /*2f60*/  LOP3.LUT R5, R5, 0x90, R10, 0x78, !PT ;  /* 0x0000009005057812 */ /* 0x000fe200078e780a */
[----:B------:R-:W-:Y:S01]  /*2f70*/  @!P3 IMAD.IADD R73, R73, 0x1, -R4 ;  /* 0x000000014949b824 */ /* 0x000fe200078e0a04 */
[----:B------:R-:W-:Y:S01]  /*2f80*/  ISETP.NE.AND P3, PT, R3, RZ, PT ;  /* 0x000000ff0300720c */ /* 0x000fe20003f65270 */
[----:B------:R-:W1:Y:S01]  /*2f90*/  LDC R12, c[0x0][0x240] ;  /* 0x00009000ff0c7b82 */ /* 0x000e620000000800 */
[----:B------:R-:W-:Y:S01]  /*2fa0*/  LOP3.LUT R4, RZ, R3, RZ, 0x33, !PT ;  /* 0x00000003ff047212 */ /* 0x000fe200078e33ff */
[----:B------:R-:W-:-:S02]  /*2fb0*/  @!P6 IMAD.MOV R65, RZ, RZ, -R65 ;  /* 0x000000ffff41e224 */ /* 0x000fc400078e0a41 */
[----:B------:R-:W-:Y:S01]  /*2fc0*/  @!P5 IMAD.MOV R67, RZ, RZ, -R67 ;  /* 0x000000ffff43d224 */ /* 0x000fe200078e0a43 */
[C---:B------:R-:W-:Y:S01]  /*2fd0*/  SEL R3, R4.reuse, R11, !P3 ;  /* 0x0000000b04037207 */ /* 0x040fe20005800000 */
[----:B------:R-:W-:Y:S01]  /*2fe0*/  @!P4 IMAD.MOV R69, RZ, RZ, -R69 ;  /* 0x000000ffff45c224 */ /* 0x000fe200078e0a45 */
[C---:B------:R-:W-:Y:S01]  /*2ff0*/  SEL R13, R4.reuse, R13, !P3 ;  /* 0x0000000d040d7207 */ /* 0x040fe20005800000 */
[----:B------:R-:W2:Y:S01]  /*3000*/  LDC.64 R10, c[0x0][0x218] ;  /* 0x00008600ff0a7b82 */ /* 0x000ea20000000a00 */
[----:B------:R-:W-:Y:S01]  /*3010*/  @!P2 IMAD.MOV R71, RZ, RZ, -R71 ;  /* 0x000000ffff47a224 */ /* 0x000fe200078e0a47 */
[C---:B------:R-:W-:Y:S01]  /*3020*/  SEL R15, R4.reuse, R15, !P3 ;  /* 0x0000000f040f7207 */ /* 0x040fe20005800000 */
[----:B------:R-:W-:Y:S01]  /*3030*/  @!P1 IMAD.MOV R73, RZ, RZ, -R73 ;  /* 0x000000ffff499224 */ /* 0x000fe200078e0a49 */
[----:B------:R-:W-:Y:S01]  /*3040*/  SEL R17, R4, R17, !P3 ;  /* 0x0000001104117207 */ /* 0x000fe20005800000 */
[----:B------:R-:W-:Y:S01]  /*3050*/  IMAD R8, R8, UR13, RZ ;  /* 0x0000000d08087c24 */ /* 0x000fe2000f8e02ff */
[C---:B------:R-:W-:Y:S01]  /*3060*/  SEL R19, R4.reuse, R19, !P3 ;  /* 0x0000001304137207 */ /* 0x040fe20005800000 */
[----:B------:R-:W-:Y:S01]  /*3070*/  IMAD R7, R7, UR13, RZ ;  /* 0x0000000d07077c24 */ /* 0x000fe2000f8e02ff */
[----:B------:R-:W-:Y:S01]  /*3080*/  SEL R21, R4, R21, !P3 ;  /* 0x0000001504157207 */ /* 0x000fe20005800000 */
[----:B------:R-:W-:Y:S01]  /*3090*/  IMAD R6, R6, UR13, RZ ;  /* 0x0000000d06067c24 */ /* 0x000fe2000f8e02ff */
[C---:B------:R-:W-:Y:S01]  /*30a0*/  SEL R23, R4.reuse, R23, !P3 ;  /* 0x0000001704177207 */ /* 0x040fe20005800000 */
[----:B0-----:R-:W-:Y:S01]  /*30b0*/  IMAD.WIDE R238, R7, 0x2, RZ ;  /* 0x0000000207ee7825 */ /* 0x001fe200078e02ff */
[----:B------:R-:W-:-:S02]  /*30c0*/  SEL R25, R4, R25, !P3 ;  /* 0x0000001904197207 */ /* 0x000fc40005800000 */
[C---:B------:R-:W-:Y:S02]  /*30d0*/  SEL R27, R4.reuse, R27, !P3 ;  /* 0x0000001b041b7207 */ /* 0x040fe40005800000 */
[C---:B------:R-:W-:Y:S01]  /*30e0*/  SEL R29, R4.reuse, R29, !P3 ;  /* 0x0000001d041d7207 */ /* 0x040fe20005800000 */
[-C--:B-1----:R-:W-:Y:S01]  /*30f0*/  IMAD R3, R3, R12.reuse, RZ ;  /* 0x0000000c03037224 */ /* 0x082fe200078e02ff */
[C---:B------:R-:W-:Y:S01]  /*3100*/  SEL R31, R4.reuse, R31, !P3 ;  /* 0x0000001f041f7207 */ /* 0x040fe20005800000 */
[-C--:B------:R-:W-:Y:S01]  /*3110*/  IMAD R13, R13, R12.reuse, RZ ;  /* 0x0000000c0d0d7224 */ /* 0x080fe200078e02ff */
        /* <DEDUP_REMOVED lines=40> */
[----:B------:R-:W-:Y:S01]  /*33a0*/  SEL R4, R4, R73, !P3 ;  /* 0x0000004904047207 */ /* 0x000fe20005800000 */
[----:B------:R-:W-:Y:S01]  /*33b0*/  IMAD R55, R55, R12, RZ ;  /* 0x0000000c37377224 */ /* 0x000fe200078e02ff */
[----:B--2---:R-:W-:Y:S01]  /*33c0*/  LEA R14, P4, R3, R10, 0x1 ;  /* 0x0000000a030e7211 */ /* 0x004fe200078808ff */
[----:B------:R-:W-:Y:S01]  /*33d0*/  IMAD R57, R57, R12, RZ ;  /* 0x0000000c39397224 */ /* 0x000fe200078e02ff */
[----:B------:R-:W-:Y:S01]  /*33e0*/  LEA R16, P2, R15, R10, 0x1 ;  /* 0x0000000a0f107211 */ /* 0x000fe200078408ff */
[-C--:B------:R-:W-:Y:S01]  /*33f0*/  IMAD R59, R59, R12.reuse, RZ ;  /* 0x0000000c3b3b7224 */ /* 0x080fe200078e02ff */
[----:B------:R-:W-:Y:S01]  /*3400*/  CS2R R72, SRZ ;  /* 0x0000000000487805 */ /* 0x000fe2000001ff00 */
[-C--:B------:R-:W-:Y:S01]  /*3410*/  IMAD R61, R61, R12.reuse, RZ ;  /* 0x0000000c3d3d7224 */ /* 0x080fe200078e02ff */
[----:B------:R0:W-:Y:S01]  /*3420*/  STL [R1+0xbe0], R14 ;  /* 0x000be00e01007387 */ /* 0x0001e20000100800 */
[----:B------:R-:W-:-:S02]  /*3430*/  IMAD R63, R63, R12, RZ ;  /* 0x0000000c3f3f7224 */ /* 0x000fc400078e02ff */
[-C--:B------:R-:W-:Y:S02]  /*3440*/  IMAD R65, R65, R12.reuse, RZ ;  /* 0x0000000c41417224 */ /* 0x080fe400078e02ff */
[-C--:B------:R-:W-:Y:S02]  /*3450*/  IMAD R67, R67, R12.reuse, RZ ;  /* 0x0000000c43437224 */ /* 0x080fe400078e02ff */
[-C--:B------:R-:W-:Y:S02]  /*3460*/  IMAD R69, R69, R12.reuse, RZ ;  /* 0x0000000c45457224 */ /* 0x080fe400078e02ff */
[----:B------:R-:W-:Y:S01]  /*3470*/  IMAD R71, R71, R12, RZ ;  /* 0x0000000c47477224 */ /* 0x000fe200078e02ff */
[----:B0-----:R-:W-:Y:S01]  /*3480*/  LEA R14, P1, R17, R10, 0x1 ;  /* 0x0000000a110e7211 */ /* 0x001fe200078208ff */
[----:B------:R-:W-:Y:S01]  /*3490*/  IMAD R4, R4, R12, RZ ;  /* 0x0000000c04047224 */ /* 0x000fe200078e02ff */
[----:B------:R-:W-:-:S04]  /*34a0*/  LEA R12, P3, R13, R10, 0x1 ;  /* 0x0000000a0d0c7211 */ /* 0x000fc800078608ff */
[----:B------:R-:W-:Y:S01]  /*34b0*/  LEA.HI.X.SX32 R13, R13, R11, 0x1, P3 ;  /* 0x0000000b0d0d7211 */ /* 0x000fe200018f0eff */
[----:B------:R0:W-:Y:S04]  /*34c0*/  STL [R1+0xbd8], R12 ;  /* 0x000bd80c01007387 */ /* 0x0001e80000100800 */
[----:B------:R1:W-:Y:S04]  /*34d0*/  STL [R1+0xbd0], R16 ;  /* 0x000bd01001007387 */ /* 0x0003e80000100800 */
[----:B------:R2:W-:Y:S01]  /*34e0*/  STL [R1+0xbb0], R14 ;  /* 0x000bb00e01007387 */ /* 0x0005e20000100800 */
[----:B0-----:R-:W-:-:S02]  /*34f0*/  LEA R12, P0, R19, R10, 0x1 ;  /* 0x0000000a130c7211 */ /* 0x001fc400078008ff */
[----:B-1----:R-:W-:-:S03]  /*3500*/  LEA R16, P6, R21, R10, 0x1 ;  /* 0x0000000a15107211 */ /* 0x002fc600078c08ff */
[----:B------:R0:W-:Y:S01]  /*3510*/  STL [R1+0xba8], R12 ;  /* 0x000ba80c01007387 */ /* 0x0001e20000100800 */
[----:B--2---:R-:W-:-:S03]  /*3520*/  LEA R14, P5, R23, R10, 0x1 ;  /* 0x0000000a170e7211 */ /* 0x004fc600078a08ff */
[----:B------:R-:W-:Y:S04]  /*3530*/  STL [R1+0xba0], R16 ;  /* 0x000ba01001007387 */ /* 0x000fe80000100800 */
[----:B------:R-:W-:Y:S01]  /*3540*/  STL [R1+0xb98], R14 ;  /* 0x000b980e01007387 */ /* 0x000fe20000100800 */
[----:B0-----:R-:W-:Y:S02]  /*3550*/  LEA.HI.X.SX32 R12, R3, R11, 0x1, P4 ;  /* 0x0000000b030c7211 */ /* 0x001fe400020f0eff */
[----:B------:R-:W-:-:S03]  /*3560*/  LEA R3, P4, R25, R10, 0x1 ;  /* 0x0000000a19037211 */ /* 0x000fc600078808ff */
[----:B------:R0:W-:Y:S04]  /*3570*/  STL [R1+0xbdc], R12 ;  /* 0x000bdc0c01007387 */ /* 0x0001e80000100800 */
[----:B------:R1:W-:Y:S04]  /*3580*/  STL [R1+0xb8c], R3 ;  /* 0x000b8c0301007387 */ /* 0x0003e80000100800 */
[----:B------:R2:W-:Y:S01]  /*3590*/  STL [R1+0xbd4], R13 ;  /* 0x000bd40d01007387 */ /* 0x0005e20000100800 */
[----:B0-----:R-:W-:Y:S02]  /*35a0*/  LEA R12, P3, R27, R10, 0x1 ;  /* 0x0000000a1b0c7211 */ /* 0x001fe400078608ff */
[----:B-1----:R-:W-:-:S03]  /*35b0*/  LEA.HI.X.SX32 R3, R15, R11, 0x1, P2 ;  /* 0x0000000b0f037211 */ /* 0x002fc600010f0eff */
[----:B------:R0:W-:Y:S01]  /*35c0*/  STL [R1+0xb84], R12 ;  /* 0x000b840c01007387 */ /* 0x0001e20000100800 */
[----:B--2---:R-:W-:-:S03]  /*35d0*/  LEA R13, P2, R29, R10, 0x1 ;  /* 0x0000000a1d0d7211 */ /* 0x004fc600078408ff */
[----:B------:R1:W-:Y:S04]  /*35e0*/  STL [R1+0xbcc], R3 ;  /* 0x000bcc0301007387 */ /* 0x0003e80000100800 */
[----:B------:R2:W-:Y:S01]  /*35f0*/  STL [R1+0xb7c], R13 ;  /* 0x000b7c0d01007387 */ /* 0x0005e20000100800 */
[----:B0-----:R-:W-:Y:S02]  /*3600*/  LEA.HI.X.SX32 R12, R17, R11, 0x1, P1 ;  /* 0x0000000b110c7211 */ /* 0x001fe400008f0eff */
[----:B-1----:R-:W-:-:S03]  /*3610*/  LEA R3, P1, R31, R10, 0x1 ;  /* 0x0000000a1f037211 */ /* 0x002fc600078208ff */
[----:B------:R0:W-:Y:S01]  /*3620*/  STL [R1+0xbac], R12 ;  /* 0x000bac0c01007387 */ /* 0x0001e20000100800 */
[----:B--2---:R-:W-:-:S03]  /*3630*/  LEA.HI.X.SX32 R13, R19, R11, 0x1, P0 ;  /* 0x0000000b130d7211 */ /* 0x004fc600000f0eff */
        /* <DEDUP_REMOVED lines=12> */
[----:B------:R1:W-:Y:S01]  /*3700*/  STL [R1+0x580], R3 ;  /* 0x0005800301007387 */ /* 0x0003e20000100800 */
[----:B------:R-:W-:-:S03]  /*3710*/  CS2R R24, SRZ ;  /* 0x0000000000187805 */ /* 0x000fc6000001ff00 */
[----:B------:R-:W-:Y:S01]  /*3720*/  STL [R1+0xb88], R13 ;  /* 0x000b880d01007387 */ /* 0x000fe20000100800 */
[----:B0-----:R-:W-:Y:S02]  /*3730*/  LEA R12, P4, R39, R10, 0x1 ;  /* 0x0000000a270c7211 */ /* 0x001fe400078808ff */
[----:B-1----:R-:W-:-:S03]  /*3740*/  LEA.HI.X.SX32 R3, R27, R11, 0x1, P3 ;  /* 0x0000000b1b037211 */ /* 0x002fc600018f0eff */
[----:B------:R0:W-:Y:S01]  /*3750*/  STL [R1+0x578], R12 ;  /* 0x0005780c01007387 */ /* 0x0001e20000100800 */
[CC--:B------:R-:W-:Y:S02]  /*3760*/  LEA R229, P3, R41.reuse, R10.reuse, 0x1 ;  /* 0x0000000a29e57211 */ /* 0x0c0fe400078608ff */
[----:B------:R-:W-:Y:S01]  /*3770*/  CS2R R26, SRZ ;  /* 0x00000000001a7805 */ /* 0x000fe2000001ff00 */
[----:B------:R1:W-:Y:S01]  /*3780*/  STL [R1+0xb80], R3 ;  /* 0x000b800301007387 */ /* 0x0003e20000100800 */
[-C--:B------:R-:W-:Y:S02]  /*3790*/  LEA.HI.X.SX32 R228, R41, R11.reuse, 0x1, P3 ;  /* 0x0000000b29e47211 */ /* 0x080fe400018f0eff */
[----:B------:R-:W-:Y:S02]  /*37a0*/  CS2R R40, SRZ ;  /* 0x0000000000287805 */ /* 0x000fe4000001ff00 */
[----:B------:R-:W-:Y:S02]  /*37b0*/  LEA R245, P3, R55, R10, 0x1 ;  /* 0x0000000a37f57211 */ /* 0x000fe400078608ff */
[----:B0-----:R-:W-:-:S02]  /*37c0*/  LEA.HI.X.SX32 R12, R29, R11, 0x1, P2 ;  /* 0x0000000b1d0c7211 */ /* 0x001fc400010f0eff */
[----:B------:R-:W-:Y:S02]  /*37d0*/  CS2R R28, SRZ ;  /* 0x00000000001c7805 */ /* 0x000fe4000001ff00 */
[-C--:B------:R-:W-:Y:S02]  /*37e0*/  LEA R231, P2, R43, R10.reuse, 0x1 ;  /* 0x0000000a2be77211 */ /* 0x080fe400078408ff */
[-C--:B-1----:R-:W-:Y:S01]  /*37f0*/  LEA.HI.X.SX32 R3, R31, R11.reuse, 0x1, P1 ;  /* 0x0000000b1f037211 */ /* 0x082fe200008f0eff */
[----:B------:R0:W-:Y:S01]  /*3800*/  STL [R1+0xb78], R12 ;  /* 0x000b780c01007387 */ /* 0x0001e20000100800 */
[----:B------:R-:W-:Y:S02]  /*3810*/  LEA.HI.X.SX32 R230, R43, R11, 0x1, P2 ;  /* 0x0000000b2be67211 */ /* 0x000fe400010f0eff */
[----:B------:R-:W-:Y:S02]  /*3820*/  CS2R R30, SRZ ;  /* 0x00000000001e7805 */ /* 0x000fe4000001ff00 */
[-C--:B------:R-:W-:Y:S01]  /*3830*/  LEA R233, P1, R45, R10.reuse, 0x1 ;  /* 0x0000000a2de97211 */ /* 0x080fe200078208ff */
[----:B------:R1:W-:Y:S01]  /*3840*/  STL [R1+0xb70], R3 ;  /* 0x000b700301007387 */ /* 0x0003e20000100800 */
[----:B------:R-:W-:-:S02]  /*3850*/  LEA R247, P2, R57, R10, 0x1 ;  /* 0x0000000a39f77211 */ /* 0x000fc400078408ff */
[----:B------:R-:W-:Y:S02]  /*3860*/  CS2R R42, SRZ ;  /* 0x00000000002a7805 */ /* 0x000fe4000001ff00 */
[-C--:B------:R-:W-:Y:S02]  /*3870*/  LEA.HI.X.SX32 R232, R45, R11.reuse, 0x1, P1 ;  /* 0x0000000b2de87211 */ /* 0x080fe400008f0eff */
[----:B------:R-:W-:Y:S02]  /*3880*/  CS2R R44, SRZ ;  /* 0x00000000002c7805 */ /* 0x000fe4000001ff00 */
[----:B------:R-:W-:Y:S02]  /*3890*/  LEA R249, P1, R59, R10, 0x1 ;  /* 0x0000000a3bf97211 */ /* 0x000fe400078208ff */
[----:B0-----:R-:W-:Y:S02]  /*38a0*/  LEA.HI.X.SX32 R12, R33, R11, 0x1, P0 ;  /* 0x0000000b210c7211 */ /* 0x001fe400000f0eff */
[----:B------:R-:W-:-:S02]  /*38b0*/  CS2R R32, SRZ ;  /* 0x0000000000207805 */ /* 0x000fc4000001ff00 */
[-C--:B------:R-:W-:Y:S02]  /*38c0*/  LEA R235, P0, R47, R10.reuse, 0x1 ;  /* 0x0000000a2feb7211 */ /* 0x080fe400078008ff */
[-C--:B-1----:R-:W-:Y:S01]  /*38d0*/  LEA.HI.X.SX32 R3, R35, R11.reuse, 0x1, P6 ;  /* 0x0000000b23037211 */ /* 0x082fe200030f0eff */
[----:B------:R0:W-:Y:S01]  /*38e0*/  STL [R1+0xb68], R12 ;  /* 0x000b680c01007387 */ /* 0x0001e20000100800 */
[----:B------:R-:W-:Y:S02]  /*38f0*/  LEA R237, P6, R49, R10, 0x1 ;  /* 0x0000000a31ed7211 */ /* 0x000fe400078c08ff */
[----:B------:R-:W-:Y:S02]  /*3900*/  CS2R R34, SRZ ;  /* 0x0000000000227805 */ /* 0x000fe4000001ff00 */
[-C--:B------:R-:W-:Y:S01]  /*3910*/  LEA.HI.X.SX32 R234, R47, R11.reuse, 0x1, P0 ;  /* 0x0000000b2fea7211 */ /* 0x080fe200000f0eff */
[----:B------:R1:W-:Y:S01]  /*3920*/  STL [R1+0x584], R3 ;  /* 0x0005840301007387 */ /* 0x0003e20000100800 */
[----:B------:R-:W-:-:S02]  /*3930*/  LEA.HI.X.SX32 R236, R49, R11, 0x1, P6 ;  /* 0x0000000b31ec7211 */ /* 0x000fc400030f0eff */
[----:B------:R-:W-:Y:S02]  /*3940*/  CS2R R46, SRZ ;  /* 0x00000000002e7805 */ /* 0x000fe4000001ff00 */
[-C--:B------:R-:W-:Y:S02]  /*3950*/  LEA.HI.X.SX32 R244, R55, R11.reuse, 0x1, P3 ;  /* 0x0000000b37f47211 */ /* 0x080fe400018f0eff */
[----:B------:R-:W-:Y:S02]  /*3960*/  CS2R R48, SRZ ;  /* 0x0000000000307805 */ /* 0x000fe4000001ff00 */
[-C--:B------:R-:W-:Y:S02]  /*3970*/  LEA.HI.X.SX32 R246, R57, R11.reuse, 0x1, P2 ;  /* 0x0000000b39f67211 */ /* 0x080fe400010f0eff */
[----:B------:R-:W-:Y:S02]  /*3980*/  CS2R R54, SRZ ;  /* 0x0000000000367805 */ /* 0x000fe4000001ff00 */
[----:B0-----:R-:W-:-:S02]  /*3990*/  LEA.HI.X.SX32 R12, R37, R11, 0x1, P5 ;  /* 0x0000000b250c7211 */ /* 0x001fc400028f0eff */
[----:B------:R-:W-:Y:S02]  /*39a0*/  CS2R R36, SRZ ;  /* 0x0000000000247805 */ /* 0x000fe4000001ff00 */
[-C--:B------:R-:W-:Y:S02]  /*39b0*/  LEA R241, P5, R51, R10.reuse, 0x1 ;  /* 0x0000000a33f17211 */ /* 0x080fe400078a08ff */
[----:B------:R-:W-:Y:S02]  /*39c0*/  CS2R R56, SRZ ;  /* 0x0000000000387805 */ /* 0x000fe4000001ff00 */
[----:B-1----:R-:W-:Y:S01]  /*39d0*/  LEA.HI.X.SX32 R3, R39, R11, 0x1, P4 ;  /* 0x0000000b27037211 */ /* 0x002fe200020f0eff */
[----:B------:R-:W-:Y:S01]  /*39e0*/  STL [R1+0x57c], R12 ;  /* 0x00057c0c01007387 */ /* 0x000fe20000100800 */
[----:B------:R-:W-:Y:S02]  /*39f0*/  LEA R243, P4, R53, R10, 0x1 ;  /* 0x0000000a35f37211 */ /* 0x000fe400078808ff */
[----:B------:R-:W-:-:S02]  /*3a00*/  CS2R R38, SRZ ;  /* 0x0000000000267805 */ /* 0x000fc4000001ff00 */
[-C--:B------:R-:W-:Y:S01]  /*3a10*/  LEA.HI.X.SX32 R240, R51, R11.reuse, 0x1, P5 ;  /* 0x0000000b33f07211 */ /* 0x080fe200028f0eff */
[----:B------:R0:W-:Y:S01]  /*3a20*/  STL [R1+0x574], R3 ;  /* 0x0005740301007387 */ /* 0x0001e20000100800 */
[-C--:B------:R-:W-:Y:S02]  /*3a30*/  LEA.HI.X.SX32 R242, R53, R11.reuse, 0x1, P4 ;  /* 0x0000000b35f27211 */ /* 0x080fe400020f0eff */
[----:B------:R-:W-:Y:S02]  /*3a40*/  CS2R R50, SRZ ;  /* 0x0000000000327805 */ /* 0x000fe4000001ff00 */
[----:B------:R-:W-:Y:S01]  /*3a50*/  LEA.HI.X.SX32 R248, R59, R11, 0x1, P1 ;  /* 0x0000000b3bf87211 */ /* 0x000fe200008f0eff */
[----:B------:R1:W-:Y:S01]  /*3a60*/  STL.64 [R1+0xc10], R228 ;  /* 0x000c10e401007387 */ /* 0x0003e20000100a00 */
[----:B------:R-:W-:Y:S02]  /*3a70*/  LEA R251, P0, R61, R10, 0x1 ;  /* 0x0000000a3dfb7211 */ /* 0x000fe400078008ff */
[----:B------:R-:W-:-:S02]  /*3a80*/  CS2R R52, SRZ ;  /* 0x0000000000347805 */ /* 0x000fc4000001ff00 */
[-C--:B------:R-:W-:Y:S01]  /*3a90*/  LEA R227, P6, R63, R10.reuse, 0x1 ;  /* 0x0000000a3fe37211 */ /* 0x080fe200078c08ff */
[----:B------:R2:W-:Y:S01]  /*3aa0*/  STL.64 [R1+0xc18], R230 ;  /* 0x000c18e601007387 */ /* 0x0005e20000100a00 */
[-C--:B------:R-:W-:Y:S01]  /*3ab0*/  LEA R225, P5, R65, R10.reuse, 0x1 ;  /* 0x0000000a41e17211 */ /* 0x080fe200078a08ff */
[----:B0-----:R-:W0:Y:S01]  /*3ac0*/  LDC R3, c[0x0][0x238] ;  /* 0x00008e00ff037b82 */ /* 0x001e220000000800 */
[-C--:B------:R-:W-:Y:S01]  /*3ad0*/  LEA R223, P4, R67, R10.reuse, 0x1 ;  /* 0x0000000a43df7211 */ /* 0x080fe200078808ff */
[----:B------:R-:W-:Y:S01]  /*3ae0*/  STL [R1+0x400], RZ ;  /* 0x000400ff01007387 */ /* 0x000fe20000100800 */
[-C--:B------:R-:W-:Y:S02]  /*3af0*/  LEA R221, P3, R69, R10.reuse, 0x1 ;  /* 0x0000000a45dd7211 */ /* 0x080fe400078608ff */
[----:B------:R-:W-:Y:S02]  /*3b00*/  CS2R R58, SRZ ;  /* 0x00000000003a7805 */ /* 0x000fe4000001ff00 */
[-C--:B------:R-:W-:Y:S01]  /*3b10*/  LEA R219, P2, R71, R10.reuse, 0x1 ;  /* 0x0000000a47db7211 */ /* 0x080fe200078408ff */
[----:B------:R-:W-:Y:S01]  /*3b20*/  STL [R1+0x404], RZ ;  /* 0x000404ff01007387 */ /* 0x000fe20000100800 */
[----:B------:R-:W-:Y:S01]  /*3b30*/  LEA R217, P1, R4, R10, 0x1 ;  /* 0x0000000a04d97211 */ /* 0x000fe200078208ff */
[----:B-1----:R-:W-:Y:S01]  /*3b40*/  IMAD.WIDE R228, R8, 0x2, RZ ;  /* 0x0000000208e47825 */ /* 0x002fe200078e02ff */
[----:B------:R-:W1:Y:S01]  /*3b50*/  LDC R10, c[0x0][0x23c] ;  /* 0x00008f00ff0a7b82 */ /* 0x000e620000000800 */
[----:B------:R-:W-:Y:S01]  /*3b60*/  STL [R1+0x408], RZ ;  /* 0x000408ff01007387 */ /* 0x000fe20000100800 */
[----:B------:R-:W-:Y:S01]  /*3b70*/  LOP3.LUT R12, R152, 0x1f, RZ, 0xc0, !PT ;  /* 0x0000001f980c7812 */ /* 0x000fe200078ec0ff */
[----:B--2---:R-:W-:Y:S01]  /*3b80*/  IMAD.WIDE R230, R9, 0x2, RZ ;  /* 0x0000000209e67825 */ /* 0x004fe200078e02ff */
[-C--:B------:R-:W-:Y:S01]  /*3b90*/  LEA.HI.X.SX32 R250, R61, R11.reuse, 0x1, P0 ;  /* 0x0000000b3dfa7211 */ /* 0x080fe200000f0eff */
[----:B------:R-:W-:Y:S01]  /*3ba0*/  STL [R1+0x40c], RZ ;  /* 0x00040cff01007387 */ /* 0x000fe20000100800 */
[-C--:B------:R-:W-:Y:S01]  /*3bb0*/  LEA.HI.X.SX32 R226, R63, R11.reuse, 0x1, P6 ;  /* 0x0000000b3fe27211 */ /* 0x080fe200030f0eff */
[----:B------:R-:W-:Y:S01]  /*3bc0*/  IMAD.WIDE R8, R6, 0x2, RZ ;  /* 0x0000000206087825 */ /* 0x000fe200078e02ff */
[-C--:B------:R-:W-:Y:S01]  /*3bd0*/  LEA.HI.X.SX32 R224, R65, R11.reuse, 0x1, P5 ;  /* 0x0000000b41e07211 */ /* 0x080fe200028f0eff */
[----:B------:R-:W-:Y:S01]  /*3be0*/  STL [R1+0x410], RZ ;  /* 0x000410ff01007387 */ /* 0x000fe20000100800 */
[----:B------:R-:W-:-:S02]  /*3bf0*/  LEA.HI.X.SX32 R222, R67, R11, 0x1, P4 ;  /* 0x0000000b43de7211 */ /* 0x000fc400020f0eff */
[----:B------:R-:W-:Y:S02]  /*3c00*/  CS2R R152, SRZ ;  /* 0x0000000000987805 */ /* 0x000fe4000001ff00 */
[-C--:B------:R-:W-:Y:S01]  /*3c10*/  LEA.HI.X.SX32 R220, R69, R11.reuse, 0x1, P3 ;  /* 0x0000000b45dc7211 */ /* 0x080fe200018f0eff */
[----:B------:R-:W-:Y:S01]  /*3c20*/  STL [R1+0x414], RZ ;  /* 0x000414ff01007387 */ /* 0x000fe20000100800 */
[-C--:B------:R-:W-:Y:S01]  /*3c30*/  LEA.HI.X.SX32 R218, R71, R11.reuse, 0x1, P2 ;  /* 0x0000000b47da7211 */ /* 0x080fe200010f0eff */
[C---:B0-----:R-:W-:Y:S01]  /*3c40*/  IMAD R13, R3.reuse, 0x1e, RZ ;  /* 0x0000001e030d7824 */ /* 0x041fe200078e02ff */
[----:B------:R-:W-:Y:S01]  /*3c50*/  LEA.HI.X.SX32 R216, R4, R11, 0x1, P1 ;  /* 0x0000000b04d87211 */ /* 0x000fe200008f0eff */
[----:B------:R-:W-:Y:S01]  /*3c60*/  STL [R1+0x418], RZ ;  /* 0x000418ff01007387 */ /* 0x000fe20000100800 */
[----:B------:R-:W-:Y:S01]  /*3c70*/  SHF.R.S32.HI R11, RZ, 0x5, R2 ;  /* 0x00000005ff0b7819 */ /* 0x000fe20000011402 */
[C---:B------:R-:W-:Y:S01]  /*3c80*/  IMAD R14, R3.reuse, 0x1d, RZ ;  /* 0x0000001d030e7824 */ /* 0x040fe200078e02ff */
[C---:B------:R-:W-:Y:S01]  /*3c90*/  LOP3.LUT R2, R0.reuse, 0x10, RZ, 0x3c, !PT ;  /* 0x0000001000027812 */ /* 0x040fe200078e3cff */
[----:B------:R-:W-:Y:S01]  /*3ca0*/  STL [R1+0x41c], RZ ;  /* 0x00041cff01007387 */ /* 0x000fe20000100800 */
[C---:B------:R-:W-:Y:S01]  /*3cb0*/  IMAD R15, R3.reuse, 0x1c, RZ ;  /* 0x0000001c030f7824 */ /* 0x040fe200078e02ff */
[----:B------:R-:W-:Y:S01]  /*3cc0*/  LOP3.LUT R2, R0, 0x30, RZ, 0x3c, !PT ;  /* 0x0000003000027812 */ /* 0x000fe200078e3cff */
[----:B-1----:R-:W-:Y:S01]  /*3cd0*/  IMAD R10, R12, R10, RZ ;  /* 0x0000000a0c0a7224 */ /* 0x002fe200078e02ff */
[----:B------:R-:W-:Y:S01]  /*3ce0*/  STL [R1+0x420], RZ ;  /* 0x000420ff01007387 */ /* 0x000fe20000100800 */
[C---:B------:R-:W-:Y:S01]  /*3cf0*/  IMAD R12, R3.reuse, 0x1f, RZ ;  /* 0x0000001f030c7824 */ /* 0x040fe200078e02ff */
[----:B------:R-:W-:Y:S01]  /*3d00*/  LOP3.LUT R2, R0, 0x50, RZ, 0x3c, !PT ;  /* 0x0000005000027812 */ /* 0x000fe200078e3cff */
[----:B------:R-:W-:Y:S01]  /*3d10*/  IMAD R16, R3, 0x1b, RZ ;  /* 0x0000001b03107824 */ /* 0x000fe200078e02ff */
[----:B------:R-:W-:Y:S01]  /*3d20*/  STL [R1+0x424], RZ ;  /* 0x000424ff01007387 */ /* 0x000fe20000100800 */
[----:B------:R-:W-:Y:S01]  /*3d30*/  IMAD.WIDE R6, R12, 0x2, R230 ;  /* 0x000000020c067825 */ /* 0x000fe200078e02e6 */
[----:B------:R-:W-:-:S02]  /*3d40*/  LOP3.LUT R2, R0, 0x70, RZ, 0x3c, !PT ;  /* 0x0000007000027812 */ /* 0x000fc400078e3cff */
[----:B------:R-:W-:Y:S01]  /*3d50*/  CS2R R60, SRZ ;  /* 0x00000000003c7805 */ /* 0x000fe2000001ff00 */
[----:B------:R-:W-:Y:S01]  /*3d60*/  STL [R1+0x428], RZ ;  /* 0x000428ff01007387 */ /* 0x000fe20000100800 */
[----:B------:R-:W-:Y:S01]  /*3d70*/  IMAD R17, R3, 0x1a, RZ ;  /* 0x0000001a03117824 */ /* 0x000fe200078e02ff */
[----:B------:R-:W-:Y:S01]  /*3d80*/  LOP3.LUT R2, R5, 0x20, RZ, 0x3c, !PT ;  /* 0x0000002005027812 */ /* 0x000fe200078e3cff */
[C---:B------:R-:W-:Y:S01]  /*3d90*/  IMAD R18, R3.reuse, 0x19, RZ ;  /* 0x0000001903127824 */ /* 0x040fe200078e02ff */
[----:B------:R-:W-:Y:S01]  /*3da0*/  STL [R1+0x42c], RZ ;  /* 0x00042cff01007387 */ /* 0x000fe20000100800 */
[C---:B------:R-:W-:Y:S01]  /*3db0*/  IMAD R19, R3.reuse, 0x18, RZ ;  /* 0x0000001803137824 */ /* 0x040fe200078e02ff */
[----:B------:R-:W-:Y:S01]  /*3dc0*/  CS2R R62, SRZ ;  /* 0x00000000003e7805 */ /* 0x000fe2000001ff00 */
        /* <DEDUP_REMOVED lines=10> */
[----:B------:R-:W-:Y:S01]  /*3e70*/  IMAD.SHL.U32 R10, R3, 0x2, RZ ;  /* 0x00000002030a7824 */ /* 0x000fe200078e00ff */
[----:B------:R-:W-:Y:S01]  /*3e80*/  CS2R R68, SRZ ;  /* 0x0000000000447805 */ /* 0x000fe2000001ff00 */
[----:B------:R-:W-:Y:S01]  /*3e90*/  IMAD.U32 R4, RZ, RZ, UR9 ;  /* 0x00000009ff047e24 */ /* 0x000fe2000f8e00ff */
[----:B------:R-:W-:Y:S01]  /*3ea0*/  STL [R1+0x43c], RZ ;  /* 0x00043cff01007387 */ /* 0x000fe20000100800 */
[----:B------:R-:W-:Y:S01]  /*3eb0*/  UIADD3.X UR9, UR5, 0x40000040, URZ, UP0, !UPT ;  /* 0x4000004005097890 */ /* 0x000fe200087fe43f */
[----:B------:R-:W-:-:S02]  /*3ec0*/  CS2R R70, SRZ ;  /* 0x0000000000467805 */ /* 0x000fc4000001ff00 */
[----:B------:R-:W-:Y:S01]  /*3ed0*/  STL [R1+0x440], RZ ;  /* 0x000440ff01007387 */ /* 0x000fe20000100800 */
[----:B------:R-:W-:Y:S02]  /*3ee0*/  UIADD3.64 UR20, UR8, 0x80, URZ ;  /* 0x0000008008147897 */ /* 0x000fe4000fffe03f */
[----:B------:R-:W-:Y:S01]  /*3ef0*/  UIADD3.64 UR16, UR8, 0x100, URZ ;  /* 0x0000010008107897 */ /* 0x000fe2000fffe03f */
[----:B------:R-:W-:Y:S01]  /*3f00*/  STL [R1+0x444], RZ ;  /* 0x000444ff01007387 */ /* 0x000fe20000100800 */
[----:B------:R-:W-:Y:S02]  /*3f10*/  UIADD3.64 UR20, UR8, 0x180, URZ ;  /* 0x0000018008147897 */ /* 0x000fe4000fffe03f */
[----:B------:R-:W-:Y:S01]  /*3f20*/  UIADD3.64 UR16, UR8, 0x200, URZ ;  /* 0x0000020008107897 */ /* 0x000fe2000fffe03f */
[----:B------:R-:W-:Y:S01]  /*3f30*/  STL [R1+0x448], RZ ;  /* 0x000448ff01007387 */ /* 0x000fe20000100800 */
[----:B------:R-:W-:Y:S02]  /*3f40*/  UIADD3.64 UR20, UR8, 0x280, URZ ;  /* 0x0000028008147897 */ /* 0x000fe4000fffe03f */
[----:B------:R-:W-:Y:S01]  /*3f50*/  UIADD3.64 UR24, UR8, 0x300, URZ ;  /* 0x0000030008187897 */ /* 0x000fe2000fffe03f */
[----:B------:R-:W-:Y:S01]  /*3f60*/  STL [R1+0x44c], RZ ;  /* 0x00044cff01007387 */ /* 0x000fe20000100800 */
[----:B------:R-:W-:-:S02]  /*3f70*/  UIADD3.64 UR28, UR8, 0x380, URZ ;  /* 0x00000380081c7897 */ /* 0x000fc4000fffe03f */
        /* <DEDUP_REMOVED lines=10> */
[----:B------:R-:W-:Y:S04]  /*4020*/  STL [R1+0x45c], RZ ;  /* 0x00045cff01007387 */ /* 0x000fe80000100800 */
        /* <DEDUP_REMOVED lines=232> */
[----:B------:R-:W-:Y:S04]  /*4eb0*/  STL [R1], RZ ;  /* 0x000000ff01007387 */ /* 0x000fe80000100800 */
        /* <DEDUP_REMOVED lines=63> */
[----:B------:R0:W-:Y:S04]  /*52b0*/  STL [R1+0xb60], R11 ;  /* 0x000b600b01007387 */ /* 0x0001e80000100800 */
[----:B------:R-:W-:Y:S04]  /*52c0*/  STL.64 [R1+0x550], R230 ;  /* 0x000550e601007387 */ /* 0x000fe80000100a00 */
[----:B------:R-:W-:Y:S01]  /*52d0*/  STL.64 [R1+0x548], R228 ;  /* 0x000548e401007387 */ /* 0x000fe20000100a00 */
[----:B0-----:R-:W-:-:S03]  /*52e0*/  LOP3.LUT R11, R0, 0x20, RZ, 0x3c, !PT ;  /* 0x00000020000b7812 */ /* 0x001fc600078e3cff */
[----:B------:R-:W-:Y:S01]  /*52f0*/  STL.64 [R1+0x540], R238 ;  /* 0x000540ee01007387 */ /* 0x000fe20000100a00 */
[C---:B------:R-:W-:Y:S02]  /*5300*/  LOP3.LUT R11, R0.reuse, 0x40, RZ, 0x3c, !PT ;  /* 0x00000040000b7812 */ /* 0x040fe400078e3cff */
[----:B------:R-:W-:Y:S01]  /*5310*/  LOP3.LUT R11, R0, 0x60, RZ, 0x3c, !PT ;  /* 0x00000060000b7812 */ /* 0x000fe200078e3cff */
[----:B------:R-:W-:Y:S01]  /*5320*/  STL.64 [R1+0x538], R8 ;  /* 0x0005380801007387 */ /* 0x000fe20000100a00 */
[----:B------:R-:W-:-:S03]  /*5330*/  IMAD R11, R3, 0x13, RZ ;  /* 0x00000013030b7824 */ /* 0x000fc600078e02ff */
[----:B------:R0:W-:Y:S02]  /*5340*/  STL.64 [R1+0x9e0], R6 ;  /* 0x0009e00601007387 */ /* 0x0001e40000100a00 */
[----:B0-----:R-:W-:-:S05]  /*5350*/  IMAD.WIDE R6, R12, 0x2, R228 ;  /* 0x000000020c067825 */ /* 0x001fca00078e02e4 */
        /* <DEDUP_REMOVED lines=9> */
[----:B0-----:R-:W-:-:S04]  /*53f0*/  IMAD.WIDE R6, R13, 0x2, R238 ;  /* 0x000000020d067825 */ /* 0x001fc800078e02ee */
[----:B------:R-:W-:Y:S01]  /*5400*/  IMAD.WIDE R12, R13, 0x2, R8 ;  /* 0x000000020d0c7825 */ /* 0x000fe200078e0208 */
[----:B------:R0:W-:Y:S04]  /*5410*/  STL.64 [R1+0x9b0], R6 ;  /* 0x0009b00601007387 */ /* 0x0001e80000100a00 */
[----:B------:R1:W-:Y:S01]  /*5420*/  STL.64 [R1+0x9a8], R12 ;  /* 0x0009a80c01007387 */ /* 0x0003e20000100a00 */
[----:B0-----:R-:W-:-:S04]  /*5430*/  IMAD.WIDE R6, R14, 0x2, R230 ;  /* 0x000000020e067825 */ /* 0x001fc800078e02e6 */
[C---:B-1----:R-:W-:Y:S01]  /*5440*/  IMAD.WIDE R12, R14.reuse, 0x2, R228 ;  /* 0x000000020e0c7825 */ /* 0x042fe200078e02e4 */
[----:B------:R0:W-:Y:S04]  /*5450*/  STL.64 [R1+0x9a0], R6 ;  /* 0x0009a00601007387 */ /* 0x0001e80000100a00 */
[----:B------:R1:W-:Y:S01]  /*5460*/  STL.64 [R1+0x998], R12 ;  /* 0x0009980c01007387 */ /* 0x0003e20000100a00 */
[----:B0-----:R-:W-:-:S04]  /*5470*/  IMAD.WIDE R6, R14, 0x2, R238 ;  /* 0x000000020e067825 */ /* 0x001fc800078e02ee */
[----:B-1----:R-:W-:Y:S01]  /*5480*/  IMAD.WIDE R12, R14, 0x2, R8 ;  /* 0x000000020e0c7825 */ /* 0x002fe200078e0208 */
[----:B------:R0:W-:Y:S04]  /*5490*/  STL.64 [R1+0x990], R6 ;  /* 0x0009900601007387 */ /* 0x0001e80000100a00 */
[----:B------:R1:W-:Y:S01]  /*54a0*/  STL.64 [R1+0x988], R12 ;  /* 0x0009880c01007387 */ /* 0x0003e20000100a00 */
[----:B0-----:R-:W-:-:S04]  /*54b0*/  IMAD.WIDE R6, R15, 0x2, R230 ;  /* 0x000000020f067825 */ /* 0x001fc800078e02e6 */
[C---:B-1----:R-:W-:Y:S01]  /*54c0*/  IMAD.WIDE R12, R15.reuse, 0x2, R228 ;  /* 0x000000020f0c7825 */ /* 0x042fe200078e02e4 */
[----:B------:R0:W-:Y:S04]  /*54d0*/  STL.64 [R1+0x980], R6 ;  /* 0x0009800601007387 */ /* 0x0001e80000100a00 */
[----:B------:R1:W-:Y:S01]  /*54e0*/  STL.64 [R1+0x978], R12 ;  /* 0x0009780c01007387 */ /* 0x0003e20000100a00 */
[----:B0-----:R-:W-:-:S04]  /*54f0*/  IMAD.WIDE R6, R15, 0x2, R238 ;  /* 0x000000020f067825 */ /* 0x001fc800078e02ee */
[----:B------:R-:W-:Y:S01]  /*5500*/  IMAD.WIDE R14, R15, 0x2, R8 ;  /* 0x000000020f0e7825 */ /* 0x000fe200078e0208 */
[----:B------:R0:W-:Y:S03]  /*5510*/  STL.64 [R1+0x970], R6 ;  /* 0x0009700601007387 */ /* 0x0001e60000100a00 */
[C---:B-1----:R-:W-:Y:S01]  /*5520*/  IMAD.WIDE R12, R16.reuse, 0x2, R230 ;  /* 0x00000002100c7825 */ /* 0x042fe200078e02e6 */
[----:B------:R1:W-:Y:S04]  /*5530*/  STL.64 [R1+0x968], R14 ;  /* 0x0009680e01007387 */ /* 0x0003e80000100a00 */
[----:B------:R2:W-:Y:S01]  /*5540*/  STL.64 [R1+0x960], R12 ;  /* 0x0009600c01007387 */ /* 0x0005e20000100a00 */
[----:B0-----:R-:W-:-:S04]  /*5550*/  IMAD.WIDE R6, R16, 0x2, R228 ;  /* 0x0000000210067825 */ /* 0x001fc800078e02e4 */
[C---:B-1----:R-:W-:Y:S01]  /*5560*/  IMAD.WIDE R14, R16.reuse, 0x2, R238 ;  /* 0x00000002100e7825 */ /* 0x042fe200078e02ee */
[----:B------:R0:W-:Y:S03]  /*5570*/  STL.64 [R1+0x958], R6 ;  /* 0x0009580601007387 */ /* 0x0001e60000100a00 */
[----:B--2---:R-:W-:Y:S01]  /*5580*/  IMAD.WIDE R12, R16, 0x2, R8 ;  /* 0x00000002100c7825 */ /* 0x004fe200078e0208 */
[----:B------:R1:W-:Y:S04]  /*5590*/  STL.64 [R1+0x950], R14 ;  /* 0x0009500e01007387 */ /* 0x0003e80000100a00 */
[----:B------:R2:W-:Y:S01]  /*55a0*/  STL.64 [R1+0x948], R12 ;  /* 0x0009480c01007387 */ /* 0x0005e20000100a00 */
[----:B0-----:R-:W-:-:S04]  /*55b0*/  IMAD.WIDE R6, R17, 0x2, R230 ;  /* 0x0000000211067825 */ /* 0x001fc800078e02e6 */
[C---:B-1----:R-:W-:Y:S01]  /*55c0*/  IMAD.WIDE R14, R17.reuse, 0x2, R228 ;  /* 0x00000002110e7825 */ /* 0x042fe200078e02e4 */
[----:B------:R0:W-:Y:S03]  /*55d0*/  STL.64 [R1+0x940], R6 ;  /* 0x0009400601007387 */ /* 0x0001e60000100a00 */
[C---:B--2---:R-:W-:Y:S01]  /*55e0*/  IMAD.WIDE R12, R17.reuse, 0x2, R238 ;  /* 0x00000002110c7825 */ /* 0x044fe200078e02ee */
        /* <DEDUP_REMOVED lines=9> */
[----:B-1----:R-:W-:Y:S01]  /*5680*/  IMAD.WIDE R14, R18, 0x2, R8 ;  /* 0x00000002120e7825 */ /* 0x002fe200078e0208 */
[----:B------:R0:W-:Y:S03]  /*5690*/  STL.64 [R1+0x910], R6 ;  /* 0x0009100601007387 */ /* 0x0001e60000100a00 */
[C---:B--2---:R-:W-:Y:S01]  /*56a0*/  IMAD.WIDE R12, R19.reuse, 0x2, R230 ;  /* 0x00000002130c7825 */ /* 0x044fe200078e02e6 */
        /* <DEDUP_REMOVED lines=35> */
[----:B--2---:R-:W-:-:S05]  /*58e0*/  IMAD.WIDE R12, R23, 0x2, R228 ;  /* 0x00000002170c7825 */ /* 0x004fca00078e02e4 */
[----:B------:R1:W-:Y:S01]  /*58f0*/  STL.64 [R1+0x878], R12 ;  /* 0x0008780c01007387 */ /* 0x0003e20000100a00 */
[----:B0-----:R-:W-:-:S03]  /*5900*/  IMAD.WIDE R6, R23, 0x2, R8 ;  /* 0x0000000217067825 */ /* 0x001fc600078e0208 */
[----:B------:R0:W-:Y:S04]  /*5910*/  STL.64 [R1+0x870], R14 ;  /* 0x0008700e01007387 */ /* 0x0001e80000100a00 */
[----:B------:R2:W-:Y:S01]  /*5920*/  STL.64 [R1+0x868], R6 ;  /* 0x0008680601007387 */ /* 0x0005e20000100a00 */
[----:B-1----:R-:W-:-:S05]  /*5930*/  IMAD.WIDE R12, R11, 0x2, R230 ;  /* 0x000000020b0c7825 */ /* 0x002fca00078e02e6 */
[----:B------:R1:W-:Y:S01]  /*5940*/  STL.64 [R1+0x860], R12 ;  /* 0x0008600c01007387 */ /* 0x0003e20000100a00 */
[----:B0-----:R-:W-:-:S04]  /*5950*/  IMAD.WIDE R14, R11, 0x2, R238 ;  /* 0x000000020b0e7825 */ /* 0x001fc800078e02ee */
[----:B--2---:R-:W-:-:S05]  /*5960*/  IMAD.WIDE R6, R11, 0x2, R228 ;  /* 0x000000020b067825 */ /* 0x004fca00078e02e4 */
[----:B------:R0:W-:Y:S01]  /*5970*/  STL.64 [R1+0x858], R6 ;  /* 0x0008580601007387 */ /* 0x0001e20000100a00 */
[----:B-1----:R-:W-:-:S03]  /*5980*/  IMAD.WIDE R12, R11, 0x2, R8 ;  /* 0x000000020b0c7825 */ /* 0x002fc600078e0208 */
[----:B------:R1:W-:Y:S01]  /*5990*/  STL.64 [R1+0x850], R14 ;  /* 0x0008500e01007387 */ /* 0x0003e20000100a00 */
[----:B------:R-:W-:-:S03]  /*59a0*/  IMAD R11, R3, 0x11, RZ ;  /* 0x00000011030b7824 */ /* 0x000fc600078e02ff */
[----:B------:R2:W-:Y:S01]  /*59b0*/  STL.64 [R1+0x848], R12 ;  /* 0x0008480c01007387 */ /* 0x0005e20000100a00 */
[----:B0-----:R-:W-:-:S04]  /*59c0*/  IMAD.WIDE R6, R2, 0x2, R230 ;  /* 0x0000000202067825 */ /* 0x001fc800078e02e6 */
[C---:B-1----:R-:W-:Y:S01]  /*59d0*/  IMAD.WIDE R14, R2.reuse, 0x2, R238 ;  /* 0x00000002020e7825 */ /* 0x042fe200078e02ee */
[----:B------:R0:W-:Y:S03]  /*59e0*/  STL.64 [R1+0x840], R6 ;  /* 0x0008400601007387 */ /* 0x0001e60000100a00 */
[----:B--2---:R-:W-:-:S05]  /*59f0*/  IMAD.WIDE R12, R2, 0x2, R228 ;  /* 0x00000002020c7825 */ /* 0x004fca00078e02e4 */
[----:B------:R1:W-:Y:S01]  /*5a00*/  STL.64 [R1+0x838], R12 ;  /* 0x0008380c01007387 */ /* 0x0003e20000100a00 */
[----:B0-----:R-:W-:-:S03]  /*5a10*/  IMAD.WIDE R6, R2, 0x2, R8 ;  /* 0x0000000202067825 */ /* 0x001fc600078e0208 */
[----:B------:R0:W-:Y:S01]  /*5a20*/  STL.64 [R1+0x830], R14 ;  /* 0x0008300e01007387 */ /* 0x0001e20000100a00 */
[----:B------:R-:W-:-:S03]  /*5a30*/  IMAD.SHL.U32 R2, R3, 0x10, RZ ;  /* 0x0000001003027824 */ /* 0x000fc600078e00ff */
        /* <DEDUP_REMOVED lines=17> */
[----:B------:R-:W-:-:S03]  /*5b50*/  IMAD R2, R3, 0xe, RZ ;  /* 0x0000000e03027824 */ /* 0x000fc600078e02ff */
        /* <DEDUP_REMOVED lines=105> */
[----:B0-----:R-:W-:-:S05]  /*61f0*/  IMAD.WIDE R6, R2, 0x2, R238 ;  /* 0x0000000202067825 */ /* 0x001fca00078e02ee */
[----:B------:R0:W-:Y:S01]  /*6200*/  STL.64 [R1+0x670], R6 ;  /* 0x0006700601007387 */ /* 0x0001e20000100a00 */
[----:B-1----:R-:W-:-:S03]  /*6210*/  IMAD.WIDE R12, R11, 0x2, R230 ;  /* 0x000000020b0c7825 */ /* 0x002fc600078e02e6 */
        /* <DEDUP_REMOVED lines=12> */
[----:B------:R-:W-:Y:S04]  /*62e0*/  STL.64 [R1+0x638], R14 ;  /* 0x0006380e01007387 */ /* 0x000fe80000100a00 */
[----:B------:R-:W-:Y:S01]  /*62f0*/  STL.64 [R1+0x630], R12 ;  /* 0x0006300c01007387 */ /* 0x000fe20000100a00 */
[----:B0-----:R-:W-:-:S04]  /*6300*/  IMAD.WIDE R6, R10, 0x2, R8 ;  /* 0x000000020a067825 */ /* 0x001fc800078e0208 */
[C---:B------:R-:W-:Y:S02]  /*6310*/  IMAD.WIDE R10, R3.reuse, 0x2, R230 ;  /* 0x00000002030a7825 */ /* 0x040fe400078e02e6 */
[----:B------:R0:W5:Y:S04]  /*6320*/  LDL.LU.64 R230, [R1+0xc18] ;  /* 0x000c180001e67983 */ /* 0x0001680000300a00 */
[----:B------:R1:W-:Y:S02]  /*6330*/  STL.64 [R1+0x628], R6 ;  /* 0x0006280601007387 */ /* 0x0003e40000100a00 */
[C---:B-1----:R-:W-:Y:S02]  /*6340*/  IMAD.WIDE R6, R3.reuse, 0x2, R228 ;  /* 0x0000000203067825 */ /* 0x042fe400078e02e4 */
[----:B------:R0:W5:Y:S04]  /*6350*/  LDL.LU.64 R228, [R1+0xc10] ;  /* 0x000c100001e47983 */ /* 0x0001680000300a00 */
[----:B------:R1:W-:Y:S02]  /*6360*/  STL.64 [R1+0x620], R10 ;  /* 0x0006200a01007387 */ /* 0x0003e40000100a00 */
[----:B-1----:R-:W-:-:S02]  /*6370*/  IMAD.WIDE R10, R3, 0x2, R238 ;  /* 0x00000002030a7825 */ /* 0x002fc400078e02ee */
[----:B------:R0:W5:Y:S01]  /*6380*/  LDL.LU.64 R238, [R1+0xc08] ;  /* 0x000c080001ee7983 */ /* 0x0001620000300a00 */
[----:B------:R-:W-:Y:S01]  /*6390*/  UMOV UR15, 0x80000020 ;  /* 0x80000020000f7882 */ /* 0x000fe20000000000 */
[----:B------:R-:W-:Y:S02]  /*63a0*/  IMAD.U32 R2, RZ, RZ, UR18 ;  /* 0x00000012ff027e24 */ /* 0x000fe4000f8e00ff */
[----:B------:R1:W-:Y:S04]  /*63b0*/  STL.64 [R1+0x618], R6 ;  /* 0x0006180601007387 */ /* 0x0003e80000100a00 */
[----:B------:R0:W-:Y:S01]  /*63c0*/  STL.64 [R1+0x610], R10 ;  /* 0x0006100a01007387 */ /* 0x0001e20000100a00 */
[----:B-1----:R-:W-:-:S04]  /*63d0*/  IMAD.WIDE R6, R3, 0x2, R8 ;  /* 0x0000000203067825 */ /* 0x002fc800078e0208 */
[----:B------:R-:W-:Y:S01]  /*63e0*/  IMAD.U32 R3, RZ, RZ, UR19 ;  /* 0x00000013ff037e24 */ /* 0x000fe2000f8e00ff */
[----:B------:R0:W-:Y:S06]  /*63f0*/  STL.64 [R1+0x608], R6 ;  /* 0x0006080601007387 */ /* 0x0001ec0000100a00 */
.L_x_1:
[----:B0-----:R-:W2:Y:S04]  /*6400*/  LDL.64 R10, [R1+0x540] ;  /* 0x00054000010a7983 */ /* 0x001ea80000100a00 */
[----:B------:R-:W-:Y:S04]  /*6410*/  STL.64 [R1+0xf18], R214 ;  /* 0x000f18d601007387 */ /* 0x000fe80000100a00 */
[----:B------:R-:W-:Y:S04]  /*6420*/  STL.64 [R1+0xf10], R212 ;  /* 0x000f10d401007387 */ /* 0x000fe80000100a00 */
[----:B------:R0:W-:Y:S04]  /*6430*/  STL.64 [R1+0xf08], R210 ;  /* 0x000f08d201007387 */ /* 0x0001e80000100a00 */
[----:B0-----:R-:W3:Y:S04]  /*6440*/  LDL.64 R210, [R1+0x610] ;  /* 0x0006100001d27983 */ /* 0x001ee80000100a00 */
[----:B------:R0:W-:Y:S04]  /*6450*/  STL.64 [R1+0xf00], R208 ;  /* 0x000f00d001007387 */ /* 0x0001e80000100a00 */
[----:B0-----:R-:W4:Y:S04]  /*6460*/  LDL.64 R208, [R1+0x618] ;  /* 0x0006180001d07983 */ /* 0x001f280000100a00 */
[----:B------:R0:W-:Y:S04]  /*6470*/  STL.64 [R1+0xef8], R206 ;  /* 0x000ef8ce01007387 */ /* 0x0001e80000100a00 */
[----:B0-----:R-:W3:Y:S04]  /*6480*/  LDL.64 R206, [R1+0x550] ;  /* 0x0005500001ce7983 */ /* 0x001ee80000100a00 */
[----:B------:R0:W-:Y:S04]  /*6490*/  STL.64 [R1+0xef0], R204 ;  /* 0x000ef0cc01007387 */ /* 0x0001e80000100a00 */
[----:B0-----:R-:W4:Y:S04]  /*64a0*/  LDL.64 R204, [R1+0x538] ;  /* 0x0005380001cc7983 */ /* 0x001f280000100a00 */
[----:B------:R0:W-:Y:S04]  /*64b0*/  STL.64 [R1+0xee8], R202 ;  /* 0x000ee8ca01007387 */ /* 0x0001e80000100a00 */
[----:B0-----:R-:W3:Y:S01]  /*64c0*/  LDL.64 R202, [R1+0x548] ;  /* 0x0005480001ca7983 */ /* 0x001ee20000100a00 */
[----:B------:R-:W-:-:S02]  /*64d0*/  MOV R6, UR52 ;  /* 0x0000003400067c02 */ /* 0x000fc40008000f00 */
[----:B------:R-:W-:Y:S01]  /*64e0*/  ISETP.GT.AND P2, PT, R4, RZ, PT ;  /* 0x000000ff0400720c */ /* 0x000fe20003f44270 */
[----:B------:R-:W-:Y:S01]  /*64f0*/  STL.64 [R1+0xee0], R200 ;  /* 0x000ee0c801007387 */ /* 0x000fe20000100a00 */
[----:B------:R-:W-:Y:S02]  /*6500*/  PRMT R22, RZ, 0x7610, R22 ;  /* 0x00007610ff167816 */ /* 0x000fe40000000016 */
[----:B------:R-:W-:Y:S01]  /*6510*/  PRMT R21, RZ, 0x7610, R21 ;  /* 0x00007610ff157816 */ /* 0x000fe20000000015 */
[----:B------:R-:W-:Y:S01]  /*6520*/  STL.64 [R1+0xed8], R198 ;  /* 0x000ed8c601007387 */ /* 0x000fe20000100a00 */
[----:B------:R-:W-:Y:S02]  /*6530*/  PRMT R20, RZ, 0x7610, R20 ;  /* 0x00007610ff147816 */ /* 0x000fe40000000014 */
[----:B------:R-:W-:Y:S01]  /*6540*/  PRMT R23, RZ, 0x7610, R23 ;  /* 0x00007610ff177816 */ /* 0x000fe20000000017 */
[----:B------:R-:W-:Y:S01]  /*6550*/  STL.64 [R1+0xed0], R196 ;  /* 0x000ed0c401007387 */ /* 0x000fe20000100a00 */
[----:B------:R-:W-:-:S02]  /*6560*/  PRMT R19, RZ, 0x7610, R19 ;  /* 0x00007610ff137816 */ /* 0x000fc40000000013 */
[----:B------:R-:W-:Y:S01]  /*6570*/  PRMT R17, RZ, 0x7610, R17 ;  /* 0x00007610ff117816 */ /* 0x000fe20000000011 */
[----:B------:R-:W-:Y:S01]  /*6580*/  STL.64 [R1+0xec8], R194 ;  /* 0x000ec8c201007387 */ /* 0x000fe20000100a00 */
[----:B------:R-:W-:Y:S02]  /*6590*/  PRMT R16, RZ, 0x7610, R16 ;  /* 0x00007610ff107816 */ /* 0x000fe40000000010 */
[----:B------:R-:W-:Y:S01]  /*65a0*/  PRMT R18, RZ, 0x7610, R18 ;  /* 0x00007610ff127816 */ /* 0x000fe20000000012 */
[----:B------:R-:W-:Y:S01]  /*65b0*/  STL.64 [R1+0xec0], R192 ;  /* 0x000ec0c001007387 */ /* 0x000fe20000100a00 */
[----:B------:R-:W-:Y:S02]  /*65c0*/  PRMT R15, RZ, 0x7610, R15 ;  /* 0x00007610ff0f7816 */ /* 0x000fe4000000000f */
[----:B------:R-:W-:Y:S01]  /*65d0*/  PRMT R14, RZ, 0x7610, R14 ;  /* 0x00007610ff0e7816 */ /* 0x000fe2000000000e */
[----:B------:R-:W-:Y:S01]  /*65e0*/  STL.64 [R1+0xeb8], R190 ;  /* 0x000eb8be01007387 */ /* 0x000fe20000100a00 */
[----:B------:R-:W-:-:S02]  /*65f0*/  LOP3.LUT R251, R251, R250, RZ, 0x3c, !PT ;  /* 0x000000fafbfb7212 */ /* 0x000fc400078e3cff */
[----:B------:R-:W-:Y:S01]  /*6600*/  LOP3.LUT R249, R249, R248, RZ, 0x3c, !PT ;  /* 0x000000f8f9f97212 */ /* 0x000fe200078e3cff */
[----:B------:R-:W-:Y:S01]  /*6610*/  STL.64 [R1+0xeb0], R188 ;  /* 0x000eb0bc01007387 */ /* 0x000fe20000100a00 */
[----:B------:R-:W-:Y:S02]  /*6620*/  LOP3.LUT R247, R247, R246, RZ, 0x3c, !PT ;  /* 0x000000f6f7f77212 */ /* 0x000fe400078e3cff */
[----:B------:R-:W-:Y:S01]  /*6630*/  LOP3.LUT R245, R245, R244, RZ, 0x3c, !PT ;  /* 0x000000f4f5f57212 */ /* 0x000fe200078e3cff */
[----:B------:R-:W-:Y:S01]  /*6640*/  STL.64 [R1+0xea8], R186 ;  /* 0x000ea8ba01007387 */ /* 0x000fe20000100a00 */
[----:B------:R-:W-:Y:S02]  /*6650*/  LOP3.LUT R243, R243, R242, RZ, 0x3c, !PT ;  /* 0x000000f2f3f37212 */ /* 0x000fe400078e3cff */
[----:B------:R-:W-:Y:S01]  /*6660*/  LOP3.LUT R241, R241, R240, RZ, 0x3c, !PT ;  /* 0x000000f0f1f17212 */ /* 0x000fe200078e3cff */
[----:B------:R-:W-:Y:S01]  /*6670*/  STL.64 [R1+0xea0], R184 ;  /* 0x000ea0b801007387 */ /* 0x000fe20000100a00 */
[----:B------:R-:W-:-:S02]  /*6680*/  LOP3.LUT R237, R237, R236, RZ, 0x3c, !PT ;  /* 0x000000eceded7212 */ /* 0x000fc400078e3cff */
[----:B------:R-:W-:Y:S01]  /*6690*/  LOP3.LUT R235, R235, R234, RZ, 0x3c, !PT ;  /* 0x000000eaebeb7212 */ /* 0x000fe200078e3cff */
[----:B------:R-:W-:Y:S01]  /*66a0*/  STL.64 [R1+0xe98], R182 ;  /* 0x000e98b601007387 */ /* 0x000fe20000100a00 */
[----:B------:R-:W-:Y:S02]  /*66b0*/  LOP3.LUT R233, R233, R232, RZ, 0x3c, !PT ;  /* 0x000000e8e9e97212 */ /* 0x000fe400078e3cff */
[----:B-----5:R-:W-:Y:S01]  /*66c0*/  LOP3.LUT R231, R231, R230, RZ, 0x3c, !PT ;  /* 0x000000e6e7e77212 */ /* 0x020fe200078e3cff */
[----:B------:R-:W-:Y:S01]  /*66d0*/  STL.64 [R1+0xe90], R180 ;  /* 0x000e90b401007387 */ /* 0x000fe20000100a00 */
[----:B------:R-:W-:Y:S01]  /*66e0*/  LOP3.LUT R229, R229, R228, RZ, 0x3c, !PT ;  /* 0x000000e4e5e57212 */ /* 0x000fe200078e3cff */
[----:B------:R-:W-:Y:S01]  /*66f0*/  UMOV UR13, 0x40000040 ;  /* 0x40000040000d7882 */ /* 0x000fe20000000000 */
[----:B------:R-:W-:Y:S01]  /*6700*/  MOV R213, UR49 ;  /* 0x0000003100d57c02 */ /* 0x000fe20008000f00 */
[----:B------:R-:W-:Y:S01]  /*6710*/  STL.64 [R1+0xe88], R178 ;  /* 0x000e88b201007387 */ /* 0x000fe20000100a00 */
[----:B------:R-:W-:Y:S01]  /*6720*/  MOV R214, UR48 ;  /* 0x0000003000d67c02 */ /* 0x000fe20008000f00 */
[----:B------:R-:W-:Y:S01]  /*6730*/  UMOV UR50, UR14 ;  /* 0x0000000e00327c82 */ /* 0x000fe20008000000 */
[----:B------:R-:W-:Y:S01]  /*6740*/  UMOV UR51, UR15 ;  /* 0x0000000f00337c82 */ /* 0x000fe20008000000 */
[----:B------:R-:W-:Y:S01]  /*6750*/  STL.64 [R1+0xe80], R176 ;  /* 0x000e80b001007387 */ /* 0x000fe20000100a00 */
[----:B------:R-:W-:-:S03]  /*6760*/  MOV R215, UR53 ;  /* 0x0000003500d77c02 */ /* 0x000fc60008000f00 */
[----:B------:R-:W-:Y:S04]  /*6770*/  STL.64 [R1+0xe78], R174 ;  /* 0x000e78ae01007387 */ /* 0x000fe80000100a00 */
[----:B------:R-:W-:Y:S04]  /*6780*/  STL.64 [R1+0xe70], R172 ;  /* 0x000e70ac01007387 */ /* 0x000fe80000100a00 */
[----:B------:R-:W-:Y:S04]  /*6790*/  STL.64 [R1+0xe68], R170 ;  /* 0x000e68aa01007387 */ /* 0x000fe80000100a00 */
[----:B------:R-:W-:Y:S04]  /*67a0*/  STL.64 [R1+0xe60], R168 ;  /* 0x000e60a801007387 */ /* 0x000fe80000100a00 */
[----:B------:R-:W-:Y:S04]  /*67b0*/  STL.64 [R1+0xe58], R166 ;  /* 0x000e58a601007387 */ /* 0x000fe80000100a00 */
[----:B------:R-:W-:Y:S04]  /*67c0*/  STL.64 [R1+0xe50], R164 ;  /* 0x000e50a401007387 */ /* 0x000fe80000100a00 */
[----:B------:R-:W-:Y:S04]  /*67d0*/  STL.64 [R1+0xe48], R162 ;  /* 0x000e48a201007387 */ /* 0x000fe80000100a00 */
[----:B------:R0:W-:Y:S04]  /*67e0*/  STL.64 [R1+0xe40], R160 ;  /* 0x000e40a001007387 */ /* 0x0001e80000100a00 */
[----:B------:R1:W-:Y:S04]  /*67f0*/  STL.64 [R1+0xe38], R158 ;  /* 0x000e389e01007387 */ /* 0x0003e80000100a00 */
[----:B------:R-:W-:Y:S04]  /*6800*/  STL.64 [R1+0xe30], R156 ;  /* 0x000e309c01007387 */ /* 0x000fe80000100a00 */
[----:B------:R-:W-:Y:S04]  /*6810*/  STL.64 [R1+0xe28], R154 ;  /* 0x000e289a01007387 */ /* 0x000fe80000100a00 */
[----:B------:R-:W-:Y:S01]  /*6820*/  STL.64 [R1+0xe20], R152 ;  /* 0x000e209801007387 */ /* 0x000fe20000100a00 */
[----:B0-----:R-:W-:Y:S01]  /*6830*/  PRMT R160, RZ, 0x7610, R160 ;  /* 0x00007610ffa07816 */ /* 0x001fe200000000a0 */
[----:B-1----:R-:W0:Y:S02]  /*6840*/  LDC R159, c[0x0][0x23c] ;  /* 0x00008f00ff9f7b82 */ /* 0x002e240000000800 */
[----:B------:R-:W-:Y:S04]  /*6850*/  STL.64 [R1+0xe18], R150 ;  /* 0x000e189601007387 */ /* 0x000fe80000100a00 */
        /* <DEDUP_REMOVED lines=63> */
[----:B------:R1:W-:Y:S04]  /*6c50*/  STL [R1+0xc18], R252 ;  /* 0x000c18fc01007387 */ /* 0x0003e80000100800 */
[----:B------:R-:W-:Y:S04]  /*6c60*/  STL.64 [R1+0xc08], R238 ;  /* 0x000c08ee01007387 */ /* 0x000fe80000100a00 */
[----:B------:R-:W4:Y:S01]  /*6c70*/  LDL.64 R12, [R1+0x608] ;  /* 0x00060800010c7983 */ /* 0x000f220000100a00 */
[----:B--2---:R-:W-:-:S02]  /*6c80*/  IADD3 R8, P1, R10, R2, RZ ;  /* 0x000000020a087210 */ /* 0x004fc40007f3e0ff */
[----:B-1----:R-:W-:Y:S01]  /*6c90*/  MOV R252, UR56 ;  /* 0x0000003800fc7c02 */ /* 0x002fe20008000f00 */
[----:B------:R3:W-:Y:S01]  /*6ca0*/  STL [R1+0xbbc], R6 ;  /* 0x000bbc0601007387 */ /* 0x0007e20000100800 */
[----:B------:R-:W-:Y:S01]  /*6cb0*/  PRMT R161, RZ, 0x7610, R161 ;  /* 0x00007610ffa17816 */ /* 0x000fe200000000a1 */
[----:B------:R-:W-:Y:S01]  /*6cc0*/  IMAD.X R9, R11, 0x1, R3, P1 ;  /* 0x000000010b097824 */ /* 0x000fe200008e0603 */
[----:B------:R-:W-:Y:S01]  /*6cd0*/  PRMT R168, RZ, 0x7610, R168 ;  /* 0x00007610ffa87816 */ /* 0x000fe200000000a8 */
[----:B------:R-:W-:Y:S01]  /*6ce0*/  STL [R1+0xf20], R252 ;  /* 0x000f20fc01007387 */ /* 0x000fe20000100800 */
[----:B------:R-:W-:Y:S02]  /*6cf0*/  PRMT R167, RZ, 0x7610, R167 ;  /* 0x00007610ffa77816 */ /* 0x000fe400000000a7 */
[----:B------:R-:W-:Y:S01]  /*6d00*/  PRMT R147, RZ, 0x7610, R147 ;  /* 0x00007610ff937816 */ /* 0x000fe20000000093 */
[----:B------:R-:W2:Y:S01]  /*6d10*/  LDL.64 R182, [R1+0x620] ;  /* 0x0006200001b67983 */ /* 0x000ea20000100a00 */
[----:B------:R-:W-:-:S02]  /*6d20*/  PRMT R148, RZ, 0x7610, R148 ;  /* 0x00007610ff947816 */ /* 0x000fc40000000094 */
[----:B---3--:R-:W-:Y:S01]  /*6d30*/  IADD3 R6, P0, R202, R2, RZ ;  /* 0x00000002ca067210 */ /* 0x008fe20007f1e0ff */
[----:B------:R-:W3:Y:S01]  /*6d40*/  LDL.64 R180, [R1+0x638] ;  /* 0x0006380001b47983 */ /* 0x000ee20000100a00 */
[----:B------:R-:W-:Y:S02]  /*6d50*/  PRMT R149, RZ, 0x7610, R149 ;  /* 0x00007610ff957816 */ /* 0x000fe40000000095 */
[----:B------:R-:W-:Y:S01]  /*6d60*/  PRMT R146, RZ, 0x7610, R146 ;  /* 0x00007610ff927816 */ /* 0x000fe20000000092 */
[----:B------:R-:W3:Y:S01]  /*6d70*/  LDL.64 R174, [R1+0x628] ;  /* 0x0006280001ae7983 */ /* 0x000ee20000100a00 */
[----:B------:R-:W-:Y:S01]  /*6d80*/  IMAD.X R7, R203, 0x1, R3, P0 ;  /* 0x00000001cb077824 */ /* 0x000fe200000e0603 */
[----:B------:R-:W-:Y:S02]  /*6d90*/  PRMT R131, RZ, 0x7610, R131 ;  /* 0x00007610ff837816 */ /* 0x000fe40000000083 */
[----:B------:R-:W3:Y:S01]  /*6da0*/  LDL.64 R172, [R1+0x640] ;  /* 0x0006400001ac7983 */ /* 0x000ee20000100a00 */
[----:B------:R-:W-:-:S02]  /*6db0*/  PRMT R132, RZ, 0x7610, R132 ;  /* 0x00007610ff847816 */ /* 0x000fc40000000084 */
[----:B------:R-:W-:Y:S01]  /*6dc0*/  PRMT R133, RZ, 0x7610, R133 ;  /* 0x00007610ff857816 */ /* 0x000fe20000000085 */
[----:B------:R-:W3:Y:S01]  /*6dd0*/  LDL.64 R178, [R1+0x630] ;  /* 0x0006300001b27983 */ /* 0x000ee20000100a00 */
[----:B------:R-:W-:Y:S02]  /*6de0*/  PRMT R130, RZ, 0x7610, R130 ;  /* 0x00007610ff827816 */ /* 0x000fe40000000082 */
[----:B------:R-:W-:Y:S01]  /*6df0*/  PRMT R115, RZ, 0x7610, R115 ;  /* 0x00007610ff737816 */ /* 0x000fe20000000073 */
[----:B------:R-:W3:Y:S01]  /*6e00*/  LDL.64 R170, [R1+0x650] ;  /* 0x0006500001aa7983 */ /* 0x000ee20000100a00 */
[----:B----4-:R-:W-:Y:S02]  /*6e10*/  IADD3 R10, P0, R204, R2, RZ ;  /* 0x00000002cc0a7210 */ /* 0x010fe40007f1e0ff */
[----:B------:R-:W-:Y:S01]  /*6e20*/  PRMT R116, RZ, 0x7610, R116 ;  /* 0x00007610ff747816 */ /* 0x000fe20000000074 */
[----:B------:R1:W4:Y:S01]  /*6e30*/  @P2 LDG.E.U16 R22, desc[UR6][R6.64] ;  /* 0x0000000606162981 */ /* 0x000322000c1e1500 */
[----:B------:R-:W-:Y:S01]  /*6e40*/  PRMT R117, RZ, 0x7610, R117 ;  /* 0x00007610ff757816 */ /* 0x000fe20000000075 */
[----:B------:R-:W-:Y:S01]  /*6e50*/  IMAD.X R11, R205, 0x1, R3, P0 ;  /* 0x00000001cd0b7824 */ /* 0x000fe200000e0603 */
[----:B------:R-:W-:Y:S01]  /*6e60*/  PRMT R114, RZ, 0x7610, R114 ;  /* 0x00007610ff727816 */ /* 0x000fe20000000072 */
[----:B------:R0:W4:Y:S01]  /*6e70*/  @P2 LDG.E.U16 R21, desc[UR6][R8.64] ;  /* 0x0000000608152981 */ /* 0x000122000c1e1500 */
[----:B------:R-:W-:-:S02]  /*6e80*/  PRMT R99, RZ, 0x7610, R99 ;  /* 0x00007610ff637816 */ /* 0x000fc40000000063 */
[----:B------:R-:W-:Y:S01]  /*6e90*/  PRMT R100, RZ, 0x7610, R100 ;  /* 0x00007610ff647816 */ /* 0x000fe20000000064 */
[----:B------:R-:W4:Y:S01]  /*6ea0*/  @P2 LDG.E.U16 R20, desc[UR6][R10.64] ;  /* 0x000000060a142981 */ /* 0x000f22000c1e1500 */
[----:B------:R-:W-:Y:S02]  /*6eb0*/  PRMT R101, RZ, 0x7610, R101 ;  /* 0x00007610ff657816 */ /* 0x000fe40000000065 */
[-C--:B-1----:R-:W-:Y:S01]  /*6ec0*/  IADD3 R6, P1, R206, R2.reuse, RZ ;  /* 0x00000002ce067210 */ /* 0x082fe20007f3e0ff */
[----:B------:R-:W4:Y:S01]  /*6ed0*/  LDL.64 R176, [R1+0x658] ;  /* 0x0006580001b07983 */ /* 0x000f220000100a00 */
[----:B------:R-:W-:Y:S02]  /*6ee0*/  PRMT R98, RZ, 0x7610, R98 ;  /* 0x00007610ff627816 */ /* 0x000fe40000000062 */
[----:B------:R-:W-:Y:S01]  /*6ef0*/  PRMT R164, RZ, 0x7610, R164 ;  /* 0x00007610ffa47816 */ /* 0x000fe200000000a4 */
[----:B------:R-:W-:Y:S01]  /*6f00*/  IMAD.X R7, R207, 0x1, R3, P1 ;  /* 0x00000001cf077824 */ /* 0x000fe200008e0603 */
[----:B0-----:R-:W-:Y:S01]  /*6f10*/  IADD3 R8, P1, R208, R2, RZ ;  /* 0x00000002d0087210 */ /* 0x001fe20007f3e0ff */
[----:B------:R-:W4:Y:S01]  /*6f20*/  LDL.64 R184, [R1+0x7e0] ;  /* 0x0007e00001b87983 */ /* 0x000f220000100a00 */
[----:B------:R-:W-:-:S02]  /*6f30*/  PRMT R165, RZ, 0x7610, R165 ;  /* 0x00007610ffa57816 */ /* 0x000fc400000000a5 */
[----:B------:R-:W-:Y:S01]  /*6f40*/  PRMT R166, RZ, 0x7610, R166 ;  /* 0x00007610ffa67816 */ /* 0x000fe200000000a6 */
[----:B------:R-:W-:Y:S01]  /*6f50*/  IMAD.X R9, R209, 0x1, R3, P1 ;  /* 0x00000001d1097824 */ /* 0x000fe200008e0603 */
[----:B------:R-:W-:Y:S01]  /*6f60*/  ISETP.GT.AND P0, PT, R4, 0x1, PT ;  /* 0x000000010400780c */ /* 0x000fe20003f04270 */
[----:B------:R0:W4:Y:S01]  /*6f70*/  @P2 LDG.E.U16 R23, desc[UR6][R6.64] ;  /* 0x0000000606172981 */ /* 0x000122000c1e1500 */
[----:B------:R-:W-:Y:S02]  /*6f80*/  PRMT R163, RZ, 0x7610, R163 ;  /* 0x00007610ffa37816 */ /* 0x000fe400000000a3 */
[----:B------:R-:W-:Y:S02]  /*6f90*/  PRMT R143, RZ, 0x7610, R143 ;  /* 0x00007610ff8f7816 */ /* 0x000fe4000000008f */
[----:B------:R-:W-:Y:S02]  /*6fa0*/  PRMT R144, RZ, 0x7610, R144 ;  /* 0x00007610ff907816 */ /* 0x000fe40000000090 */
[----:B------:R-:W-:-:S02]  /*6fb0*/  PRMT R145, RZ, 0x7610, R145 ;  /* 0x00007610ff917816 */ /* 0x000fc40000000091 */
[----:B------:R-:W-:Y:S02]  /*6fc0*/  PRMT R142, RZ, 0x7610, R142 ;  /* 0x00007610ff8e7816 */ /* 0x000fe4000000008e */
[----:B0-----:R-:W-:Y:S01]  /*6fd0*/  IADD3 R6, P2, R210, R2, RZ ;  /* 0x00000002d2067210 */ /* 0x001fe20007f5e0ff */
[----:B------:R2:W4:Y:S01]  /*6fe0*/  @P0 LDG.E.U16 R160, desc[UR6][R8.64] ;  /* 0x0000000608a00981 */ /* 0x000522000c1e1500 */
[----:B------:R-:W-:Y:S02]  /*6ff0*/  PRMT R127, RZ, 0x7610, R127 ;  /* 0x00007610ff7f7816 */ /* 0x000fe4000000007f */
[----:B------:R-:W-:Y:S01]  /*7000*/  PRMT R128, RZ, 0x7610, R128 ;  /* 0x00007610ff807816 */ /* 0x000fe20000000080 */
[----:B------:R-:W-:Y:S01]  /*7010*/  IMAD.X R7, R211, 0x1, R3, P2 ;  /* 0x00000001d3077824 */ /* 0x000fe200010e0603 */
[----:B------:R-:W-:Y:S02]  /*7020*/  PRMT R129, RZ, 0x7610, R129 ;  /* 0x00007610ff817816 */ /* 0x000fe40000000081 */
[----:B------:R-:W-:-:S02]  /*7030*/  PRMT R126, RZ, 0x7610, R126 ;  /* 0x00007610ff7e7816 */ /* 0x000fc4000000007e */
[----:B------:R3:W4:Y:S01]  /*7040*/  @P0 LDG.E.U16 R161, desc[UR6][R6.64] ;  /* 0x0000000606a10981 */ /* 0x000722000c1e1500 */
[----:B------:R-:W-:Y:S02]  /*7050*/  PRMT R111, RZ, 0x7610, R111 ;  /* 0x00007610ff6f7816 */ /* 0x000fe4000000006f */
[----:B------:R-:W-:Y:S02]  /*7060*/  PRMT R112, RZ, 0x7610, R112 ;  /* 0x00007610ff707816 */ /* 0x000fe40000000070 */
[----:B------:R-:W-:Y:S02]  /*7070*/  PRMT R113, RZ, 0x7610, R113 ;  /* 0x00007610ff717816 */ /* 0x000fe40000000071 */
[----:B------:R-:W-:Y:S02]  /*7080*/  PRMT R110, RZ, 0x7610, R110 ;  /* 0x00007610ff6e7816 */ /* 0x000fe4000000006e */
[----:B------:R-:W-:Y:S02]  /*7090*/  PRMT R96, RZ, 0x7610, R96 ;  /* 0x00007610ff607816 */ /* 0x000fe40000000060 */
[----:B------:R-:W-:-:S02]  /*70a0*/  PRMT R97, RZ, 0x7610, R97 ;  /* 0x00007610ff617816 */ /* 0x000fc40000000061 */
        /* <DEDUP_REMOVED lines=34> */
[----:B------:R-:W-:Y:S01]  /*72d0*/  PRMT R102, RZ, 0x7610, R102 ;  /* 0x00007610ff667816 */ /* 0x000fe20000000066 */
[----:B------:R-:W0:Y:S01]  /*72e0*/  S2R R151, SR_TID.X ;  /* 0x0000000000977919 */ /* 0x000e220000002100 */
[----:B------:R-:W-:-:S02]  /*72f0*/  LOP3.LUT R250, R251, R250, RZ, 0x3c, !PT ;  /* 0x000000fafbfa7212 */ /* 0x000fc400078e3cff */
[----:B------:R-:W-:Y:S02]  /*7300*/  LOP3.LUT R248, R249, R248, RZ, 0x3c, !PT ;  /* 0x000000f8f9f87212 */ /* 0x000fe400078e3cff */
[----:B------:R-:W-:Y:S02]  /*7310*/  LOP3.LUT R246, R247, R246, RZ, 0x3c, !PT ;  /* 0x000000f6f7f67212 */ /* 0x000fe400078e3cff */
[----:B------:R-:W-:Y:S02]  /*7320*/  LOP3.LUT R244, R245, R244, RZ, 0x3c, !PT ;  /* 0x000000f4f5f47212 */ /* 0x000fe400078e3cff */
[----:B------:R-:W-:Y:S02]  /*7330*/  LOP3.LUT R242, R243, R242, RZ, 0x3c, !PT ;  /* 0x000000f2f3f27212 */ /* 0x000fe400078e3cff */
[----:B------:R-:W-:Y:S02]  /*7340*/  LOP3.LUT R240, R241, R240, RZ, 0x3c, !PT ;  /* 0x000000f0f1f07212 */ /* 0x000fe400078e3cff */
[----:B------:R-:W-:-:S02]  /*7350*/  LOP3.LUT R236, R237, R236, RZ, 0x3c, !PT ;  /* 0x000000ecedec7212 */ /* 0x000fc400078e3cff */
[----:B------:R-:W-:Y:S02]  /*7360*/  LOP3.LUT R234, R235, R234, RZ, 0x3c, !PT ;  /* 0x000000eaebea7212 */ /* 0x000fe400078e3cff */
[----:B------:R-:W-:Y:S02]  /*7370*/  LOP3.LUT R232, R233, R232, RZ, 0x3c, !PT ;  /* 0x000000e8e9e87212 */ /* 0x000fe400078e3cff */
[----:B------:R-:W-:Y:S02]  /*7380*/  LOP3.LUT R230, R231, R230, RZ, 0x3c, !PT ;  /* 0x000000e6e7e67212 */ /* 0x000fe400078e3cff */
[----:B------:R-:W-:Y:S02]  /*7390*/  LOP3.LUT R228, R229, R228, RZ, 0x3c, !PT ;  /* 0x000000e4e5e47212 */ /* 0x000fe400078e3cff */
[----:B------:R-:W-:Y:S02]  /*73a0*/  PRMT R157, RZ, 0x7610, R157 ;  /* 0x00007610ff9d7816 */ /* 0x000fe4000000009d */
[----:B------:R-:W-:-:S02]  /*73b0*/  PRMT R156, RZ, 0x7610, R156 ;  /* 0x00007610ff9c7816 */ /* 0x000fc4000000009c */
[----:B------:R-:W-:Y:S02]  /*73c0*/  PRMT R91, RZ, 0x7610, R91 ;  /* 0x00007610ff5b7816 */ /* 0x000fe4000000005b */
[----:B------:R-:W-:Y:S01]  /*73d0*/  PRMT R90, RZ, 0x7610, R90 ;  /* 0x00007610ff5a7816 */ /* 0x000fe2000000005a */
[----:B------:R-:W-:Y:S01]  /*73e0*/  UIADD3.64 UR48, UR8, 0x80, URZ ;  /* 0x0000008008307897 */ /* 0x000fe2000fffe03f */
[----:B------:R-:W-:Y:S02]  /*73f0*/  MOV R88, UR57 ;  /* 0x0000003900587c02 */ /* 0x000fe40008000f00 */
[----:B------:R-:W-:-:S05]  /*7400*/  IADD3 R10, P1, R12, R2, RZ ;  /* 0x000000020c0a7210 */ /* 0x000fca0007f3e0ff */
[----:B------:R-:W-:Y:S02]  /*7410*/  IMAD.X R11, R13, 0x1, R3, P1 ;  /* 0x000000010d0b7824 */ /* 0x000fe400008e0603 */
[----:B------:R-:W4:Y:S01]  /*7420*/  LDL.64 R12, [R1+0x648] ;  /* 0x00064800010c7983 */ /* 0x000f220000100a00 */
[----:B------:R-:W-:-:S03]  /*7430*/  ISETP.GT.AND P1, PT, R4, 0x2, PT ;  /* 0x000000020400780c */ /* 0x000fc60003f24270 */
[----:B------:R-:W4:Y:S01]  /*7440*/  @P0 LDG.E.U16 R168, desc[UR6][R10.64] ;  /* 0x000000060aa80981 */ /* 0x000f22000c1e1500 */
[-C--:B--2---:R-:W-:Y:S02]  /*7450*/  IADD3 R8, P3, R182, R2.reuse, RZ ;  /* 0x00000002b6087210 */ /* 0x084fe40007f7e0ff */
[----:B---3--:R-:W-:-:S03]  /*7460*/  IADD3 R6, P2, R180, R2, RZ ;  /* 0x00000002b4067210 */ /* 0x008fc60007f5e0ff */
[--C-:B------:R-:W-:Y:S02]  /*7470*/  IMAD.X R9, R183, 0x1, R3.reuse, P3 ;  /* 0x00000001b7097824 */ /* 0x100fe400018e0603 */
[----:B------:R-:W2:Y:S01]  /*7480*/  LDL.64 R182, [R1+0x660] ;  /* 0x0006600001b67983 */ /* 0x000ea20000100a00 */
[----:B------:R-:W-:-:S03]  /*7490*/  IMAD.X R7, R181, 0x1, R3, P2 ;  /* 0x00000001b5077824 */ /* 0x000fc600010e0603 */
[----:B------:R-:W3:Y:S04]  /*74a0*/  LDL.64 R180, [R1+0x678] ;  /* 0x0006780001b47983 */ /* 0x000ee80000100a00 */
[----:B------:R-:W3:Y:S04]  /*74b0*/  @P0 LDG.E.U16 R167, desc[UR6][R8.64] ;  /* 0x0000000608a70981 */ /* 0x000ee8000c1e1500 */
[----:B------:R1:W3:Y:S02]  /*74c0*/  @P1 LDG.E.U16 R147, desc[UR6][R6.64] ;  /* 0x0000000606931981 */ /* 0x0002e4000c1e1500 */
[----:B-1----:R-:W-:-:S05]  /*74d0*/  IADD3 R6, P0, R174, R2, RZ ;  /* 0x00000002ae067210 */ /* 0x002fca0007f1e0ff */
[--C-:B------:R-:W-:Y:S02]  /*74e0*/  IMAD.X R7, R175, 0x1, R3.reuse, P0 ;  /* 0x00000001af077824 */ /* 0x100fe400000e0603 */
[----:B------:R-:W3:Y:S01]  /*74f0*/  LDL.64 R174, [R1+0x668] ;  /* 0x0006680001ae7983 */ /* 0x000ee20000100a00 */
[-C--:B------:R-:W-:Y:S02]  /*7500*/  IADD3 R8, P2, R172, R2.reuse, RZ ;  /* 0x00000002ac087210 */ /* 0x080fe40007f5e0ff */
[----:B------:R-:W-:Y:S01]  /*7510*/  IADD3 R10, P3, R178, R2, RZ ;  /* 0x00000002b20a7210 */ /* 0x000fe20007f7e0ff */
[----:B------:R-:W3:Y:S02]  /*7520*/  @P1 LDG.E.U16 R149, desc[UR6][R6.64] ;  /* 0x0000000606951981 */ /* 0x000ee4000c1e1500 */
[--C-:B------:R-:W-:Y:S02]  /*7530*/  IMAD.X R9, R173, 0x1, R3.reuse, P2 ;  /* 0x00000001ad097824 */ /* 0x100fe400010e0603 */
[----:B------:R-:W3:Y:S01]  /*7540*/  LDL.64 R172, [R1+0x680] ;  /* 0x0006800001ac7983 */ /* 0x000ee20000100a00 */
[----:B------:R-:W-:-:S03]  /*7550*/  IMAD.X R11, R179, 0x1, R3, P3 ;  /* 0x00000001b30b7824 */ /* 0x000fc600018e0603 */
[----:B------:R-:W3:Y:S04]  /*7560*/  LDL.64 R178, [R1+0x670] ;  /* 0x0006700001b27983 */ /* 0x000ee80000100a00 */
[----:B------:R-:W3:Y:S04]  /*7570*/  @P1 LDG.E.U16 R148, desc[UR6][R10.64] ;  /* 0x000000060a941981 */ /* 0x000ee8000c1e1500 */
[----:B------:R1:W3:Y:S02]  /*7580*/  @P1 LDG.E.U16 R146, desc[UR6][R8.64] ;  /* 0x0000000608921981 */ /* 0x0002e4000c1e1500 */
[----:B-1----:R-:W-:-:S05]  /*7590*/  IADD3 R8, P1, R170, R2, RZ ;  /* 0x00000002aa087210 */ /* 0x002fca0007f3e0ff */
[----:B------:R-:W-:Y:S02]  /*75a0*/  IMAD.X R9, R171, 0x1, R3, P1 ;  /* 0x00000001ab097824 */ /* 0x000fe400008e0603 */
[----:B------:R-:W3:Y:S01]  /*75b0*/  LDL.64 R170, [R1+0x690] ;  /* 0x0006900001aa7983 */ /* 0x000ee20000100a00 */
[----:B----4-:R-:W-:-:S05]  /*75c0*/  IADD3 R6, P2, R176, R2, RZ ;  /* 0x00000002b0067210 */ /* 0x010fca0007f5e0ff */
[----:B------:R-:W-:Y:S02]  /*75d0*/  IMAD.X R7, R177, 0x1, R3, P2 ;  /* 0x00000001b1077824 */ /* 0x000fe400010e0603 */
[----:B------:R-:W4:Y:S01]  /*75e0*/  LDL.64 R176, [R1+0x698] ;  /* 0x0006980001b07983 */ /* 0x000f220000100a00 */
[C---:B------:R-:W-:Y:S02]  /*75f0*/  ISETP.GT.AND P0, PT, R4.reuse, 0x3, PT ;  /* 0x000000030400780c */ /* 0x040fe40003f04270 */
[----:B------:R-:W-:-:S11]  /*7600*/  ISETP.GT.AND P1, PT, R4, 0x4, PT ;  /* 0x000000040400780c */ /* 0x000fd60003f24270 */
[----:B------:R-:W4:Y:S04]  /*7610*/  @P0 LDG.E.U16 R131, desc[UR6][R6.64] ;  /* 0x0000000606830981 */ /* 0x000f28000c1e1500 */
[----:B------:R2:W4:Y:S01]  /*7620*/  @P0 LDG.E.U16 R132, desc[UR6][R8.64] ;  /* 0x0000000608840981 */ /* 0x000522000c1e1500 */
[----:B------:R-:W-:-:S05]  /*7630*/  IADD3 R10, P2, R12, R2, RZ ;  /* 0x000000020c0a7210 */ /* 0x000fca0007f5e0ff */
[----:B------:R-:W-:Y:S02]  /*7640*/  IMAD.X R11, R13, 0x1, R3, P2 ;  /* 0x000000010d0b7824 */ /* 0x000fe400010e0603 */
[----:B------:R-:W4:Y:S04]  /*7650*/  LDL.64 R12, [R1+0x688] ;  /* 0x00068800010c7983 */ /* 0x000f280000100a00 */
        /* <DEDUP_REMOVED lines=10> */
[----:B------:R-:W-:Y:S02]  /*7700*/  IMAD.X R7, R175, 0x1, R3, P0 ;  /* 0x00000001af077824 */ /* 0x000fe400000e0603 */
[----:B------:R-:W3:Y:S01]  /*7710*/  LDL.64 R174, [R1+0x6a8] ;  /* 0x0006a80001ae7983 */ /* 0x000ee20000100a00 */
[----:B------:R-:W-:-:S03]  /*7720*/  IADD3 R8, P2, R172, R2, RZ ;  /* 0x00000002ac087210 */ /* 0x000fc60007f5e0ff */
[----:B------:R-:W3:Y:S02]  /*7730*/  @P1 LDG.E.U16 R117, desc[UR6][R6.64] ;  /* 0x0000000606751981 */ /* 0x000ee4000c1e1500 */
[----:B------:R-:W-:Y:S02]  /*7740*/  IMAD.X R9, R173, 0x1, R3, P2 ;  /* 0x00000001ad097824 */ /* 0x000fe400010e0603 */
[----:B------:R-:W3:Y:S01]  /*7750*/  LDL.64 R172, [R1+0x6c0] ;  /* 0x0006c00001ac7983 */ /* 0x000ee20000100a00 */
[----:B------:R-:W-:-:S03]  /*7760*/  IADD3 R10, P3, R178, R2, RZ ;  /* 0x00000002b20a7210 */ /* 0x000fc60007f7e0ff */
[----:B------:R1:W3:Y:S02]  /*7770*/  @P1 LDG.E.U16 R114, desc[UR6][R8.64] ;  /* 0x0000000608721981 */ /* 0x0002e4000c1e1500 */
[----:B------:R-:W-:Y:S02]  /*7780*/  IMAD.X R11, R179, 0x1, R3, P3 ;  /* 0x00000001b30b7824 */ /* 0x000fe400018e0603 */
[----:B------:R-:W3:Y:S04]  /*7790*/  LDL.64 R178, [R1+0x6b0] ;  /* 0x0006b00001b27983 */ /* 0x000ee80000100a00 */
[----:B------:R0:W3:Y:S01]  /*77a0*/  @P1 LDG.E.U16 R116, desc[UR6][R10.64] ;  /* 0x000000060a741981 */ /* 0x0000e2000c1e1500 */
[----:B-1----:R-:W-:-:S05]  /*77b0*/  IADD3 R8, P1, R170, R2, RZ ;  /* 0x00000002aa087210 */ /* 0x002fca0007f3e0ff */
[----:B------:R-:W-:Y:S02]  /*77c0*/  IMAD.X R9, R171, 0x1, R3, P1 ;  /* 0x00000001ab097824 */ /* 0x000fe400008e0603 */
[----:B------:R-:W3:Y:S01]  /*77d0*/  LDL.64 R170, [R1+0x6d0] ;  /* 0x0006d00001aa7983 */ /* 0x000ee20000100a00 */
[----:B----4-:R-:W-:-:S05]  /*77e0*/  IADD3 R6, P2, R176, R2, RZ ;  /* 0x00000002b0067210 */ /* 0x010fca0007f5e0ff */
[----:B------:R-:W-:Y:S02]  /*77f0*/  IMAD.X R7, R177, 0x1, R3, P2 ;  /* 0x00000001b1077824 */ /* 0x000fe400010e0603 */
[----:B------:R-:W4:Y:S01]  /*7800*/  LDL.64 R176, [R1+0x6d8] ;  /* 0x0006d80001b07983 */ /* 0x000f220000100a00 */
[C---:B------:R-:W-:Y:S02]  /*7810*/  ISETP.GT.AND P0, PT, R4.reuse, 0x5, PT ;  /* 0x000000050400780c */ /* 0x040fe40003f04270 */
[----:B------:R-:W-:Y:S02]  /*7820*/  ISETP.GT.AND P1, PT, R4, 0x6, PT ;  /* 0x000000060400780c */ /* 0x000fe40003f24270 */
[----:B------:R-:W-:-:S09]  /*7830*/  PRMT R79, RZ, 0x7610, R79 ;  /* 0x00007610ff4f7816 */ /* 0x000fd2000000004f */
[----:B------:R-:W4:Y:S04]  /*7840*/  @P0 LDG.E.U16 R99, desc[UR6][R6.64] ;  /* 0x0000000606630981 */ /* 0x000f28000c1e1500 */
[----:B------:R2:W4:Y:S01]  /*7850*/  @P0 LDG.E.U16 R100, desc[UR6][R8.64] ;  /* 0x0000000608640981 */ /* 0x000522000c1e1500 */
[----:B------:R-:W-:Y:S02]  /*7860*/  PRMT R80, RZ, 0x7610, R80 ;  /* 0x00007610ff507816 */ /* 0x000fe40000000050 */
[----:B------:R-:W-:Y:S02]  /*7870*/  PRMT R81, RZ, 0x7610, R81 ;  /* 0x00007610ff517816 */ /* 0x000fe40000000051 */
[----:B------:R-:W-:Y:S02]  /*7880*/  PRMT R78, RZ, 0x7610, R78 ;  /* 0x00007610ff4e7816 */ /* 0x000fe4000000004e */
[----:B0-----:R-:W-:-:S05]  /*7890*/  IADD3 R10, P2, R12, R2, RZ ;  /* 0x000000020c0a7210 */ /* 0x001fca0007f5e0ff */
        /* <DEDUP_REMOVED lines=11> */
[----:B0-----:R-:W-:-:S05]  /*7950*/  IADD3 R6, P0, R174, R2, RZ ;  /* 0x00000002ae067210 */ /* 0x001fca0007f1e0ff */
        /* <DEDUP_REMOVED lines=11> */
[----:B0-----:R-:W-:-:S05]  /*7a10*/  IADD3 R8, P1, R170, R2, RZ ;  /* 0x00000002aa087210 */ /* 0x001fca0007f3e0ff */
[----:B------:R-:W-:Y:S02]  /*7a20*/  IMAD.X R9, R171, 0x1, R3, P1 ;  /* 0x00000001ab097824 */ /* 0x000fe400008e0603 */
[----:B------:R-:W3:Y:S01]  /*7a30*/  LDL.64 R170, [R1+0x710] ;  /* 0x0007100001aa7983 */ /* 0x000ee20000100a00 */
[----:B----4-:R-:W-:-:S05]  /*7a40*/  IADD3 R6, P2, R176, R2, RZ ;  /* 0x00000002b0067210 */ /* 0x010fca0007f5e0ff */
[----:B------:R-:W-:Y:S02]  /*7a50*/  IMAD.X R7, R177, 0x1, R3, P2 ;  /* 0x00000001b1077824 */ /* 0x000fe400010e0603 */
[----:B------:R-:W4:Y:S01]  /*7a60*/  LDL.64 R176, [R1+0x718] ;  /* 0x0007180001b07983 */ /* 0x000f220000100a00 */
[C---:B------:R-:W-:Y:S02]  /*7a70*/  ISETP.GT.AND P0, PT, R4.reuse, 0x7, PT ;  /* 0x000000070400780c */ /* 0x040fe40003f04270 */
[----:B------:R-:W-:Y:S02]  /*7a80*/  PRMT R63, RZ, 0x7610, R63 ;  /* 0x00007610ff3f7816 */ /* 0x000fe4000000003f */
[----:B------:R-:W-:Y:S02]  /*7a90*/  PRMT R64, RZ, 0x7610, R64 ;  /* 0x00007610ff407816 */ /* 0x000fe40000000040 */
[----:B------:R-:W-:Y:S02]  /*7aa0*/  ISETP.GT.AND P1, PT, R4, 0x8, PT ;  /* 0x000000080400780c */ /* 0x000fe40003f24270 */
[----:B------:R-:W-:-:S05]  /*7ab0*/  PRMT R65, RZ, 0x7610, R65 ;  /* 0x00007610ff417816 */ /* 0x000fca0000000041 */
[----:B------:R-:W4:Y:S04]  /*7ac0*/  @P0 LDG.E.U16 R63, desc[UR6][R6.64] ;  /* 0x00000006063f0981 */ /* 0x000f28000c1e1500 */
[----:B------:R2:W4:Y:S01]  /*7ad0*/  @P0 LDG.E.U16 R64, desc[UR6][R8.64] ;  /* 0x0000000608400981 */ /* 0x000522000c1e1500 */
[----:B------:R-:W-:Y:S02]  /*7ae0*/  PRMT R62, RZ, 0x7610, R62 ;  /* 0x00007610ff3e7816 */ /* 0x000fe4000000003e */
[----:B-1----:R-:W-:-:S05]  /*7af0*/  IADD3 R10, P2, R12, R2, RZ ;  /* 0x000000020c0a7210 */ /* 0x002fca0007f5e0ff */
        /* <DEDUP_REMOVED lines=76> */
[----:B------:R-:W3:Y:S04]  /*7fc0*/  @P0 LDG.E.U16 R126, desc[UR6][R8.64] ;  /* 0x00000006087e0981 */ /* 0x000ee8000c1e1500 */
[----:B------:R0:W3:Y:S04]  /*7fd0*/  @P1 LDG.E.U16 R111, desc[UR6][R6.64] ;  /* 0x00000006066f1981 */ /* 0x0000e8000c1e1500 */
[----:B------:R-:W3:Y:S01]  /*7fe0*/  LDL.64 R180, [R1+0x7b8] ;  /* 0x0007b80001b47983 */ /* 0x000ee20000100a00 */
        /* <DEDUP_REMOVED lines=16> */
[----:B------:R-:W-:Y:S01]  /*80f0*/  IMAD.X R7, R177, 0x1, R3, P2 ;  /* 0x00000001b1077824 */ /* 0x000fe200010e0603 */
[----:B------:R-:W-:Y:S01]  /*8100*/  ISETP.GT.AND P0, PT, R4, 0xd, PT ;  /* 0x0000000d0400780c */ /* 0x000fe20003f04270 */
[----:B------:R-:W4:-:S12]  /*8110*/  LDL.64 R176, [R1+0x7c8] ;  /* 0x0007c80001b07983 */ /* 0x000f180000100a00 */
[----:B------:R2:W4:Y:S01]  /*8120*/  @P0 LDG.E.U16 R96, desc[UR6][R8.64] ;  /* 0x0000000608600981 */ /* 0x000522000c1e1500 */
[----:B------:R-:W-:-:S03]  /*8130*/  ISETP.GT.AND P1, PT, R4, 0xe, PT ;  /* 0x0000000e0400780c */ /* 0x000fc60003f24270 */
[----:B------:R3:W4:Y:S01]  /*8140*/  @P0 LDG.E.U16 R95, desc[UR6][R6.64] ;  /* 0x00000006065f0981 */ /* 0x000722000c1e1500 */
[----:B------:R-:W-:Y:S02]  /*8150*/  PRMT R75, RZ, 0x7610, R75 ;  /* 0x00007610ff4b7816 */ /* 0x000fe4000000004b */
[----:B------:R-:W-:Y:S02]  /*8160*/  PRMT R76, RZ, 0x7610, R76 ;  /* 0x00007610ff4c7816 */ /* 0x000fe4000000004c */
[----:B------:R-:W-:Y:S02]  /*8170*/  PRMT R77, RZ, 0x7610, R77 ;  /* 0x00007610ff4d7816 */ /* 0x000fe4000000004d */
[----:B------:R-:W-:Y:S02]  /*8180*/  PRMT R74, RZ, 0x7610, R74 ;  /* 0x00007610ff4a7816 */ /* 0x000fe4000000004a */
[----:B-1----:R-:W-:-:S05]  /*8190*/  IADD3 R10, P2, R12, R2, RZ ;  /* 0x000000020c0a7210 */ /* 0x002fca0007f5e0ff */
[----:B------:R-:W-:Y:S02]  /*81a0*/  IMAD.X R11, R13, 0x1, R3, P2 ;  /* 0x000000010d0b7824 */ /* 0x000fe400010e0603 */
[----:B------:R-:W4:Y:S04]  /*81b0*/  LDL.64 R12, [R1+0x7d8] ;  /* 0x0007d800010c7983 */ /* 0x000f280000100a00 */
[----:B------:R0:W4:Y:S01]  /*81c0*/  @P0 LDG.E.U16 R97, desc[UR6][R10.64] ;  /* 0x000000060a610981 */ /* 0x000122000c1e1500 */
[----:B--2---:R-:W-:-:S05]  /*81d0*/  IADD3 R8, P3, R182, R2, RZ ;  /* 0x00000002b6087210 */ /* 0x004fca0007f7e0ff */
[----:B------:R-:W-:Y:S01]  /*81e0*/  IMAD.X R9, R183, 0x1, R3, P3 ;  /* 0x00000001b7097824 */ /* 0x000fe200018e0603 */
[----:B------:R-:W-:Y:S01]  /*81f0*/  PRMT R59, RZ, 0x7610, R59 ;  /* 0x00007610ff3b7816 */ /* 0x000fe2000000003b */
[----:B------:R-:W2:Y:S04]  /*8200*/  LDL.64 R182, [R1+0x810] ;  /* 0x0008100001b67983 */ /* 0x000ea80000100a00 */
[----:B------:R-:W2:Y:S01]  /*8210*/  @P0 LDG.E.U16 R94, desc[UR6][R8.64] ;  /* 0x00000006085e0981 */ /* 0x000ea2000c1e1500 */
[-C--:B---3--:R-:W-:Y:S02]  /*8220*/  IADD3 R6, P2, R180, R2.reuse, RZ ;  /* 0x00000002b4067210 */ /* 0x088fe40007f5e0ff */
[----:B0-----:R-:W-:-:S05]  /*8230*/  IADD3 R10, P3, R174, R2, RZ ;  /* 0x00000002ae0a7210 */ /* 0x001fca0007f7e0ff */
[--C-:B------:R-:W-:Y:S02]  /*8240*/  IMAD.X R11, R175, 0x1, R3.reuse, P3 ;  /* 0x00000001af0b7824 */ /* 0x100fe400018e0603 */
[----:B------:R-:W3:Y:S01]  /*8250*/  LDL.64 R174, [R1+0x7f8] ;  /* 0x0007f80001ae7983 */ /* 0x000ee20000100a00 */
[----:B------:R-:W-:-:S03]  /*8260*/  IMAD.X R7, R181, 0x1, R3, P2 ;  /* 0x00000001b5077824 */ /* 0x000fc600010e0603 */
[----:B------:R-:W2:Y:S04]  /*8270*/  LDL.64 R180, [R1+0x7e8] ;  /* 0x0007e80001b47983 */ /* 0x000ea80000100a00 */
[----:B------:R0:W2:Y:S04]  /*8280*/  @P1 LDG.E.U16 R75, desc[UR6][R6.64] ;  /* 0x00000006064b1981 */ /* 0x0000a8000c1e1500 */
[----:B------:R-:W2:Y:S01]  /*8290*/  @P1 LDG.E.U16 R76, desc[UR6][R10.64] ;  /* 0x000000060a4c1981 */ /* 0x000ea2000c1e1500 */
[----:B0-----:R-:W-:-:S05]  /*82a0*/  IADD3 R6, P0, R172, R2, RZ ;  /* 0x00000002ac067210 */ /* 0x001fca0007f1e0ff */
[----:B------:R-:W-:Y:S02]  /*82b0*/  IMAD.X R7, R173, 0x1, R3, P0 ;  /* 0x00000001ad077824 */ /* 0x000fe400000e0603 */
[----:B------:R-:W2:Y:S01]  /*82c0*/  LDL.64 R172, [R1+0x7f0] ;  /* 0x0007f00001ac7983 */ /* 0x000ea20000100a00 */
[----:B------:R-:W-:-:S03]  /*82d0*/  IADD3 R8, P2, R178, R2, RZ ;  /* 0x00000002b2087210 */ /* 0x000fc60007f5e0ff */
[----:B------:R-:W2:Y:S02]  /*82e0*/  @P1 LDG.E.U16 R77, desc[UR6][R6.64] ;  /* 0x00000006064d1981 */ /* 0x000ea4000c1e1500 */
[----:B------:R-:W-:Y:S02]  /*82f0*/  IMAD.X R9, R179, 0x1, R3, P2 ;  /* 0x00000001b3097824 */ /* 0x000fe400010e0603 */
[----:B------:R-:W2:Y:S04]  /*8300*/  LDL.64 R178, [R1+0x800] ;  /* 0x0008000001b27983 */ /* 0x000ea80000100a00 */
[----:B------:R0:W2:Y:S02]  /*8310*/  @P1 LDG.E.U16 R74, desc[UR6][R8.64] ;  /* 0x00000006084a1981 */ /* 0x0000a4000c1e1500 */
[----:B0-----:R-:W-:-:S05]  /*8320*/  IADD3 R8, P1, R170, R2, RZ ;  /* 0x00000002aa087210 */ /* 0x001fca0007f3e0ff */
[----:B------:R-:W-:Y:S02]  /*8330*/  IMAD.X R9, R171, 0x1, R3, P1 ;  /* 0x00000001ab097824 */ /* 0x000fe400008e0603 */
[----:B------:R-:W2:Y:S01]  /*8340*/  LDL.64 R170, [R1+0x818] ;  /* 0x0008180001aa7983 */ /* 0x000ea20000100a00 */
[----:B------:R-:W-:Y:S02]  /*8350*/  ISETP.GT.AND P0, PT, R4, 0xf, PT ;  /* 0x0000000f0400780c */ /* 0x000fe40003f04270 */
[----:B------:R-:W-:Y:S02]  /*8360*/  PRMT R60, RZ, 0x7610, R60 ;  /* 0x00007610ff3c7816 */ /* 0x000fe4000000003c */
[----:B------:R-:W-:-:S05]  /*8370*/  IADD3 R10, P3, R184, R2, RZ ;  /* 0x00000002b80a7210 */ /* 0x000fca0007f7e0ff */
[----:B------:R-:W-:-:S04]  /*8380*/  IMAD.X R11, R185, 0x1, R3, P3 ;  /* 0x00000001b90b7824 */ /* 0x000fc800018e0603 */
[----:B------:R-:W2:Y:S01]  /*8390*/  @P0 LDG.E.U16 R60, desc[UR6][R8.64] ;  /* 0x00000006083c0981 */ /* 0x000ea2000c1e1500 */
[----:B------:R-:W-:Y:S02]  /*83a0*/  PRMT R58, RZ, 0x7610, R58 ;  /* 0x00007610ff3a7816 */ /* 0x000fe4000000003a */
[----:B------:R-:W-:Y:S02]  /*83b0*/  PRMT R61, RZ, 0x7610, R61 ;  /* 0x00007610ff3d7816 */ /* 0x000fe4000000003d */
[----:B------:R-:W-:Y:S02]  /*83c0*/  ISETP.GT.AND P1, PT, R4, 0x10, PT ;  /* 0x000000100400780c */ /* 0x000fe40003f24270 */
[----:B------:R-:W2:Y:S01]  /*83d0*/  @P0 LDG.E.U16 R58, desc[UR6][R10.64] ;  /* 0x000000060a3a0981 */ /* 0x000ea2000c1e1500 */
[----:B----4-:R-:W-:-:S05]  /*83e0*/  IADD3 R6, P2, R12, R2, RZ ;  /* 0x000000020c067210 */ /* 0x010fca0007f5e0ff */
[----:B------:R-:W-:Y:S01]  /*83f0*/  IMAD.X R7, R13, 0x1, R3, P2 ;  /* 0x000000010d077824 */ /* 0x000fe200010e0603 */
[----:B------:R-:W-:-:S04]  /*8400*/  IADD3 R12, P2, R176, R2, RZ ;  /* 0x00000002b00c7210 */ /* 0x000fc80007f5e0ff */
[----:B------:R3:W4:Y:S01]  /*8410*/  @P0 LDG.E.U16 R59, desc[UR6][R6.64] ;  /* 0x00000006063b0981 */ /* 0x000722000c1e1500 */
[----:B------:R-:W-:-:S03]  /*8420*/  IMAD.X R13, R177, 0x1, R3, P2 ;  /* 0x00000001b10d7824 */ /* 0x000fc600010e0603 */
[----:B------:R-:W4:Y:S04]  /*8430*/  LDL.64 R176, [R1+0x808] ;  /* 0x0008080001b07983 */ /* 0x000f280000100a00 */
[----:B------:R0:W4:Y:S01]  /*8440*/  @P0 LDG.E.U16 R61, desc[UR6][R12.64] ;  /* 0x000000060c3d0981 */ /* 0x000122000c1e1500 */
[----:B---3--:R-:W-:-:S05]  /*8450*/  IADD3 R6, P2, R174, R2, RZ ;  /* 0x00000002ae067210 */ /* 0x008fca0007f5e0ff */
[----:B------:R-:W-:Y:S02]  /*8460*/  IMAD.X R7, R175, 0x1, R3, P2 ;  /* 0x00000001af077824 */ /* 0x000fe400010e0603 */
[----:B------:R-:W3:Y:S01]  /*8470*/  LDL.64 R174, [R1+0x820] ;  /* 0x0008200001ae7983 */ /* 0x000ee20000100a00 */
[-C--:B--2---:R-:W-:Y:S02]  /*8480*/  IADD3 R10, P2, R180, R2.reuse, RZ ;  /* 0x00000002b40a7210 */ /* 0x084fe40007f5e0ff */
[----:B0-----:R-:W-:Y:S01]  /*8490*/  PRMT R13, RZ, 0x7610, R13 ;  /* 0x00007610ff0d7816 */ /* 0x001fe2000000000d */
[----:B------:R-:W2:Y:S01]  /*84a0*/  @P1 LDG.E.U16 R15, desc[UR6][R6.64] ;  /* 0x00000006060f1981 */ /* 0x000ea2000c1e1500 */
[----:B------:R-:W-:-:S05]  /*84b0*/  IADD3 R8, P3, R172, R2, RZ ;  /* 0x00000002ac087210 */ /* 0x000fca0007f7e0ff */
[--C-:B------:R-:W-:Y:S02]  /*84c0*/  IMAD.X R9, R173, 0x1, R3.reuse, P3 ;  /* 0x00000001ad097824 */ /* 0x100fe400018e0603 */
[----:B------:R-:W2:Y:S01]  /*84d0*/  LDL.64 R172, [R1+0x838] ;  /* 0x0008380001ac7983 */ /* 0x000ea20000100a00 */
[----:B------:R-:W-:-:S03]  /*84e0*/  IMAD.X R11, R181, 0x1, R3, P2 ;  /* 0x00000001b50b7824 */ /* 0x000fc600010e0603 */
[----:B------:R-:W2:Y:S04]  /*84f0*/  LDL.64 R180, [R1+0x830] ;  /* 0x0008300001b47983 */ /* 0x000ea80000100a00 */
[----:B------:R0:W2:Y:S02]  /*8500*/  @P1 LDG.E.U16 R13, desc[UR6][R8.64] ;  /* 0x00000006080d1981 */ /* 0x0000a4000c1e1500 */
[----:B0-----:R-:W-:-:S05]  /*8510*/  IADD3 R8, P2, R170, R2, RZ ;  /* 0x00000002aa087210 */ /* 0x001fca0007f5e0ff */
[----:B------:R-:W-:Y:S02]  /*8520*/  IMAD.X R9, R171, 0x1, R3, P2 ;  /* 0x00000001ab097824 */ /* 0x000fe400010e0603 */
[----:B------:R-:W2:Y:S01]  /*8530*/  LDL.64 R170, [R1+0x828] ;  /* 0x0008280001aa7983 */ /* 0x000ea20000100a00 */
[----:B------:R-:W-:Y:S02]  /*8540*/  IADD3 R6, P3, R178, R2, RZ ;  /* 0x00000002b2067210 */ /* 0x000fe40007f7e0ff */
[----:B------:R-:W-:-:S03]  /*8550*/  PRMT R12, RZ, 0x7610, R12 ;  /* 0x00007610ff0c7816 */ /* 0x000fc6000000000c */
[----:B------:R-:W-:Y:S02]  /*8560*/  IMAD.X R7, R179, 0x1, R3, P3 ;  /* 0x00000001b3077824 */ /* 0x000fe400018e0603 */
[----:B------:R-:W2:Y:S04]  /*8570*/  LDL.64 R178, [R1+0x840] ;  /* 0x0008400001b27983 */ /* 0x000ea80000100a00 */
[----:B------:R-:W2:Y:S01]  /*8580*/  @P1 LDG.E.U16 R12, desc[UR6][R10.64] ;  /* 0x000000060a0c1981 */ /* 0x000ea2000c1e1500 */
[----:B------:R-:W-:-:S03]  /*8590*/  ISETP.GT.AND P0, PT, R4, 0x11, PT ;  /* 0x000000110400780c */ /* 0x000fc60003f04270 */
[----:B------:R0:W2:Y:S02]  /*85a0*/  @P1 LDG.E.U16 R14, desc[UR6][R6.64] ;  /* 0x00000006060e1981 */ /* 0x0000a4000c1e1500 */
[----:B0-----:R-:W-:-:S08]  /*85b0*/  IADD3 R6, P1, R182, R2, RZ ;  /* 0x00000002b6067210 */ /* 0x001fd00007f3e0ff */
[----:B------:R3:W2:Y:S01]  /*85c0*/  @P0 LDG.E.U16 R155, desc[UR6][R8.64] ;  /* 0x00000006089b0981 */ /* 0x0006a2000c1e1500 */
[----:B------:R-:W-:-:S03]  /*85d0*/  IMAD.X R7, R183, 0x1, R3, P1 ;  /* 0x00000001b7077824 */ /* 0x000fc600008e0603 */
[----:B------:R-:W2:Y:S04]  /*85e0*/  LDL.64 R182, [R1+0x850] ;  /* 0x0008500001b67983 */ /* 0x000ea80000100a00 */
[----:B------:R2:W2:Y:S01]  /*85f0*/  @P0 LDG.E.U16 R158, desc[UR6][R6.64] ;  /* 0x00000006069e0981 */ /* 0x0004a2000c1e1500 */
[----:B----4-:R-:W-:-:S05]  /*8600*/  IADD3 R10, P2, R176, R2, RZ ;  /* 0x00000002b00a7210 */ /* 0x010fca0007f5e0ff */
[----:B------:R-:W-:Y:S02]  /*8610*/  IMAD.X R11, R177, 0x1, R3, P2 ;  /* 0x00000001b10b7824 */ /* 0x000fe400010e0603 */
[----:B------:R-:W4:Y:S01]  /*8620*/  LDL.64 R176, [R1+0x858] ;  /* 0x0008580001b07983 */ /* 0x000f220000100a00 */
[----:B------:R-:W-:-:S03]  /*8630*/  ISETP.GT.AND P2, PT, R4, 0x12, PT ;  /* 0x000000120400780c */ /* 0x000fc60003f44270 */
[----:B------:R-:W4:Y:S01]  /*8640*/  @P0 LDG.E.U16 R162, desc[UR6][R10.64] ;  /* 0x000000060aa20981 */ /* 0x000f22000c1e1500 */
[----:B---3--:R-:W-:-:S05]  /*8650*/  IADD3 R8, P1, R174, R2, RZ ;  /* 0x00000002ae087210 */ /* 0x008fca0007f3e0ff */
[----:B------:R-:W-:Y:S02]  /*8660*/  IMAD.X R9, R175, 0x1, R3, P1 ;  /* 0x00000001af097824 */ /* 0x000fe400008e0603 */
[----:B------:R-:W3:Y:S04]  /*8670*/  LDL.64 R174, [R1+0x848] ;  /* 0x0008480001ae7983 */ /* 0x000ee80000100a00 */
[----:B------:R-:W3:Y:S01]  /*8680*/  @P0 LDG.E.U16 R154, desc[UR6][R8.64] ;  /* 0x00000006089a0981 */ /* 0x000ee2000c1e1500 */
[----:B--2---:R-:W-:-:S05]  /*8690*/  IADD3 R6, P1, R172, R2, RZ ;  /* 0x00000002ac067210 */ /* 0x004fca0007f3e0ff */
[----:B------:R-:W-:Y:S02]  /*86a0*/  IMAD.X R7, R173, 0x1, R3, P1 ;  /* 0x00000001ad077824 */ /* 0x000fe400008e0603 */
[----:B------:R-:W2:Y:S04]  /*86b0*/  LDL.64 R172, [R1+0x860] ;  /* 0x0008600001ac7983 */ /* 0x000ea80000100a00 */
[----:B------:R0:W2:Y:S02]  /*86c0*/  @P2 LDG.E.U16 R139, desc[UR6][R6.64] ;  /* 0x00000006068b2981 */ /* 0x0000a4000c1e1500 */
[----:B0-----:R-:W-:-:S05]  /*86d0*/  IADD3 R6, P0, R180, R2, RZ ;  /* 0x00000002b4067210 */ /* 0x001fca0007f1e0ff */
[----:B------:R-:W-:Y:S02]  /*86e0*/  IMAD.X R7, R181, 0x1, R3, P0 ;  /* 0x00000001b5077824 */ /* 0x000fe400000e0603 */
[----:B------:R-:W2:Y:S04]  /*86f0*/  LDL.64 R180, [R1+0x870] ;  /* 0x0008700001b47983 */ /* 0x000ea80000100a00 */
[----:B------:R0:W2:Y:S02]  /*8700*/  @P2 LDG.E.U16 R140, desc[UR6][R6.64] ;  /* 0x00000006068c2981 */ /* 0x0000a4000c1e1500 */
[----:B0-----:R-:W-:-:S05]  /*8710*/  IADD3 R6, P0, R170, R2, RZ ;  /* 0x00000002aa067210 */ /* 0x001fca0007f1e0ff */
[----:B------:R-:W-:Y:S02]  /*8720*/  IMAD.X R7, R171, 0x1, R3, P0 ;  /* 0x00000001ab077824 */ /* 0x000fe400000e0603 */
[----:B------:R-:W2:Y:S04]  /*8730*/  LDL.64 R170, [R1+0x878] ;  /* 0x0008780001aa7983 */ /* 0x000ea80000100a00 */
[----:B------:R0:W2:Y:S01]  /*8740*/  @P2 LDG.E.U16 R141, desc[UR6][R6.64] ;  /* 0x00000006068d2981 */ /* 0x0000a2000c1e1500 */
[----:B------:R-:W-:Y:S02]  /*8750*/  ISETP.GT.AND P1, PT, R4, 0x13, PT ;  /* 0x000000130400780c */ /* 0x000fe40003f24270 */
[----:B0-----:R-:W-:-:S05]  /*8760*/  IADD3 R6, P0, R178, R2, RZ ;  /* 0x00000002b2067210 */ /* 0x001fca0007f1e0ff */
[----:B------:R-:W-:Y:S02]  /*8770*/  IMAD.X R7, R179, 0x1, R3, P0 ;  /* 0x00000001b3077824 */ /* 0x000fe400000e0603 */
[----:B------:R-:W2:Y:S04]  /*8780*/  LDL.64 R178, [R1+0x868] ;  /* 0x0008680001b27983 */ /* 0x000ea80000100a00 */
[----:B------:R4:W2:Y:S02]  /*8790*/  @P2 LDG.E.U16 R138, desc[UR6][R6.64] ;  /* 0x00000006068a2981 */ /* 0x0008a4000c1e1500 */
[----:B----4-:R-:W-:-:S05]  /*87a0*/  IADD3 R6, P0, R176, R2, RZ ;  /* 0x00000002b0067210 */ /* 0x010fca0007f1e0ff */
[----:B------:R-:W-:Y:S02]  /*87b0*/  IMAD.X R7, R177, 0x1, R3, P0 ;  /* 0x00000001b1077824 */ /* 0x000fe400000e0603 */
[----:B------:R-:W4:Y:S04]  /*87c0*/  LDL.64 R176, [R1+0x880] ;  /* 0x0008800001b07983 */ /* 0x000f280000100a00 */
[----:B------:R0:W4:Y:S02]  /*87d0*/  @P1 LDG.E.U16 R123, desc[UR6][R6.64] ;  /* 0x00000006067b1981 */ /* 0x000124000c1e1500 */
[----:B0-----:R-:W-:-:S05]  /*87e0*/  IADD3 R6, P0, R182, R2, RZ ;  /* 0x00000002b6067210 */ /* 0x001fca0007f1e0ff */
[----:B------:R-:W-:Y:S02]  /*87f0*/  IMAD.X R7, R183, 0x1, R3, P0 ;  /* 0x00000001b7077824 */ /* 0x000fe400000e0603 */
[----:B------:R-:W4:Y:S04]  /*8800*/  LDL.64 R182, [R1+0x890] ;  /* 0x0008900001b67983 */ /* 0x000f280000100a00 */
[----:B------:R3:W4:Y:S02]  /*8810*/  @P1 LDG.E.U16 R124, desc[UR6][R6.64] ;  /* 0x00000006067c1981 */ /* 0x000724000c1e1500 */
[----:B---3--:R-:W-:-:S05]  /*8820*/  IADD3 R6, P0, R174, R2, RZ ;  /* 0x00000002ae067210 */ /* 0x008fca0007f1e0ff */
[----:B------:R-:W-:Y:S02]  /*8830*/  IMAD.X R7, R175, 0x1, R3, P0 ;  /* 0x00000001af077824 */ /* 0x000fe400000e0603 */
[----:B------:R-:W3:Y:S04]  /*8840*/  LDL.64 R174, [R1+0x898] ;  /* 0x0008980001ae7983 */ /* 0x000ee80000100a00 */
[----:B------:R2:W3:Y:S02]  /*8850*/  @P1 LDG.E.U16 R125, desc[UR6][R6.64] ;  /* 0x00000006067d1981 */ /* 0x0004e4000c1e1500 */
[----:B--2---:R-:W-:-:S05]  /*8860*/  IADD3 R6, P0, R172, R2, RZ ;  /* 0x00000002ac067210 */ /* 0x004fca0007f1e0ff */
[----:B------:R-:W-:Y:S02]  /*8870*/  IMAD.X R7, R173, 0x1, R3, P0 ;  /* 0x00000001ad077824 */ /* 0x000fe400000e0603 */
[----:B------:R-:W2:Y:S04]  /*8880*/  LDL.64 R172, [R1+0x888] ;  /* 0x0008880001ac7983 */ /* 0x000ea80000100a00 */
[----:B------:R0:W2:Y:S02]  /*8890*/  @P1 LDG.E.U16 R122, desc[UR6][R6.64] ;  /* 0x00000006067a1981 */ /* 0x0000a4000c1e1500 */
[----:B0-----:R-:W-:-:S05]  /*88a0*/  IADD3 R6, P0, R170, R2, RZ ;  /* 0x00000002aa067210 */ /* 0x001fca0007f1e0ff */
[----:B------:R-:W-:Y:S02]  /*88b0*/  IMAD.X R7, R171, 0x1, R3, P0 ;  /* 0x00000001ab077824 */ /* 0x000fe400000e0603 */
[----:B------:R-:W2:Y:S01]  /*88c0*/  LDL.64 R170, [R1+0x8a0] ;  /* 0x0008a00001aa7983 */ /* 0x000ea20000100a00 */
[----:B------:R-:W-:-:S13]  /*88d0*/  ISETP.GT.AND P1, PT, R4, 0x14, PT ;  /* 0x000000140400780c */ /* 0x000fda0003f24270 */
        /* <DEDUP_REMOVED lines=9> */
[----:B------:R-:W-:Y:S02]  /*8970*/  PRMT R87, RZ, 0x7610, R87 ;  /* 0x00007610ff577816 */ /* 0x000fe40000000057 */
[----:B----4-:R-:W-:-:S05]  /*8980*/  IADD3 R6, P0, R176, R2, RZ ;  /* 0x00000002b0067210 */ /* 0x010fca0007f1e0ff */
[----:B------:R-:W-:Y:S02]  /*8990*/  IMAD.X R7, R177, 0x1, R3, P0 ;  /* 0x00000001b1077824 */ /* 0x000fe400000e0603 */
[----:B------:R-:W4:Y:S04]  /*89a0*/  LDL.64 R176, [R1+0x8a8] ;  /* 0x0008a80001b07983 */ /* 0x000f280000100a00 */
[----:B------:R3:W4:Y:S01]  /*89b0*/  @P1 LDG.E.U16 R106, desc[UR6][R6.64] ;  /* 0x00000006066a1981 */ /* 0x000722000c1e1500 */
[----:B------:R-:W-:Y:S02]  /*89c0*/  ISETP.GT.AND P1, PT, R4, 0x15, PT ;  /* 0x000000150400780c */ /* 0x000fe40003f24270 */
[----:B---3--:R-:W-:-:S05]  /*89d0*/  IADD3 R6, P0, R174, R2, RZ ;  /* 0x00000002ae067210 */ /* 0x008fca0007f1e0ff */
[----:B------:R-:W-:Y:S02]  /*89e0*/  IMAD.X R7, R175, 0x1, R3, P0 ;  /* 0x00000001af077824 */ /* 0x000fe400000e0603 */
[----:B------:R-:W3:Y:S04]  /*89f0*/  LDL.64 R174, [R1+0x8c0] ;  /* 0x0008c00001ae7983 */ /* 0x000ee80000100a00 */
[----:B------:R0:W3:Y:S02]  /*8a00*/  @P1 LDG.E.U16 R87, desc[UR6][R6.64] ;  /* 0x0000000606571981 */ /* 0x0000e4000c1e1500 */
[----:B0-----:R-:W-:-:S05]  /*8a10*/  IADD3 R6, P0, R182, R2, RZ ;  /* 0x00000002b6067210 */ /* 0x001fca0007f1e0ff */
        /* <DEDUP_REMOVED lines=10> */
[----:B------:R-:W-:-:S06]  /*8ac0*/  PRMT R86, RZ, 0x7610, R86 ;  /* 0x00007610ff567816 */ /* 0x000fcc0000000056 */
[----:B------:R0:W2:Y:S01]  /*8ad0*/  @P1 LDG.E.U16 R86, desc[UR6][R6.64] ;  /* 0x0000000606561981 */ /* 0x0000a2000c1e1500 */
[----:B------:R-:W-:Y:S02]  /*8ae0*/  ISETP.GT.AND P1, PT, R4, 0x16, PT ;  /* 0x000000160400780c */ /* 0x000fe40003f24270 */
[----:B------:R-:W-:Y:S02]  /*8af0*/  PRMT R71, RZ, 0x7610, R71 ;  /* 0x00007610ff477816 */ /* 0x000fe40000000047 */
[----:B0-----:R-:W-:-:S05]  /*8b00*/  IADD3 R6, P0, R180, R2, RZ ;  /* 0x00000002b4067210 */ /* 0x001fca0007f1e0ff */
[----:B------:R-:W-:Y:S02]  /*8b10*/  IMAD.X R7, R181, 0x1, R3, P0 ;  /* 0x00000001b5077824 */ /* 0x000fe400000e0603 */
[----:B------:R-:W2:Y:S04]  /*8b20*/  LDL.64 R180, [R1+0x8e0] ;  /* 0x0008e00001b47983 */ /* 0x000ea80000100a00 */
[----:B------:R0:W2:Y:S01]  /*8b30*/  @P1 LDG.E.U16 R71, desc[UR6][R6.64] ;  /* 0x0000000606471981 */ /* 0x0000a2000c1e1500 */
[----:B------:R-:W-:Y:S02]  /*8b40*/  PRMT R72, RZ, 0x7610, R72 ;  /* 0x00007610ff487816 */ /* 0x000fe40000000048 */
[----:B0-----:R-:W-:-:S05]  /*8b50*/  IADD3 R6, P0, R178, R2, RZ ;  /* 0x00000002b2067210 */ /* 0x001fca0007f1e0ff */
[----:B------:R-:W-:Y:S01]  /*8b60*/  IMAD.X R7, R179, 0x1, R3, P0 ;  /* 0x00000001b3077824 */ /* 0x000fe200000e0603 */
[----:B------:R-:W-:Y:S01]  /*8b70*/  PRMT R73, RZ, 0x7610, R73 ;  /* 0x00007610ff497816 */ /* 0x000fe20000000049 */
[----:B------:R-:W2:Y:S04]  /*8b80*/  LDL.64 R178, [R1+0x8f8] ;  /* 0x0008f80001b27983 */ /* 0x000ea80000100a00 */
[----:B------:R4:W2:Y:S01]  /*8b90*/  @P1 LDG.E.U16 R72, desc[UR6][R6.64] ;  /* 0x0000000606481981 */ /* 0x0008a2000c1e1500 */
[----:B------:R-:W-:Y:S02]  /*8ba0*/  PRMT R70, RZ, 0x7610, R70 ;  /* 0x00007610ff467816 */ /* 0x000fe40000000046 */
[----:B------:R-:W-:Y:S02]  /*8bb0*/  PRMT R55, RZ, 0x7610, R55 ;  /* 0x00007610ff377816 */ /* 0x000fe40000000037 */
[----:B------:R-:W-:-:S02]  /*8bc0*/  PRMT R56, RZ, 0x7610, R56 ;  /* 0x00007610ff387816 */ /* 0x000fc40000000038 */
[----:B----4-:R-:W-:-:S05]  /*8bd0*/  IADD3 R6, P0, R176, R2, RZ ;  /* 0x00000002b0067210 */ /* 0x010fca0007f1e0ff */
[----:B------:R-:W-:Y:S02]  /*8be0*/  IMAD.X R7, R177, 0x1, R3, P0 ;  /* 0x00000001b1077824 */ /* 0x000fe400000e0603 */
[----:B------:R-:W4:Y:S04]  /*8bf0*/  LDL.64 R176, [R1+0x8f0] ;  /* 0x0008f00001b07983 */ /* 0x000f280000100a00 */
[----:B------:R3:W4:Y:S02]  /*8c00*/  @P1 LDG.E.U16 R73, desc[UR6][R6.64] ;  /* 0x0000000606491981 */ /* 0x000724000c1e1500 */
[----:B---3--:R-:W-:-:S05]  /*8c10*/  IADD3 R6, P0, R174, R2, RZ ;  /* 0x00000002ae067210 */ /* 0x008fca0007f1e0ff */
[----:B------:R-:W-:Y:S02]  /*8c20*/  IMAD.X R7, R175, 0x1, R3, P0 ;  /* 0x00000001af077824 */ /* 0x000fe400000e0603 */
[----:B------:R-:W3:Y:S04]  /*8c30*/  LDL.64 R174, [R1+0x8e8] ;  /* 0x0008e80001ae7983 */ /* 0x000ee80000100a00 */
[----:B------:R2:W3:Y:S01]  /*8c40*/  @P1 LDG.E.U16 R70, desc[UR6][R6.64] ;  /* 0x0000000606461981 */ /* 0x0004e2000c1e1500 */
[----:B------:R-:W-:Y:S02]  /*8c50*/  ISETP.GT.AND P1, PT, R4, 0x17, PT ;  /* 0x000000170400780c */ /* 0x000fe40003f24270 */
[----:B--2---:R-:W-:-:S05]  /*8c60*/  IADD3 R6, P0, R172, R2, RZ ;  /* 0x00000002ac067210 */ /* 0x004fca0007f1e0ff */
[----:B------:R-:W-:Y:S02]  /*8c70*/  IMAD.X R7, R173, 0x1, R3, P0 ;  /* 0x00000001ad077824 */ /* 0x000fe400000e0603 */
[----:B------:R-:W2:Y:S04]  /*8c80*/  LDL.64 R172, [R1+0x900] ;  /* 0x0009000001ac7983 */ /* 0x000ea80000100a00 */
[----:B------:R0:W2:Y:S02]  /*8c90*/  @P1 LDG.E.U16 R55, desc[UR6][R6.64] ;  /* 0x0000000606371981 */ /* 0x0000a4000c1e1500 */
[----:B0-----:R-:W-:-:S05]  /*8ca0*/  IADD3 R6, P0, R182, R2, RZ ;  /* 0x00000002b6067210 */ /* 0x001fca0007f1e0ff */
[----:B------:R-:W-:Y:S01]  /*8cb0*/  IMAD.X R7, R183, 0x1, R3, P0 ;  /* 0x00000001b7077824 */ /* 0x000fe200000e0603 */
[----:B------:R-:W-:Y:S01]  /*8cc0*/  PRMT R57, RZ, 0x7610, R57 ;  /* 0x00007610ff397816 */ /* 0x000fe20000000039 */
        /* <DEDUP_REMOVED lines=98> */
[----:B------:R-:W-:Y:S02]  /*92f0*/  PRMT R85, RZ, 0x7610, R85 ;  /* 0x00007610ff557816 */ /* 0x000fe40000000055 */
        /* <DEDUP_REMOVED lines=8> */
[----:B------:R4:W2:Y:S01]  /*9380*/  @P1 LDG.E.U16 R84, desc[UR6][R6.64] ;  /* 0x0000000606541981 */ /* 0x0008a2000c1e1500 */
[----:B------:R-:W-:Y:S02]  /*9390*/  PRMT R67, RZ, 0x7610, R67 ;  /* 0x00007610ff437816 */ /* 0x000fe40000000043 */
[----:B------:R-:W-:Y:S02]  /*93a0*/  PRMT R82, RZ, 0x7610, R82 ;  /* 0x00007610ff527816 */ /* 0x000fe40000000052 */
        /* <DEDUP_REMOVED lines=17> */
[----:B------:R-:W-:-:S09]  /*94c0*/  PRMT R69, RZ, 0x7610, R69 ;  /* 0x00007610ff457816 */ /* 0x000fd20000000045 */
[----:B------:R0:W2:Y:S02]  /*94d0*/  @P1 LDG.E.U16 R68, desc[UR6][R6.64] ;  /* 0x0000000606441981 */ /* 0x0000a4000c1e1500 */
[----:B0-----:R-:W-:-:S05]  /*94e0*/  IADD3 R6, P0, R182, R2, RZ ;  /* 0x00000002b6067210 */ /* 0x001fca0007f1e0ff */
[----:B------:R-:W-:-:S05]  /*94f0*/  IMAD.X R7, R183, 0x1, R3, P0 ;  /* 0x00000001b7077824 */ /* 0x000fca00000e0603 */
[----:B------:R0:W2:Y:S01]  /*9500*/  @P1 LDG.E.U16 R69, desc[UR6][R6.64] ;  /* 0x0000000606451981 */ /* 0x0000a2000c1e1500 */
[----:B------:R-:W-:Y:S02]  /*9510*/  PRMT R50, RZ, 0x7610, R50 ;  /* 0x00007610ff327816 */ /* 0x000fe40000000032 */
[----:B0-----:R-:W-:-:S05]  /*9520*/  IADD3 R6, P0, R180, R2, RZ ;  /* 0x00000002b4067210 */ /* 0x001fca0007f1e0ff */
[----:B------:R-:W-:-:S05]  /*9530*/  IMAD.X R7, R181, 0x1, R3, P0 ;  /* 0x00000001b5077824 */ /* 0x000fca00000e0603 */
[----:B------:R0:W2:Y:S01]  /*9540*/  @P1 LDG.E.U16 R50, desc[UR6][R6.64] ;  /* 0x0000000606321981 */ /* 0x0000a2000c1e1500 */
[----:B------:R-:W-:Y:S02]  /*9550*/  PRMT R66, RZ, 0x7610, R66 ;  /* 0x00007610ff427816 */ /* 0x000fe40000000042 */
[----:B------:R-:W-:Y:S02]  /*9560*/  PRMT R51, RZ, 0x7610, R51 ;  /* 0x00007610ff337816 */ /* 0x000fe40000000033 */
[----:B0-----:R-:W-:-:S05]  /*9570*/  IADD3 R6, P0, R178, R2, RZ ;  /* 0x00000002b2067210 */ /* 0x001fca0007f1e0ff */
[----:B------:R-:W-:-:S05]  /*9580*/  IMAD.X R7, R179, 0x1, R3, P0 ;  /* 0x00000001b3077824 */ /* 0x000fca00000e0603 */
[----:B------:R4:W2:Y:S01]  /*9590*/  @P1 LDG.E.U16 R66, desc[UR6][R6.64] ;  /* 0x0000000606421981 */ /* 0x0008a2000c1e1500 */
[----:B------:R-:W-:Y:S02]  /*95a0*/  ISETP.GT.AND P1, PT, R4, 0x1f, PT ;  /* 0x0000001f0400780c */ /* 0x000fe40003f24270 */
[----:B------:R-:W-:Y:S02]  /*95b0*/  PRMT R52, RZ, 0x7610, R52 ;  /* 0x00007610ff347816 */ /* 0x000fe40000000034 */
[----:B------:R-:W-:Y:S02]  /*95c0*/  PRMT R53, RZ, 0x7610, R53 ;  /* 0x00007610ff357816 */ /* 0x000fe40000000035 */
[----:B------:R-:W-:Y:S02]  /*95d0*/  PRMT R49, RZ, 0x7610, R49 ;  /* 0x00007610ff317816 */ /* 0x000fe40000000031 */
[----:B------:R-:W-:Y:S01]  /*95e0*/  LOP3.LUT R151, R151, 0x1f, RZ, 0xc0, !PT ;  /* 0x0000001f97977812 */ /* 0x000fe200078ec0ff */
[----:B------:R-:W-:Y:S03]  /*95f0*/  STL [R1+0xf24], R4 ;  /* 0x000f240401007387 */ /* 0x000fe60000100800 */
[C---:B------:R-:W-:Y:S01]  /*9600*/  ISETP.GE.AND P2, PT, R151.reuse, R4, PT ;  /* 0x000000049700720c */ /* 0x040fe20003f46270 */
[----:B------:R0:W-:Y:S01]  /*9610*/  STL.64 [R1+0xc10], R2 ;  /* 0x000c100201007387 */ /* 0x0001e20000100a00 */
[----:B------:R-:W-:Y:S01]  /*9620*/  IMAD R159, R151, R159, RZ ;  /* 0x0000009f979f7224 */ /* 0x000fe200078e02ff */
[----:B----4-:R-:W-:-:S05]  /*9630*/  IADD3 R6, P0, R176, R2, RZ ;  /* 0x00000002b0067210 */ /* 0x010fca0007f1e0ff */
[----:B------:R-:W-:-:S05]  /*9640*/  IMAD.X R7, R177, 0x1, R3, P0 ;  /* 0x00000001b1077824 */ /* 0x000fca00000e0603 */
[----:B------:R3:W4:Y:S02]  /*9650*/  @P1 LDG.E.U16 R51, desc[UR6][R6.64] ;  /* 0x0000000606331981 */ /* 0x000724000c1e1500 */
[----:B---3--:R-:W-:-:S05]  /*9660*/  IADD3 R6, P0, R174, R2, RZ ;  /* 0x00000002ae067210 */ /* 0x008fca0007f1e0ff */
[----:B------:R-:W-:-:S05]  /*9670*/  IMAD.X R7, R175, 0x1, R3, P0 ;  /* 0x00000001af077824 */ /* 0x000fca00000e0603 */
[----:B------:R2:W3:Y:S02]  /*9680*/  @P1 LDG.E.U16 R52, desc[UR6][R6.64] ;  /* 0x0000000606341981 */ /* 0x0004e4000c1e1500 */
[----:B--2---:R-:W-:-:S05]  /*9690*/  IADD3 R6, P0, R172, R2, RZ ;  /* 0x00000002ac067210 */ /* 0x004fca0007f1e0ff */
[----:B------:R-:W-:-:S05]  /*96a0*/  IMAD.X R7, R173, 0x1, R3, P0 ;  /* 0x00000001ad077824 */ /* 0x000fca00000e0603 */
[----:B------:R1:W2:Y:S01]  /*96b0*/  @P1 LDG.E.U16 R53, desc[UR6][R6.64] ;  /* 0x0000000606351981 */ /* 0x0002a2000c1e1500 */
[----:B------:R-:W-:Y:S02]  /*96c0*/  PRMT R48, RZ, 0x7610, R48 ;  /* 0x00007610ff307816 */ /* 0x000fe40000000030 */
[----:B-1----:R-:W-:-:S05]  /*96d0*/  IADD3 R6, P0, R170, R2, RZ ;  /* 0x00000002aa067210 */ /* 0x002fca0007f1e0ff */
[----:B------:R-:W-:-:S05]  /*96e0*/  IMAD.X R7, R171, 0x1, R3, P0 ;  /* 0x00000001ab077824 */ /* 0x000fca00000e0603 */
[----:B------:R1:W4:Y:S01]  /*96f0*/  @P1 LDG.E.U16 R49, desc[UR6][R6.64] ;  /* 0x0000000606311981 */ /* 0x000322000c1e1500 */
[----:B------:R-:W-:Y:S01]  /*9700*/  BAR.SYNC.DEFER_BLOCKING 0x0 ;  /* 0x0000000000007b1d */ /* 0x000fe20000010000 */
[----:B0-----:R-:W-:Y:S02]  /*9710*/  IMAD.MOV.U32 R2, RZ, RZ, R217 ;  /* 0x000000ffff027224 */ /* 0x001fe400078e00d9 */
[----:B------:R-:W-:Y:S02]  /*9720*/  IMAD.MOV.U32 R3, RZ, RZ, R216 ;  /* 0x000000ffff037224 */ /* 0x000fe400078e00d8 */
[----:B-1----:R-:W-:-:S03]  /*9730*/  IMAD.WIDE R6, R159, 0x2, R2 ;  /* 0x000000029f067825 */ /* 0x002fc600078e0202 */
[----:B------:R0:W-:Y:S01]  /*9740*/  STL.64 [R1+0x528], R2 ;  /* 0x0005280201007387 */ /* 0x0001e20000100a00 */
[----:B------:R-:W-:Y:S01]  /*9750*/  PRMT R33, RZ, 0x7610, R33 ;  /* 0x00007610ff217816 */ /* 0x000fe20000000021 */
[----:B0-----:R-:W-:Y:S02]  /*9760*/  IMAD.MOV.U32 R2, RZ, RZ, R219 ;  /* 0x000000ffff027224 */ /* 0x001fe400078e00db */
[----:B------:R-:W-:Y:S01]  /*9770*/  IMAD.MOV.U32 R3, RZ, RZ, R218 ;  /* 0x000000ffff037224 */ /* 0x000fe200078e00da */
[----:B------:R0:W4:Y:S04]  /*9780*/  @!P2 LDG.E.U16 R48, desc[UR6][R6.64] ;  /* 0x000000060630a981 */ /* 0x000128000c1e1500 */
[----:B------:R1:W-:Y:S01]  /*9790*/  STL.64 [R1+0x520], R2 ;  /* 0x0005200201007387 */ /* 0x0003e20000100a00 */
[----:B0-----:R-:W-:-:S05]  /*97a0*/  IMAD.WIDE R6, R159, 0x2, R2 ;  /* 0x000000029f067825 */ /* 0x001fca00078e0202 */
[----:B------:R0:W4:Y:S01]  /*97b0*/  @!P2 LDG.E.U16 R33, desc[UR6][R6.64] ;  /* 0x000000060621a981 */ /* 0x000122000c1e1500 */
[----:B-1----:R-:W-:Y:S02]  /*97c0*/  IMAD.MOV.U32 R2, RZ, RZ, R221 ;  /* 0x000000ffff027224 */ /* 0x002fe400078e00dd */
[----:B------:R-:W-:Y:S01]  /*97d0*/  IMAD.MOV.U32 R3, RZ, RZ, R220 ;  /* 0x000000ffff037224 */ /* 0x000fe200078e00dc */
[----:B------:R-:W-:-:S04]  /*97e0*/  PRMT R47, RZ, 0x7610, R47 ;  /* 0x00007610ff2f7816 */ /* 0x000fc8000000002f */
[----:B------:R1:W-:Y:S01]  /*97f0*/  STL.64 [R1+0x518], R2 ;  /* 0x0005180201007387 */ /* 0x0003e20000100a00 */
[----:B0-----:R-:W-:-:S05]  /*9800*/  IMAD.WIDE R6, R159, 0x2, R2 ;  /* 0x000000029f067825 */ /* 0x001fca00078e0202 */
[----:B------:R0:W4:Y:S01]  /*9810*/  @!P2 LDG.E.U16 R47, desc[UR6][R6.64] ;  /* 0x00000006062fa981 */ /* 0x000122000c1e1500 */
[----:B-1----:R-:W-:Y:S02]  /*9820*/  IMAD.MOV.U32 R2, RZ, RZ, R223 ;  /* 0x000000ffff027224 */ /* 0x002fe400078e00df */
[----:B------:R-:W-:-:S05]  /*9830*/  IMAD.MOV.U32 R3, RZ, RZ, R222 ;  /* 0x000000ffff037224 */ /* 0x000fca00078e00de */
[----:B------:R1:W-:Y:S04]  /*9840*/  STL.64 [R1+0x510], R2 ;  /* 0x0005100201007387 */ /* 0x0003e80000100a00 */
[----:B------:R-:W3:Y:S01]  /*9850*/  LDL.LU R177, [R1+0x574] ;  /* 0x0005740001b17983 */ /* 0x000ee20000300800 */
[----:B0-----:R-:W-:-:S03]  /*9860*/  IMAD.WIDE R6, R159, 0x2, R2 ;  /* 0x000000029f067825 */ /* 0x001fc600078e0202 */
[----:B------:R-:W2:Y:S04]  /*9870*/  LDL.LU R176, [R1+0x578] ;  /* 0x0005780001b07983 */ /* 0x000ea80000300800 */
[----:B------:R-:W4:Y:S01]  /*9880*/  LDL.LU R175, [R1+0x57c] ;  /* 0x00057c0001af7983 */ /* 0x000f220000300800 */
[----:B-1----:R-:W-:-:S03]  /*9890*/  IMAD.MOV.U32 R3, RZ, RZ, R224 ;  /* 0x000000ffff037224 */ /* 0x002fc600078e00e0 */
[----:B------:R-:W4:Y:S04]  /*98a0*/  LDL.LU R174, [R1+0x580] ;  /* 0x0005800001ae7983 */ /* 0x000f280000300800 */
[----:B------:R-:W4:Y:S04]  /*98b0*/  LDL.LU R173, [R1+0x584] ;  /* 0x0005840001ad7983 */ /* 0x000f280000300800 */
[----:B------:R-:W4:Y:S04]  /*98c0*/  LDL.LU R172, [R1+0x588] ;  /* 0x0005880001ac7983 */ /* 0x000f280000300800 */
[----:B------:R-:W4:Y:S04]  /*98d0*/  LDL.LU R171, [R1+0xb68] ;  /* 0x000b680001ab7983 */ /* 0x000f280000300800 */
[----:B------:R-:W4:Y:S04]  /*98e0*/  LDL.LU R170, [R1+0xb6c] ;  /* 0x000b6c0001aa7983 */ /* 0x000f280000300800 */
[----:B------:R-:W4:Y:S04]  /*98f0*/  LDL.LU R169, [R1+0xb70] ;  /* 0x000b700001a97983 */ /* 0x000f280000300800 */
[----:B------:R-:W4:Y:S04]  /*9900*/  LDL.LU R151, [R1+0xb74] ;  /* 0x000b740001977983 */ /* 0x000f280000300800 */
[----:B------:R-:W-:Y:S04]  /*9910*/  STL [R1+0xf28], R3 ;  /* 0x000f280301007387 */ /* 0x000fe80000100800 */
[----:B------:R0:W-:Y:S04]  /*9920*/  STS.U16 [R0+UR4+0x400], R16 ;  /* 0x0004001000007988 */ /* 0x0001e80008000404 */
[----:B------:R1:W-:Y:S04]  /*9930*/  STS.U16 [R0+UR4+0x4800], R15 ;  /* 0x0048000f00007988 */ /* 0x0003e80008000404 */
[----:B0-----:R-:W3:Y:S04]  /*9940*/  LDL.LU R16, [R1+0xb78] ;  /* 0x000b780001107983 */ /* 0x001ee80000300800 */
[----:B-1----:R-:W2:Y:S04]  /*9950*/  LDL.LU R15, [R1+0xb7c] ;  /* 0x000b7c00010f7983 */ /* 0x002ea80000300800 */
[----:B------:R0:W-:Y:S04]  /*9960*/  STS.U16 [R0+UR4+0x2800], R13 ;  /* 0x0028000d00007988 */ /* 0x0001e80008000404 */
[----:B------:R1:W-:Y:S04]  /*9970*/  STS.U16 [R0+UR4+0x800], R12 ;  /* 0x0008000c00007988 */ /* 0x0003e80008000404 */
[----:B0-----:R-:W4:Y:S04]  /*9980*/  LDL.LU R13, [R1+0xb80] ;  /* 0x000b8000010d7983 */ /* 0x001f280000300800 */
[----:B-1----:R-:W4:Y:S04]  /*9990*/  LDL.LU R12, [R1+0xb84] ;  /* 0x000b8400010c7983 */ /* 0x002f280000300800 */
[----:B------:R0:W-:Y:S04]  /*99a0*/  STS.U16 [R0+UR4+0x2000], R21 ;  /* 0x0020001500007988 */ /* 0x0001e80008000404 */
[----:B------:R1:W-:Y:S04]  /*99b0*/  STS.U16 [R0+UR4], R20 ;  /* 0x0000001400007988 */ /* 0x0003e80008000404 */
[----:B0-----:R-:W4:Y:S04]  /*99c0*/  LDL.LU R21, [R1+0xb88] ;  /* 0x000b880001157983 */ /* 0x001f280000300800 */
[----:B-1----:R-:W4:Y:S04]  /*99d0*/  LDL.LU R20, [R1+0xb8c] ;  /* 0x000b8c0001147983 */ /* 0x002f280000300800 */
[----:B------:R0:W-:Y:S04]  /*99e0*/  STS.U16 [R0+UR4+0x4400], R19 ;  /* 0x0044001300007988 */ /* 0x0001e80008000404 */
[----:B------:R1:W-:Y:S04]  /*99f0*/  STS.U16 [R0+UR4+0x6400], R18 ;  /* 0x0064001200007988 */ /* 0x0003e80008000404 */
[----:B0-----:R-:W4:Y:S04]  /*9a00*/  LDL.LU R19, [R1+0xb90] ;  /* 0x000b900001137983 */ /* 0x001f280000300800 */
[----:B-1----:R-:W4:Y:S04]  /*9a10*/  LDL.LU R18, [R1+0xb98] ;  /* 0x000b980001127983 */ /* 0x002f280000300800 */
[----:B------:R0:W-:Y:S04]  /*9a20*/  STS.U16 [R0+UR4+0x2400], R17 ;  /* 0x0024001100007988 */ /* 0x0001e80008000404 */
[----:B------:R1:W-:Y:S04]  /*9a30*/  STS.U16 [R0+UR4+0x6800], R14 ;  /* 0x0068000e00007988 */ /* 0x0003e80008000404 */
[----:B0-----:R-:W4:Y:S04]  /*9a40*/  LDL.LU R17, [R1+0xb9c] ;  /* 0x000b9c0001117983 */ /* 0x001f280000300800 */
[----:B------:R4:W-:Y:S04]  /*9a50*/  STS.U16 [R0+UR4+0x6000], R23 ;  /* 0x0060001700007988 */ /* 0x0009e80008000404 */
[----:B------:R0:W-:Y:S04]  /*9a60*/  STS.U16 [R0+UR4+0x4000], R22 ;  /* 0x0040001600007988 */ /* 0x0001e80008000404 */
[----:B------:R0:W-:Y:S04]  /*9a70*/  STS.U16 [R0+UR4+0x2c00], R9 ;  /* 0x002c000900007988 */ /* 0x0001e80008000404 */
[----:B------:R0:W-:Y:S04]  /*9a80*/  STS.U16 [R0+UR4+0xc00], R8 ;  /* 0x000c000800007988 */ /* 0x0001e80008000404 */
[----:B------:R0:W-:Y:S04]  /*9a90*/  STS.U16 [R0+UR4+0x4c00], R11 ;  /* 0x004c000b00007988 */ /* 0x0001e80008000404 */
[----:B------:R0:W-:Y:S01]  /*9aa0*/  STS.U16 [R0+UR4+0x6c00], R10 ;  /* 0x006c000a00007988 */ /* 0x0001e20008000404 */
[----:B------:R-:W-:Y:S01]  /*9ab0*/  PRMT R32, RZ, 0x7610, R32 ;  /* 0x00007610ff207816 */ /* 0x000fe20000000020 */
[----:B------:R-:W-:Y:S01]  /*9ac0*/  IMAD.MOV.U32 R2, RZ, RZ, R225 ;  /* 0x000000ffff027224 */ /* 0x000fe200078e00e1 */
[----:B------:R-:W-:Y:S01]  /*9ad0*/  PRMT R46, RZ, 0x7610, R46 ;  /* 0x00007610ff2e7816 */ /* 0x000fe2000000002e */
[----:B------:R-:W-:-:S03]  /*9ae0*/  IMAD.MOV.U32 R238, RZ, RZ, R227 ;  /* 0x000000ffffee7224 */ /* 0x000fc600078e00e3 */
[----:B------:R1:W4:Y:S01]  /*9af0*/  @!P2 LDG.E.U16 R32, desc[UR6][R6.64] ;  /* 0x000000060620a981 */ /* 0x000322000c1e1500 */
[----:B------:R-:W-:Y:S01]  /*9b00*/  IMAD.MOV.U32 R239, RZ, RZ, R226 ;  /* 0x000000ffffef7224 */ /* 0x000fe200078e00e2 */
[----:B------:R-:W-:Y:S01]  /*9b10*/  PRMT R31, RZ, 0x7610, R31 ;  /* 0x00007610ff1f7816 */ /* 0x000fe2000000001f */
[----:B-1----:R-:W-:Y:S01]  /*9b20*/  IMAD.WIDE R6, R159, 0x2, R2 ;  /* 0x000000029f067825 */ /* 0x002fe200078e0202 */
[----:B------:R-:W-:-:S04]  /*9b30*/  LOP3.LUT R251, R251, R250, RZ, 0x3c, !PT ;  /* 0x000000fafbfb7212 */ /* 0x000fc800078e3cff */
[----:B------:R1:W4:Y:S01]  /*9b40*/  @!P2 LDG.E.U16 R46, desc[UR6][R6.64] ;  /* 0x00000006062ea981 */ /* 0x000322000c1e1500 */
[----:B------:R-:W-:Y:S01]  /*9b50*/  PRMT R45, RZ, 0x7610, R45 ;  /* 0x00007610ff2d7816 */ /* 0x000fe2000000002d */
[----:B---3--:R-:W-:Y:S02]  /*9b60*/  IMAD.MOV.U32 R217, RZ, RZ, R16 ;  /* 0x000000ffffd97224 */ /* 0x008fe400078e0010 */
[----:B------:R-:W3:Y:S01]  /*9b70*/  LDL.LU R16, [R1+0xba0] ;  /* 0x000ba00001107983 */ /* 0x000ee20000300800 */
[----:B--2---:R-:W-:-:S03]  /*9b80*/  IMAD.MOV.U32 R216, RZ, RZ, R15 ;  /* 0x000000ffffd87224 */ /* 0x004fc600078e000f */
[----:B------:R-:W2:Y:S04]  /*9b90*/  LDL.LU R15, [R1+0xba4] ;  /* 0x000ba400010f7983 */ /* 0x000ea80000300800 */
[----:B------:R-:W2:Y:S01]  /*9ba0*/  LDL.LU R14, [R1+0xba8] ;  /* 0x000ba800010e7983 */ /* 0x000ea20000300800 */
[----:B----4-:R-:W-:-:S03]  /*9bb0*/  IMAD.MOV.U32 R23, RZ, RZ, R13 ;  /* 0x000000ffff177224 */ /* 0x010fc600078e000d */
[----:B------:R-:W4:Y:S01]  /*9bc0*/  LDL.LU R13, [R1+0xbac] ;  /* 0x000bac00010d7983 */ /* 0x000f220000300800 */
[----:B0-----:R-:W-:-:S03]  /*9bd0*/  IMAD.MOV.U32 R22, RZ, RZ, R12 ;  /* 0x000000ffff167224 */ /* 0x001fc600078e000c */
[----:B------:R-:W4:Y:S04]  /*9be0*/  LDL.LU R12, [R1+0xbb0] ;  /* 0x000bb000010c7983 */ /* 0x000f280000300800 */
[----:B------:R-:W4:Y:S04]  /*9bf0*/  LDL.LU R9, [R1+0xbcc] ;  /* 0x000bcc0001097983 */ /* 0x000f280000300800 */
[----:B------:R-:W4:Y:S04]  /*9c00*/  LDL.LU R8, [R1+0xbd0] ;  /* 0x000bd00001087983 */ /* 0x000f280000300800 */
[----:B------:R-:W4:Y:S04]  /*9c10*/  LDL.LU R11, [R1+0xbd4] ;  /* 0x000bd400010b7983 */ /* 0x000f280000300800 */
[----:B------:R-:W4:Y:S01]  /*9c20*/  LDL.LU R10, [R1+0xbd8] ;  /* 0x000bd800010a7983 */ /* 0x000f220000300800 */
[----:B-1----:R-:W-:Y:S01]  /*9c30*/  IMAD.WIDE R6, R159, 0x2, R238 ;  /* 0x000000029f067825 */ /* 0x002fe200078e02ee */
[----:B------:R-:W-:-:S04]  /*9c40*/  LOP3.LUT R249, R249, R248, RZ, 0x3c, !PT ;  /* 0x000000f8f9f97212 */ /* 0x000fc800078e3cff */
[----:B------:R0:W4:Y:S01]  /*9c50*/  @!P2 LDG.E.U16 R31, desc[UR6][R6.64] ;  /* 0x00000006061fa981 */ /* 0x000122000c1e1500 */
[----:B------:R-:W-:Y:S02]  /*9c60*/  PRMT R30, RZ, 0x7610, R30 ;  /* 0x00007610ff1e7816 */ /* 0x000fe4000000001e */
[----:B------:R-:W-:Y:S01]  /*9c70*/  LOP3.LUT R247, R247, R246, RZ, 0x3c, !PT ;  /* 0x000000f6f7f77212 */ /* 0x000fe200078e3cff */
[----:B0-----:R-:W-:-:S05]  /*9c80*/  IMAD.WIDE R6, R159, 0x2, R250 ;  /* 0x000000029f067825 */ /* 0x001fca00078e02fa */
        /* <DEDUP_REMOVED lines=33> */
[----:B------:R-:W-:Y:S01]  /*9ea0*/  PRMT R40, RZ, 0x7610, R40 ;  /* 0x00007610ff287816 */ /* 0x000fe20000000028 */
[----:B------:R-:W-:Y:S02]  /*9eb0*/  IMAD.MOV.U32 R226, RZ, RZ, R176 ;  /* 0x000000ffffe27224 */ /* 0x000fe400078e00b0 */
[----:B0-----:R-:W-:-:S05]  /*9ec0*/  IMAD.WIDE R6, R159, 0x2, R230 ;  /* 0x000000029f067825 */ /* 0x001fca00078e02e6 */
[----:B------:R0:W4:Y:S01]  /*9ed0*/  @!P2 LDG.E.U16 R26, desc[UR6][R6.64] ;  /* 0x00000006061aa981 */ /* 0x000122000c1e1500 */
[----:B------:R-:W-:Y:S01]  /*9ee0*/  IMAD.MOV.U32 R227, RZ, RZ, R177 ;  /* 0x000000ffffe37224 */ /* 0x000fe200078e00b1 */
[----:B------:R-:W-:Y:S01]  /*9ef0*/  PRMT R25, RZ, 0x7610, R25 ;  /* 0x00007610ff197816 */ /* 0x000fe20000000019 */
[----:B0-----:R-:W-:-:S05]  /*9f00*/  IMAD.WIDE R6, R159, 0x2, R228 ;  /* 0x000000029f067825 */ /* 0x001fca00078e02e4 */
[----:B------:R0:W4:Y:S01]  /*9f10*/  @!P2 LDG.E.U16 R40, desc[UR6][R6.64] ;  /* 0x000000060628a981 */ /* 0x000122000c1e1500 */
[----:B------:R-:W-:Y:S02]  /*9f20*/  IMAD.MOV.U32 R224, RZ, RZ, R174 ;  /* 0x000000ffffe07224 */ /* 0x000fe400078e00ae */
        /* <DEDUP_REMOVED lines=15> */
[----:B------:R-:W-:Y:S02]  /*a020*/  IMAD.MOV.U32 R219, RZ, RZ, R169 ;  /* 0x000000ffffdb7224 */ /* 0x000fe400078e00a9 */
[----:B0-----:R-:W-:-:S05]  /*a030*/  IMAD.WIDE R6, R159, 0x2, R220 ;  /* 0x000000029f067825 */ /* 0x001fca00078e02dc */
[----:B------:R0:W4:Y:S01]  /*a040*/  @!P2 LDG.E.U16 R38, desc[UR6][R6.64] ;  /* 0x000000060626a981 */ /* 0x000122000c1e1500 */
[----:B------:R-:W-:Y:S01]  /*a050*/  PRMT R37, RZ, 0x7610, R37 ;  /* 0x00007610ff257816 */ /* 0x000fe20000000025 */
[----:B0-----:R-:W-:-:S05]  /*a060*/  IMAD.WIDE R6, R159, 0x2, R218 ;  /* 0x000000029f067825 */ /* 0x001fca00078e02da */
[----:B------:R0:W4:Y:S02]  /*a070*/  @!P2 LDG.E.U16 R157, desc[UR6][R6.64] ;  /* 0x00000006069da981 */ /* 0x000124000c1e1500 */
        /* <DEDUP_REMOVED lines=9> */
[----:B------:R3:W4:Y:S01]  /*a110*/  @!P2 LDG.E.U16 R91, desc[UR6][R6.64] ;  /* 0x00000006065ba981 */ /* 0x000722000c1e1500 */
[----:B------:R-:W-:Y:S01]  /*a120*/  LOP3.LUT R151, R0, 0x10, RZ, 0x3c, !PT ;  /* 0x0000001000977812 */ /* 0x000fe200078e3cff */
[----:B---3--:R-:W-:-:S05]  /*a130*/  IMAD.WIDE R6, R159, 0x2, R16 ;  /* 0x000000029f067825 */ /* 0x008fca00078e0210 */
[----:B------:R2:W3:Y:S01]  /*a140*/  @!P2 LDG.E.U16 R36, desc[UR6][R6.64] ;  /* 0x000000060624a981 */ /* 0x0004e2000c1e1500 */
[----:B------:R-:W-:-:S03]  /*a150*/  PRMT R35, RZ, 0x7610, R35 ;  /* 0x00007610ff237816 */ /* 0x000fc60000000023 */
[----:B------:R-:W-:Y:S01]  /*a160*/  STS.U16 [R151+UR4+0x80], R168 ;  /* 0x000080a897007988 */ /* 0x000fe20008000404 */
[----:B--2---:R-:W-:-:S03]  /*a170*/  IMAD.WIDE R6, R159, 0x2, R14 ;  /* 0x000000029f067825 */ /* 0x004fc600078e020e */
[----:B------:R0:W-:Y:S04]  /*a180*/  STS.U16 [R151+UR4+0x2080], R161 ;  /* 0x002080a197007988 */ /* 0x0001e80008000404 */
[----:B------:R4:W2:Y:S04]  /*a190*/  @!P2 LDG.E.U16 R90, desc[UR6][R6.64] ;  /* 0x00000006065aa981 */ /* 0x0008a8000c1e1500 */
[----:B------:R1:W-:Y:S04]  /*a1a0*/  STS.U16 [R151+UR4+0x4080], R160 ;  /* 0x004080a097007988 */ /* 0x0003e80008000404 */
[----:B0-----:R-:W3:Y:S01]  /*a1b0*/  LDL.LU R161, [R1+0xbdc] ;  /* 0x000bdc0001a17983 */ /* 0x001ee20000300800 */
[----:B----4-:R-:W-:-:S03]  /*a1c0*/  IMAD.WIDE R6, R159, 0x2, R12 ;  /* 0x000000029f067825 */ /* 0x010fc600078e020c */
[----:B-1----:R-:W4:Y:S01]  /*a1d0*/  LDL.LU R160, [R1+0xbe0] ;  /* 0x000be00001a07983 */ /* 0x002f220000300800 */
[----:B------:R-:W-:-:S03]  /*a1e0*/  PRMT R89, RZ, 0x7610, R89 ;  /* 0x00007610ff597816 */ /* 0x000fc60000000059 */
[----:B------:R0:W2:Y:S01]  /*a1f0*/  @!P2 LDG.E.U16 R35, desc[UR6][R6.64] ;  /* 0x000000060623a981 */ /* 0x0000a2000c1e1500 */
[----:B------:R-:W-:Y:S01]  /*a200*/  PRMT R34, RZ, 0x7610, R34 ;  /* 0x00007610ff227816 */ /* 0x000fe20000000022 */
[----:B0-----:R-:W-:-:S05]  /*a210*/  IMAD.WIDE R6, R159, 0x2, R8 ;  /* 0x000000029f067825 */ /* 0x001fca00078e0208 */
[----:B------:R0:W2:Y:S02]  /*a220*/  @!P2 LDG.E.U16 R89, desc[UR6][R6.64] ;  /* 0x000000060659a981 */ /* 0x0000a4000c1e1500 */
[----:B0-----:R-:W-:-:S05]  /*a230*/  IMAD.WIDE R6, R159, 0x2, R10 ;  /* 0x000000029f067825 */ /* 0x001fca00078e020a */
[----:B------:R4:W2:Y:S04]  /*a240*/  @!P2 LDG.E.U16 R34, desc[UR6][R6.64] ;  /* 0x000000060622a981 */ /* 0x0008a8000c1e1500 */
[----:B------:R-:W-:Y:S04]  /*a250*/  STS.U16 [R151+UR4+0x6080], R167 ;  /* 0x006080a797007988 */ /* 0x000fe80008000404 */
        /* <DEDUP_REMOVED lines=8> */
[----:B------:R0:W-:Y:S04]  /*a2e0*/  STS.U16 [R151+UR4+0xc80], R135 ;  /* 0x000c808797007988 */ /* 0x0001e80008000404 */
[----:B------:R-:W-:Y:S01]  /*a2f0*/  STS.U16 [R151+UR4+0x2c80], R153 ;  /* 0x002c809997007988 */ /* 0x000fe20008000404 */
[----:B0-----:R-:W-:-:S03]  /*a300*/  LOP3.LUT R135, R0, 0x20, RZ, 0x3c, !PT ;  /* 0x0000002000877812 */ /* 0x001fc600078e3cff */
        /* <DEDUP_REMOVED lines=88> */
[----:B------:R-:W-:Y:S01]  /*a890*/  STS.U16 [R50+UR4+0x2380], R64 ;  /* 0x0023804032007988 */ /* 0x000fe20008000404 */
[----:B----4-:R-:W-:-:S03]  /*a8a0*/  IMAD.MOV.U32 R6, RZ, RZ, R160 ;  /* 0x000000ffff067224 */ /* 0x010fc600078e00a0 */
[----:B------:R-:W-:Y:S01]  /*a8b0*/  STS.U16 [R50+UR4+0x4380], R63 ;  /* 0x0043803f32007988 */ /* 0x000fe20008000404 */
[----:B---3--:R-:W-:-:S03]  /*a8c0*/  IMAD.MOV.U32 R7, RZ, RZ, R161 ;  /* 0x000000ffff077224 */ /* 0x008fc600078e00a1 */
[----:B------:R-:W-:Y:S04]  /*a8d0*/  STS.U16 [R50+UR4+0x6380], R62 ;  /* 0x0063803e32007988 */ /* 0x000fe80008000404 */
[----:B------:R-:W-:Y:S01]  /*a8e0*/  STS.U16 [R50+UR4+0x780], R61 ;  /* 0x0007803d32007988 */ /* 0x000fe20008000404 */
[----:B------:R-:W-:-:S03]  /*a8f0*/  PRMT R3, RZ, 0x7610, R3 ;  /* 0x00007610ff037816 */ /* 0x000fc60000000003 */
[----:B------:R-:W-:Y:S01]  /*a900*/  STS.U16 [R50+UR4+0x2780], R60 ;  /* 0x0027803c32007988 */ /* 0x000fe20008000404 */
[----:B------:R-:W-:-:S03]  /*a910*/  IMAD.WIDE R160, R159, 0x2, R6 ;  /* 0x000000029fa07825 */ /* 0x000fc600078e0206 */
        /* <DEDUP_REMOVED lines=8> */
[----:B------:R-:W3:Y:S04]  /*a9a0*/  @!P2 LDG.E.U16 R3, desc[UR6][R160.64] ;  /* 0x00000006a003a981 */ /* 0x000ee8000c1e1500 */
        /* <DEDUP_REMOVED lines=17> */
[----:B--2---:R-:W-:Y:S04]  /*aac0*/  STS.U16 [R5+UR4+0x9c00], R35 ;  /* 0x009c002305007988 */ /* 0x004fe80008000404 */
        /* <DEDUP_REMOVED lines=11> */
[----:B0-----:R-:W2:Y:S04]  /*ab80*/  LDL.LU.64 R24, [R1+0x400] ;  /* 0x0004000001187983 */ /* 0x001ea80000300a00 */
[----:B------:R-:W2:Y:S04]  /*ab90*/  LDL.LU.64 R26, [R1+0x408] ;  /* 0x00040800011a7983 */ /* 0x000ea80000300a00 */
        /* <DEDUP_REMOVED lines=30> */
[----:B------:R-:W4:Y:S04]  /*ad80*/  LDL.LU.64 R92, [R1+0x300] ;  /* 0x00030000015c7983 */ /* 0x000f280000300a00 */
        /* <DEDUP_REMOVED lines=31> */
[----:B------:R-:W-:Y:S04]  /*af80*/  STS.U16 [R4+UR4+0x9500], R157 ;  /* 0x0095009d04007988 */ /* 0x000fe80008000404 */
[----:B------:R-:W-:Y:S04]  /*af90*/  STS.U16 [R4+UR4+0x9700], R156 ;  /* 0x0097009c04007988 */ /* 0x000fe80008000404 */
[----:B------:R-:W-:Y:S04]  /*afa0*/  STS.U16 [R4+UR4+0x9900], R91 ;  /* 0x0099005b04007988 */ /* 0x000fe80008000404 */
[----:B------:R-:W-:Y:S04]  /*afb0*/  STS.U16 [R4+UR4+0x9b00], R90 ;  /* 0x009b005a04007988 */ /* 0x000fe80008000404 */
[----:B------:R-:W-:Y:S04]  /*afc0*/  STS.U16 [R4+UR4+0x9d00], R89 ;  /* 0x009d005904007988 */ /* 0x000fe80008000404 */
[----:B---3--:R0:W-:Y:S01]  /*afd0*/  STS.U16 [R4+UR4+0x9f00], R3 ;  /* 0x009f000304007988 */ /* 0x0081e20008000404 */
[----:B------:R1:W-:Y:S06]  /*afe0*/  MEMBAR.ALL.CTA ;  /* 0x0000000000007992 */ /* 0x0003ec0000008000 */
[----:B-1----:R-:W1:Y:S02]  /*aff0*/  FENCE.VIEW.ASYNC.S ;  /* 0x00000000000073c6 */ /* 0x002e640000000000 */
[----:B-1----:R-:W-:Y:S06]  /*b000*/  BAR.SYNC.DEFER_BLOCKING 0x0 ;  /* 0x0000000000007b1d */ /* 0x002fec0000010000 */
[----:B--2---:R-:W-:-:S06]  /*b010*/  WARPGROUP.ARRIVE ;  /* 0x00000000000079c5 */ /* 0x004fcc0000000000 */
[----:B------:R-:W-:Y:S03]  /*b020*/  HGMMA.64x128x16.F32.BF16 R24, gdesc[UR12].tnspA, R24, gsb0 ;  /* 0x21e000000c1879f0 */ /* 0x000fe60008001818 */
[----:B------:R-:W-:Y:S02]  /*b030*/  WARPGROUP.DEPBAR.LE gsb0, 0x0 ;  /* 0x00008000000079c5 */ /* 0x000fe40000010000 */
[----:B------:R-:W-:-:S07]  /*b040*/  WARPGROUP.ARRIVE ;  /* 0x00000000000079c5 */ /* 0x000fce0000000000 */
[----:B------:R-:W-:Y:S03]  /*b050*/  HGMMA.64x128x16.F32.BF16 R24, gdesc[UR8].tnspA, R24, gsb0 ;  /* 0x21e00000081879f0 */ /* 0x000fe60008001818 */
[----:B------:R-:W-:Y:S02]  /*b060*/  WARPGROUP.DEPBAR.LE gsb0, 0x0 ;  /* 0x00008000000079c5 */ /* 0x000fe40000010000 */
[----:B----4-:R-:W-:-:S07]  /*b070*/  WARPGROUP.ARRIVE ;  /* 0x00000000000079c5 */ /* 0x010fce0000000000 */
[----:B------:R-:W-:Y:S01]  /*b080*/  HGMMA.64x128x16.F32.BF16 R92, gdesc[UR48].tnspA, R92, gsb0 ;  /* 0x21e00000305c79f0 */ /* 0x000fe2000800185c */
[----:B------:R-:W-:Y:S04]  /*b090*/  STL.64 [R1+0x400], R24 ;  /* 0x0004001801007387 */ /* 0x000fe80000100a00 */
[----:B------:R1:W-:Y:S04]  /*b0a0*/  STL.64 [R1+0x408], R26 ;  /* 0x0004081a01007387 */ /* 0x0003e80000100a00 */
        /* <DEDUP_REMOVED lines=30> */
[----:B0-----:R-:W3:Y:S01]  /*b290*/  LDL.LU R4, [R1+0xbbc] ;  /* 0x000bbc0001047983 */ /* 0x001ee20000300800 */
[----:B------:R-:W-:-:S02]  /*b2a0*/  WARPGROUP.DEPBAR.LE gsb0, 0x0 ;  /* 0x00008000000079c5 */ /* 0x000fc40000010000 */
[----:B-1----:R-:W-:Y:S02]  /*b2b0*/  IMAD.MOV.U32 R27, RZ, RZ, R152 ;  /* 0x000000ffff1b7224 */ /* 0x002fe400078e0098 */
[----:B------:R-:W-:Y:S02]  /*b2c0*/  IMAD.MOV.U32 R26, RZ, RZ, R153 ;  /* 0x000000ffff1a7224 */ /* 0x000fe400078e0099 */
[----:B------:R-:W-:Y:S01]  /*b2d0*/  IMAD.MOV.U32 R25, RZ, RZ, R154 ;  /* 0x000000ffff197224 */ /* 0x000fe200078e009a */
[----:B------:R-:W4:Y:S01]  /*b2e0*/  LDL.LU.64 R152, [R1+0x200] ;  /* 0x0002000001987983 */ /* 0x000f220000300a00 */
[----:B------:R-:W-:-:S03]  /*b2f0*/  IMAD.MOV.U32 R24, RZ, RZ, R155 ;  /* 0x000000ffff187224 */ /* 0x000fc600078e009b */
[----:B------:R-:W3:Y:S04]  /*b300*/  LDL.LU.64 R154, [R1+0x208] ;  /* 0x00020800019a7983 */ /* 0x000ee80000300a00 */
[----:B------:R-:W4:Y:S04]  /*b310*/  LDL.LU.64 R156, [R1+0x210] ;  /* 0x00021000019c7983 */ /* 0x000f280000300a00 */
        /* <DEDUP_REMOVED lines=22> */
[----:B------:R-:W3:Y:S01]  /*b480*/  LDL.LU.64 R202, [R1+0x2c8] ;  /* 0x0002c80001ca7983 */ /* 0x000ee20000300a00 */
[----:B------:R-:W-:-:S03]  /*b490*/  R2UR UR49, R213 ;  /* 0x00000000d53172ca */ /* 0x000fc600000e0000 */
[----:B------:R-:W4:Y:S01]  /*b4a0*/  LDL.LU.64 R204, [R1+0x2d0] ;  /* 0x0002d00001cc7983 */ /* 0x000f220000300a00 */
[----:B------:R-:W-:-:S03]  /*b4b0*/  R2UR UR48, R214 ;  /* 0x00000000d63072ca */ /* 0x000fc600000e0000 */
[----:B------:R-:W3:Y:S01]  /*b4c0*/  LDL.LU.64 R206, [R1+0x2d8] ;  /* 0x0002d80001ce7983 */ /* 0x000ee20000300a00 */
[----:B------:R-:W-:-:S03]  /*b4d0*/  IMAD.MOV.U32 R3, RZ, RZ, R215 ;  /* 0x000000ffff037224 */ /* 0x000fc600078e00d7 */
[----:B------:R-:W4:Y:S04]  /*b4e0*/  LDL.LU.64 R208, [R1+0x2e0] ;  /* 0x0002e00001d07983 */ /* 0x000f280000300a00 */
[----:B------:R-:W3:Y:S04]  /*b4f0*/  LDL.LU.64 R210, [R1+0x2e8] ;  /* 0x0002e80001d27983 */ /* 0x000ee80000300a00 */
[----:B------:R-:W4:Y:S04]  /*b500*/  LDL.LU.64 R212, [R1+0x2f0] ;  /* 0x0002f00001d47983 */ /* 0x000f280000300a00 */
[----:B------:R-:W3:Y:S01]  /*b510*/  LDL.LU.64 R214, [R1+0x2f8] ;  /* 0x0002f80001d67983 */ /* 0x000ee20000300a00 */
[----:B--2---:R-:W-:-:S02]  /*b520*/  IMAD.MOV.U32 R87, RZ, RZ, R92 ;  /* 0x000000ffff577224 */ /* 0x004fc400078e005c */
[----:B------:R-:W-:Y:S02]  /*b530*/  IMAD.MOV.U32 R86, RZ, RZ, R93 ;  /* 0x000000ffff567224 */ /* 0x000fe400078e005d */
[----:B------:R-:W-:Y:S02]  /*b540*/  IMAD.MOV.U32 R85, RZ, RZ, R94 ;  /* 0x000000ffff557224 */ /* 0x000fe400078e005e */
[----:B------:R-:W-:Y:S02]  /*b550*/  IMAD.MOV.U32 R84, RZ, RZ, R95 ;  /* 0x000000ffff547224 */ /* 0x000fe400078e005f */
[----:B------:R-:W-:Y:S02]  /*b560*/  IMAD.MOV.U32 R83, RZ, RZ, R96 ;  /* 0x000000ffff537224 */ /* 0x000fe400078e0060 */
[----:B------:R-:W-:Y:S02]  /*b570*/  IMAD.MOV.U32 R82, RZ, RZ, R97 ;  /* 0x000000ffff527224 */ /* 0x000fe400078e0061 */
[----:B------:R-:W-:-:S02]  /*b580*/  IMAD.MOV.U32 R81, RZ, RZ, R98 ;  /* 0x000000ffff517224 */ /* 0x000fc400078e0062 */
        /* <DEDUP_REMOVED lines=52> */
[----:B------:R-:W-:Y:S01]  /*b8d0*/  IMAD.MOV.U32 R28, RZ, RZ, R151 ;  /* 0x000000ffff1c7224 */ /* 0x000fe200078e0097 */
[----:B------:R-:W-:Y:S01]  /*b8e0*/  UIADD3.64 UR52, UR8, 0x100, URZ ;  /* 0x0000010008347897 */ /* 0x000fe2000fffe03f */
[----:B------:R-:W-:Y:S01]  /*b8f0*/  UMOV UR54, UR10 ;  /* 0x0000000a00367c82 */ /* 0x000fe20008000000 */
[----:B------:R-:W-:Y:S01]  /*b900*/  UMOV UR55, UR11 ;  /* 0x0000000b00377c82 */ /* 0x000fe20008000000 */
[----:B------:R-:W-:Y:S01]  /*b910*/  IMAD.MOV.U32 R252, RZ, RZ, R88 ;  /* 0x000000fffffc7224 */ /* 0x000fe200078e0058 */
[----:B---3--:R-:W-:Y:S04]  /*b920*/  STL.64 [R1+0x1028], R214 ;  /* 0x001028d601007387 */ /* 0x008fe80000100a00 */
[----:B----4-:R-:W-:Y:S04]  /*b930*/  STL.64 [R1+0x1020], R212 ;  /* 0x001020d401007387 */ /* 0x010fe80000100a00 */
        /* <DEDUP_REMOVED lines=25> */
[----:B------:R2:W-:Y:S04]  /*bad0*/  STL.64 [R1+0xf50], R160 ;  /* 0x000f50a001007387 */ /* 0x0005e80000100a00 */
[----:B------:R3:W-:Y:S01]  /*bae0*/  STL.64 [R1+0xf48], R158 ;  /* 0x000f489e01007387 */ /* 0x0007e20000100a00 */
[----:B0-----:R-:W-:-:S03]  /*baf0*/  IMAD.MOV.U32 R164, RZ, RZ, R75 ;  /* 0x000000ffffa47224 */ /* 0x001fc600078e004b */
[----:B------:R0:W-:Y:S01]  /*bb00*/  STL.64 [R1+0xf40], R156 ;  /* 0x000f409c01007387 */ /* 0x0001e20000100a00 */
[----:B-1----:R-:W-:-:S03]  /*bb10*/  IMAD.MOV.U32 R162, RZ, RZ, R77 ;  /* 0x000000ffffa27224 */ /* 0x002fc600078e004d */
[----:B------:R1:W-:Y:S01]  /*bb20*/  STL.64 [R1+0xf38], R154 ;  /* 0x000f389a01007387 */ /* 0x0003e20000100a00 */
[----:B--2---:R-:W-:Y:S02]  /*bb30*/  IMAD.MOV.U32 R160, RZ, RZ, R79 ;  /* 0x000000ffffa07224 */ /* 0x004fe400078e004f */
[----:B------:R-:W-:Y:S01]  /*bb40*/  IMAD.MOV.U32 R161, RZ, RZ, R78 ;  /* 0x000000ffffa17224 */ /* 0x000fe200078e004e */
[----:B------:R2:W-:Y:S01]  /*bb50*/  STL.64 [R1+0xf30], R152 ;  /* 0x000f309801007387 */ /* 0x0005e20000100a00 */
[----:B---3--:R-:W-:Y:S02]  /*bb60*/  IMAD.MOV.U32 R158, RZ, RZ, R81 ;  /* 0x000000ffff9e7224 */ /* 0x008fe400078e0051 */
[----:B------:R-:W-:Y:S01]  /*bb70*/  IMAD.MOV.U32 R159, RZ, RZ, R80 ;  /* 0x000000ffff9f7224 */ /* 0x000fe200078e0050 */
[----:B------:R-:W3:Y:S01]  /*bb80*/  LDL.LU.64 R88, [R1+0x100] ;  /* 0x0001000001587983 */ /* 0x000ee20000300a00 */
[----:B0-----:R-:W-:Y:S02]  /*bb90*/  IMAD.MOV.U32 R156, RZ, RZ, R83 ;  /* 0x000000ffff9c7224 */ /* 0x001fe400078e0053 */
[----:B------:R-:W-:Y:S01]  /*bba0*/  IMAD.MOV.U32 R157, RZ, RZ, R82 ;  /* 0x000000ffff9d7224 */ /* 0x000fe200078e0052 */
[----:B------:R-:W3:Y:S01]  /*bbb0*/  LDL.LU.64 R90, [R1+0x108] ;  /* 0x00010800015a7983 */ /* 0x000ee20000300a00 */
[----:B-1----:R-:W-:-:S02]  /*bbc0*/  IMAD.MOV.U32 R154, RZ, RZ, R85 ;  /* 0x000000ffff9a7224 */ /* 0x002fc400078e0055 */
[----:B------:R-:W-:Y:S01]  /*bbd0*/  IMAD.MOV.U32 R155, RZ, RZ, R84 ;  /* 0x000000ffff9b7224 */ /* 0x000fe200078e0054 */
[----:B------:R-:W3:Y:S01]  /*bbe0*/  LDL.LU.64 R92, [R1+0x110] ;  /* 0x00011000015c7983 */ /* 0x000ee20000300a00 */
[----:B--2---:R-:W-:Y:S02]  /*bbf0*/  IMAD.MOV.U32 R152, RZ, RZ, R87 ;  /* 0x000000ffff987224 */ /* 0x004fe400078e0057 */
[----:B------:R-:W-:Y:S01]  /*bc00*/  IMAD.MOV.U32 R153, RZ, RZ, R86 ;  /* 0x000000ffff997224 */ /* 0x000fe200078e0056 */
[----:B------:R-:W3:Y:S01]  /*bc10*/  LDL.LU.64 R94, [R1+0x118] ;  /* 0x00011800015e7983 */ /* 0x000ee20000300a00 */
[----:B------:R-:W-:Y:S02]  /*bc20*/  IMAD.MOV.U32 R163, RZ, RZ, R76 ;  /* 0x000000ffffa37224 */ /* 0x000fe400078e004c */
[----:B------:R-:W-:Y:S01]  /*bc30*/  IMAD.MOV.U32 R165, RZ, RZ, R74 ;  /* 0x000000ffffa57224 */ /* 0x000fe200078e004a */
[----:B------:R-:W3:Y:S01]  /*bc40*/  LDL.LU.64 R96, [R1+0x120] ;  /* 0x0001200001607983 */ /* 0x000ee20000300a00 */
[----:B------:R-:W-:-:S02]  /*bc50*/  IMAD.MOV.U32 R166, RZ, RZ, R73 ;  /* 0x000000ffffa67224 */ /* 0x000fc400078e0049 */
[----:B------:R-:W-:Y:S01]  /*bc60*/  IMAD.MOV.U32 R167, RZ, RZ, R72 ;  /* 0x000000ffffa77224 */ /* 0x000fe200078e0048 */
[----:B------:R-:W3:Y:S01]  /*bc70*/  LDL.LU.64 R98, [R1+0x128] ;  /* 0x0001280001627983 */ /* 0x000ee20000300a00 */
[----:B------:R-:W-:Y:S02]  /*bc80*/  IMAD.MOV.U32 R168, RZ, RZ, R71 ;  /* 0x000000ffffa87224 */ /* 0x000fe400078e0047 */
        /* <DEDUP_REMOVED lines=70> */
[----:B------:R-:W3:Y:S04]  /*c0f0*/  LDL.LU.64 R146, [R1+0x1e8] ;  /* 0x0001e80001927983 */ /* 0x000ee80000300a00 */
[----:B------:R-:W3:Y:S01]  /*c100*/  LDL.LU.64 R148, [R1+0x1f0] ;  /* 0x0001f00001947983 */ /* 0x000ee20000300a00 */
[----:B------:R-:W-:-:S03]  /*c110*/  WARPGROUP.ARRIVE ;  /* 0x00000000000079c5 */ /* 0x000fc60000000000 */
[----:B------:R-:W3:Y:S03]  /*c120*/  LDL.LU.64 R150, [R1+0x1f8] ;  /* 0x0001f80001967983 */ /* 0x000ee60000300a00 */
[----:B------:R-:W-:Y:S01]  /*c130*/  HGMMA.64x128x16.F32.BF16 R152, gdesc[UR52].tnspA, R152, gsb0 ;  /* 0x21e00000349879f0 */ /* 0x000fe20008001898 */
[----:B------:R-:W2:Y:S04]  /*c140*/  LDL.LU.64 R24, [R1] ;  /* 0x0000000001187983 */ /* 0x000ea80000300a00 */
        /* <DEDUP_REMOVED lines=30> */
[----:B------:R-:W2:Y:S01]  /*c330*/  LDL.LU.64 R86, [R1+0xf8] ;  /* 0x0000f80001567983 */ /* 0x000ea20000300a00 */
[----:B------:R-:W-:-:S03]  /*c340*/  WARPGROUP.DEPBAR.LE gsb0, 0x0 ;  /* 0x00008000000079c5 */ /* 0x000fc60000010000 */
        /* <DEDUP_REMOVED lines=32> */
[----:B0-----:R-:W4:Y:S04]  /*c550*/  LDL.LU.64 R214, [R1+0x1028] ;  /* 0x0010280001d67983 */ /* 0x001f280000300a00 */
        /* <DEDUP_REMOVED lines=30> */
[----:B------:R-:W4:Y:S01]  /*c740*/  LDL.LU.64 R152, [R1+0xf30] ;  /* 0x000f300001987983 */ /* 0x000f220000300a00 */
[----:B------:R-:W-:Y:S01]  /*c750*/  UIADD3.64 UR56, UR8, 0x180, URZ ;  /* 0x0000018008387897 */ /* 0x000fe2000fffe03f */
[----:B------:R-:W-:Y:S01]  /*c760*/  UMOV UR58, UR14 ;  /* 0x0000000e003a7c82 */ /* 0x000fe20008000000 */
[----:B------:R-:W-:Y:S01]  /*c770*/  UMOV UR59, UR15 ;  /* 0x0000000f003b7c82 */ /* 0x000fe20008000000 */
[----:B------:R-:W-:Y:S01]  /*c780*/  UMOV UR18, UR10 ;  /* 0x0000000a00127c82 */ /* 0x000fe20008000000 */
[----:B------:R-:W-:Y:S01]  /*c790*/  UMOV UR19, UR11 ;  /* 0x0000000b00137c82 */ /* 0x000fe20008000000 */
[----:B------:R-:W-:Y:S01]  /*c7a0*/  UMOV UR22, UR14 ;  /* 0x0000000e00167c82 */ /* 0x000fe20008000000 */
[----:B------:R-:W-:Y:S01]  /*c7b0*/  UMOV UR23, UR15 ;  /* 0x0000000f00177c82 */ /* 0x000fe20008000000 */
[----:B----4-:R-:W-:-:S06]  /*c7c0*/  WARPGROUP.ARRIVE ;  /* 0x00000000000079c5 */ /* 0x010fcc0000000000 */
[----:B------:R-:W-:Y:S03]  /*c7d0*/  HGMMA.64x128x16.F32.BF16 R152, gdesc[UR56].tnspA, R152, gsb0 ;  /* 0x21e00000389879f0 */ /* 0x000fe60008001898 */
[----:B------:R-:W-:Y:S02]  /*c7e0*/  WARPGROUP.DEPBAR.LE gsb0, 0x0 ;  /* 0x00008000000079c5 */ /* 0x000fe40000010000 */
[----:B------:R-:W-:-:S07]  /*c7f0*/  WARPGROUP.ARRIVE ;  /* 0x00000000000079c5 */ /* 0x000fce0000000000 */
[----:B------:R-:W-:Y:S01]  /*c800*/  HGMMA.64x128x16.F32.BF16 R152, gdesc[UR16].tnspA, R152, gsb0 ;  /* 0x21e00000109879f0 */ /* 0x000fe20008001898 */
[----:B------:R-:W-:Y:S01]  /*c810*/  UMOV UR26, UR10 ;  /* 0x0000000a001a7c82 */ /* 0x000fe20008000000 */
[----:B------:R-:W-:Y:S01]  /*c820*/  UMOV UR27, UR11 ;  /* 0x0000000b001b7c82 */ /* 0x000fe20008000000 */
[----:B------:R-:W-:Y:S02]  /*c830*/  WARPGROUP.DEPBAR.LE gsb0, 0x0 ;  /* 0x00008000000079c5 */ /* 0x000fe40000010000 */
[----:B---3--:R-:W-:-:S07]  /*c840*/  WARPGROUP.ARRIVE ;  /* 0x00000000000079c5 */ /* 0x008fce0000000000 */
[----:B------:R-:W-:Y:S01]  /*c850*/  HGMMA.64x128x16.F32.BF16 R88, gdesc[UR20].tnspA, R88, gsb0 ;  /* 0x21e00000145879f0 */ /* 0x000fe20008001858 */
[----:B------:R-:W-:Y:S02]  /*c860*/  R2UR UR53, R3 ;  /* 0x00000000033572ca */ /* 0x000fe400000e0000 */
[----:B------:R-:W3:Y:S01]  /*c870*/  LDL.LU R3, [R1+0xf28] ;  /* 0x000f280001037983 */ /* 0x000ee20000300800 */
[----:B------:R-:W-:Y:S02]  /*c880*/  R2UR UR52, R4 ;  /* 0x00000000043472ca */ /* 0x000fe400000e0000 */
[----:B------:R-:W-:Y:S01]  /*c890*/  R2UR UR57, R252 ;  /* 0x00000000fc3972ca */ /* 0x000fe200000e0000 */
[----:B------:R-:W4:Y:S04]  /*c8a0*/  LDL.LU R4, [R1+0xf24] ;  /* 0x000f240001047983 */ /* 0x000f280000300800 */
[----:B------:R-:W3:Y:S04]  /*c8b0*/  LDL.LU R252, [R1+0xf20] ;  /* 0x000f200001fc7983 */ /* 0x000ee80000300800 */
        /* <DEDUP_REMOVED lines=11> */
[----:B------:R-:W-:Y:S01]  /*c970*/  STL.64 [R1+0x258], R174 ;  /* 0x000258ae01007387 */ /* 0x000fe20000100a00 */
[----:B------:R-:W-:-:S02]  /*c980*/  WARPGROUP.DEPBAR.LE gsb0, 0x0 ;  /* 0x00008000000079c5 */ /* 0x000fc40000010000 */
[----:B------:R-:W-:-:S06]  /*c990*/  WARPGROUP.ARRIVE ;  /* 0x00000000000079c5 */ /* 0x000fcc0000000000 */
[----:B------:R-:W-:Y:S01]  /*c9a0*/  HGMMA.64x128x16.F32.BF16 R88, gdesc[UR24].tnspA, R88, gsb0 ;  /* 0x21e00000185879f0 */ /* 0x000fe20008001858 */
        /* <DEDUP_REMOVED lines=40> */
[----:B------:R-:W-:-:S03]  /*cc30*/  WARPGROUP.DEPBAR.LE gsb0, 0x0 ;  /* 0x00008000000079c5 */ /* 0x000fc60000010000 */
[----:B------:R-:W4:Y:S01]  /*cc40*/  LDL.LU.64 R174, [R1+0xe78] ;  /* 0x000e780001ae7983 */ /* 0x000f220000300a00 */
[----:B--2---:R-:W-:-:S03]  /*cc50*/  WARPGROUP.ARRIVE ;  /* 0x00000000000079c5 */ /* 0x004fc60000000000 */
[----:B------:R-:W4:Y:S04]  /*cc60*/  LDL.LU.64 R172, [R1+0xe70] ;  /* 0x000e700001ac7983 */ /* 0x000f280000300a00 */
[----:B------:R-:W4:Y:S04]  /*cc70*/  LDL.LU.64 R170, [R1+0xe68] ;  /* 0x000e680001aa7983 */ /* 0x000f280000300a00 */
[----:B------:R-:W4:Y:S04]  /*cc80*/  LDL.LU.64 R168, [R1+0xe60] ;  /* 0x000e600001a87983 */ /* 0x000f280000300a00 */
[----:B------:R-:W4:Y:S01]  /*cc90*/  LDL.LU.64 R166, [R1+0xe58] ;  /* 0x000e580001a67983 */ /* 0x000f220000300a00 */
[----:B------:R-:W-:-:S03]  /*cca0*/  UMOV UR30, UR14 ;  /* 0x0000000e001e7c82 */ /* 0x000fc60008000000 */
[----:B------:R-:W4:Y:S01]  /*ccb0*/  LDL.LU.64 R164, [R1+0xe50] ;  /* 0x000e500001a47983 */ /* 0x000f220000300a00 */
[----:B------:R-:W-:Y:S02]  /*ccc0*/  UMOV UR31, UR15 ;  /* 0x0000000f001f7c82 */ /* 0x000fe40008000000 */
[----:B------:R-:W-:Y:S01]  /*ccd0*/  HGMMA.64x128x16.F32.BF16 R24, gdesc[UR28].tnspA, R24, gsb0 ;  /* 0x21e000001c1879f0 */ /* 0x000fe20008001818 */
[----:B------:R-:W4:Y:S04]  /*cce0*/  LDL.LU.64 R162, [R1+0xe48] ;  /* 0x000e480001a27983 */ /* 0x000f280000300a00 */
[----:B------:R-:W4:Y:S04]  /*ccf0*/  LDL.LU.64 R160, [R1+0xe40] ;  /* 0x000e400001a07983 */ /* 0x000f280000300a00 */
[----:B------:R-:W4:Y:S04]  /*cd00*/  LDL.LU.64 R158, [R1+0xe38] ;  /* 0x000e3800019e7983 */ /* 0x000f280000300a00 */
[----:B------:R-:W4:Y:S04]  /*cd10*/  LDL.LU.64 R156, [R1+0xe30] ;  /* 0x000e3000019c7983 */ /* 0x000f280000300a00 */
[----:B------:R-:W4:Y:S04]  /*cd20*/  LDL.LU.64 R154, [R1+0xe28] ;  /* 0x000e2800019a7983 */ /* 0x000f280000300a00 */
[----:B------:R-:W4:Y:S01]  /*cd30*/  LDL.LU.64 R152, [R1+0xe20] ;  /* 0x000e200001987983 */ /* 0x000f220000300a00 */
[----:B------:R-:W-:Y:S01]  /*cd40*/  UMOV UR34, UR10 ;  /* 0x0000000a00227c82 */ /* 0x000fe20008000000 */
[----:B------:R-:W-:-:S02]  /*cd50*/  UMOV UR35, UR11 ;  /* 0x0000000b00237c82 */ /* 0x000fc40008000000 */
        /* <DEDUP_REMOVED lines=65> */
[----:B------:R-:W2:Y:S04]  /*d170*/  LDL.LU.64 R92, [R1+0xd30] ;  /* 0x000d3000015c7983 */ /* 0x000ea80000300a00 */
[----:B------:R-:W2:Y:S04]  /*d180*/  LDL.LU.64 R90, [R1+0xd28] ;  /* 0x000d2800015a7983 */ /* 0x000ea80000300a00 */
[----:B------:R-:W2:Y:S04]  /*d190*/  LDL.LU.64 R88, [R1+0xd20] ;  /* 0x000d200001587983 */ /* 0x000ea80000300a00 */
[----:B------:R-:W-:Y:S04]  /*d1a0*/  STL.64 [R1], R24 ;  /* 0x0000001801007387 */ /* 0x000fe80000100a00 */
        /* <DEDUP_REMOVED lines=27> */
[----:B---3--:R-:W-:-:S02]  /*d360*/  R2UR UR56, R252 ;  /* 0x00000000fc3872ca */ /* 0x008fc400000e0000 */
[----:B------:R-:W0:Y:S01]  /*d370*/  LDC R252, c[0x0][0x23c] ;  /* 0x00008f00fffc7b82 */ /* 0x000e220000000800 */
[----:B------:R-:W-:Y:S04]  /*d380*/  STL.64 [R1+0xe0], R80 ;  /* 0x0000e05001007387 */ /* 0x000fe80000100a00 */
[----:B------:R-:W-:Y:S04]  /*d390*/  STL.64 [R1+0xe8], R82 ;  /* 0x0000e85201007387 */ /* 0x000fe80000100a00 */
[----:B------:R-:W-:Y:S04]  /*d3a0*/  STL.64 [R1+0xf0], R84 ;  /* 0x0000f05401007387 */ /* 0x000fe80000100a00 */
[----:B------:R1:W-:Y:S04]  /*d3b0*/  STL.64 [R1+0xf8], R86 ;  /* 0x0000f85601007387 */ /* 0x0003e80000100a00 */
[----:B-1----:R-:W3:Y:S04]  /*d3c0*/  LDL.LU.64 R86, [R1+0xd18] ;  /* 0x000d180001567983 */ /* 0x002ee80000300a00 */
[----:B------:R-:W3:Y:S04]  /*d3d0*/  LDL.LU.64 R84, [R1+0xd10] ;  /* 0x000d100001547983 */ /* 0x000ee80000300a00 */
        /* <DEDUP_REMOVED lines=18> */
[----:B------:R-:W3:Y:S01]  /*d500*/  LDL.LU.64 R46, [R1+0xc78] ;  /* 0x000c7800012e7983 */ /* 0x000ee20000300a00 */
[----:B0-----:R-:W-:-:S03]  /*d510*/  IMAD.SHL.U32 R252, R252, 0x20, RZ ;  /* 0x00000020fcfc7824 */ /* 0x001fc600078e00ff */
[----:B------:R-:W3:Y:S04]  /*d520*/  LDL.LU.64 R44, [R1+0xc70] ;  /* 0x000c7000012c7983 */ /* 0x000ee80000300a00 */
[----:B------:R-:W3:Y:S04]  /*d530*/  LDL.LU.64 R42, [R1+0xc68] ;  /* 0x000c6800012a7983 */ /* 0x000ee80000300a00 */
[----:B------:R-:W3:Y:S04]  /*d540*/  LDL.LU.64 R40, [R1+0xc60] ;  /* 0x000c600001287983 */ /* 0x000ee80000300a00 */
[----:B------:R-:W3:Y:S01]  /*d550*/  LDL.LU.64 R38, [R1+0xc58] ;  /* 0x000c580001267983 */ /* 0x000ee20000300a00 */
[----:B------:R-:W-:-:S03]  /*d560*/  IMAD.WIDE R6, R252, 0x2, R6 ;  /* 0x00000002fc067825 */ /* 0x000fc600078e0206 */
[----:B------:R-:W3:Y:S04]  /*d570*/  LDL.LU.64 R36, [R1+0xc50] ;  /* 0x000c500001247983 */ /* 0x000ee80000300a00 */
[----:B------:R-:W3:Y:S04]  /*d580*/  LDL.LU.64 R34, [R1+0xc48] ;  /* 0x000c480001227983 */ /* 0x000ee80000300a00 */
[----:B------:R-:W3:Y:S01]  /*d590*/  LDL.LU.64 R32, [R1+0xc40] ;  /* 0x000c400001207983 */ /* 0x000ee20000300a00 */
[----:B------:R-:W-:-:S03]  /*d5a0*/  IMAD.WIDE R10, R252, 0x2, R10 ;  /* 0x00000002fc0a7825 */ /* 0x000fc600078e020a */
[----:B------:R-:W3:Y:S04]  /*d5b0*/  LDL.LU.64 R30, [R1+0xc38] ;  /* 0x000c3800011e7983 */ /* 0x000ee80000300a00 */
[----:B------:R-:W3:Y:S04]  /*d5c0*/  LDL.LU.64 R28, [R1+0xc30] ;  /* 0x000c3000011c7983 */ /* 0x000ee80000300a00 */
[----:B------:R-:W3:Y:S04]  /*d5d0*/  LDL.LU.64 R26, [R1+0xc28] ;  /* 0x000c2800011a7983 */ /* 0x000ee80000300a00 */
[----:B------:R-:W3:Y:S04]  /*d5e0*/  LDL.LU.64 R24, [R1+0xc20] ;  /* 0x000c200001187983 */ /* 0x000ee80000300a00 */
[----:B------:R1:W5:Y:S04]  /*d5f0*/  LDL.LU R252, [R1+0xc18] ;  /* 0x000c180001fc7983 */ /* 0x0003680000300800 */
[----:B------:R-:W-:Y:S04]  /*d600*/  STL [R1+0xbe0], R6 ;  /* 0x000be00601007387 */ /* 0x000fe80000100800 */
[----:B------:R0:W-:Y:S02]  /*d610*/  STL [R1+0xbdc], R7 ;  /* 0x000bdc0701007387 */ /* 0x0001e40000100800 */
[----:B0-----:R-:W0:Y:S01]  /*d620*/  LDC R7, c[0x0][0x23c] ;  /* 0x00008f00ff077b82 */ /* 0x001e220000000800 */
[----:B----4-:R-:W-:Y:S01]  /*d630*/  WARPGROUP.ARRIVE ;  /* 0x00000000000079c5 */ /* 0x010fe20000000000 */
[----:B------:R-:W-:Y:S01]  /*d640*/  UMOV UR38, UR14 ;  /* 0x0000000e00267c82 */ /* 0x000fe20008000000 */
[----:B------:R-:W-:-:S04]  /*d650*/  UMOV UR39, UR15 ;  /* 0x0000000f00277c82 */ /* 0x000fc80008000000 */
[----:B------:R-:W-:Y:S01]  /*d660*/  HGMMA.64x128x16.F32.BF16 R152, gdesc[UR36].tnspA, R152, gsb0 ;  /* 0x21e00000249879f0 */ /* 0x000fe20008001898 */
[----:B0-----:R-:W-:-:S04]  /*d670*/  IMAD.SHL.U32 R7, R7, 0x20, RZ ;  /* 0x0000002007077824 */ /* 0x001fc800078e00ff */
[----:B------:R-:W-:-:S04]  /*d680*/  IMAD.WIDE R8, R7, 0x2, R8 ;  /* 0x0000000207087825 */ /* 0x000fc800078e0208 */
[----:B------:R-:W-:Y:S02]  /*d690*/  IMAD.WIDE R6, R7, 0x2, R12 ;  /* 0x0000000207067825 */ /* 0x000fe400078e020c */
[----:B------:R-:W4:Y:S04]  /*d6a0*/  LDL.LU.64 R12, [R1+0x510] ;  /* 0x00051000010c7983 */ /* 0x000f280000300a00 */
[----:B------:R-:W-:Y:S04]  /*d6b0*/  STL [R1+0xbd8], R10 ;  /* 0x000bd80a01007387 */ /* 0x000fe80000100800 */
[----:B------:R0:W-:Y:S04]  /*d6c0*/  STL [R1+0xbd4], R11 ;  /* 0x000bd40b01007387 */ /* 0x0001e80000100800 */
[----:B------:R-:W-:Y:S04]  /*d6d0*/  STL [R1+0xbd0], R8 ;  /* 0x000bd00801007387 */ /* 0x000fe80000100800 */
[----:B------:R1:W-:Y:S01]  /*d6e0*/  STL [R1+0xbcc], R9 ;  /* 0x000bcc0901007387 */ /* 0x0003e20000100800 */
[----:B------:R-:W-:Y:S01]  /*d6f0*/  UMOV UR42, UR10 ;  /* 0x0000000a002a7c82 */ /* 0x000fe20008000000 */
[----:B------:R-:W-:Y:S01]  /*d700*/  UMOV UR43, UR11 ;  /* 0x0000000b002b7c82 */ /* 0x000fe20008000000 */
[----:B------:R-:W-:Y:S01]  /*d710*/  UMOV UR46, UR14 ;  /* 0x0000000e002e7c82 */ /* 0x000fe20008000000 */
[----:B------:R-:W-:Y:S01]  /*d720*/  UMOV UR47, UR15 ;  /* 0x0000000f002f7c82 */ /* 0x000fe20008000000 */
[----:B0-----:R-:W0:Y:S01]  /*d730*/  LDC R11, c[0x0][0x23c] ;  /* 0x00008f00ff0b7b82 */ /* 0x001e220000000800 */
[----:B-1----:R-:W3:Y:S01]  /*d740*/  LDL.LU.64 R8, [R1+0x520] ;  /* 0x0005200001087983 */ /* 0x002ee20000300a00 */
[----:B------:R-:W-:-:S02]  /*d750*/  WARPGROUP.DEPBAR.LE gsb0, 0x0 ;  /* 0x00008000000079c5 */ /* 0x000fc40000010000 */
[----:B------:R-:W-:-:S06]  /*d760*/  WARPGROUP.ARRIVE ;  /* 0x00000000000079c5 */ /* 0x000fcc0000000000 */
[----:B------:R-:W-:Y:S01]  /*d770*/  HGMMA.64x128x16.F32.BF16 R152, gdesc[UR40].tnspA, R152, gsb0 ;  /* 0x21e00000289879f0 */ /* 0x000fe20008001898 */
[----:B0-----:R-:W-:-:S04]  /*d780*/  IMAD.SHL.U32 R11, R11, 0x20, RZ ;  /* 0x000000200b0b7824 */ /* 0x001fc800078e00ff */
[----:B------:R-:W-:Y:S02]  /*d790*/  IMAD.WIDE R10, R11, 0x2, R14 ;  /* 0x000000020b0a7825 */ /* 0x000fe400078e020e */
[----:B------:R-:W0:Y:S01]  /*d7a0*/  LDC R15, c[0x0][0x23c] ;  /* 0x00008f00ff0f7b82 */ /* 0x000e220000000800 */
[----:B------:R-:W-:Y:S04]  /*d7b0*/  STL [R1+0xbb0], R6 ;  /* 0x000bb00601007387 */ /* 0x000fe80000100800 */
[----:B------:R1:W-:Y:S01]  /*d7c0*/  STL [R1+0xbac], R7 ;  /* 0x000bac0701007387 */ /* 0x0003e20000100800 */
[----:B0-----:R-:W-:-:S04]  /*d7d0*/  IMAD.SHL.U32 R15, R15, 0x20, RZ ;  /* 0x000000200f0f7824 */ /* 0x001fc800078e00ff */
[----:B-1----:R-:W-:Y:S02]  /*d7e0*/  IMAD.WIDE R6, R15, 0x2, R16 ;  /* 0x000000020f067825 */ /* 0x002fe400078e0210 */
[----:B------:R-:W4:Y:S04]  /*d7f0*/  LDL.LU.64 R16, [R1+0x528] ;  /* 0x0005280001107983 */ /* 0x000f280000300a00 */
[----:B------:R-:W-:Y:S01]  /*d800*/  STL [R1+0xba8], R10 ;  /* 0x000ba80a01007387 */ /* 0x000fe20000100800 */
[----:B------:R-:W-:Y:S02]  /*d810*/  WARPGROUP.DEPBAR.LE gsb0, 0x0 ;  /* 0x00008000000079c5 */ /* 0x000fe40000010000 */
[----:B--2---:R-:W-:-:S06]  /*d820*/  WARPGROUP.ARRIVE ;  /* 0x00000000000079c5 */ /* 0x004fcc0000000000 */
[----:B------:R-:W-:Y:S01]  /*d830*/  HGMMA.64x128x16.F32.BF16 R88, gdesc[UR44].tnspA, R88, gsb0 ;  /* 0x21e000002c5879f0 */ /* 0x000fe20008001858 */
[----:B------:R0:W-:Y:S02]  /*d840*/  STL [R1+0xba4], R11 ;  /* 0x000ba40b01007387 */ /* 0x0001e40000100800 */
[C---:B0-----:R-:W-:Y:S01]  /*d850*/  IMAD.WIDE R10, R15.reuse, 0x2, R18 ;  /* 0x000000020f0a7825 */ /* 0x041fe200078e0212 */
[----:B------:R-:W-:Y:S01]  /*d860*/  UMOV UR50, UR10 ;  /* 0x0000000a00327c82 */ /* 0x000fe20008000000 */
[----:B------:R-:W-:Y:S02]  /*d870*/  UMOV UR51, UR11 ;  /* 0x0000000b00337c82 */ /* 0x000fe40008000000 */
[----:B---3--:R-:W-:Y:S02]  /*d880*/  IMAD.MOV.U32 R18, RZ, RZ, R8 ;  /* 0x000000ffff127224 */ /* 0x008fe400078e0008 */
[----:B------:R-:W-:Y:S02]  /*d890*/  IMAD.MOV.U32 R19, RZ, RZ, R9 ;  /* 0x000000ffff137224 */ /* 0x000fe400078e0009 */
[----:B------:R-:W-:-:S02]  /*d8a0*/  IMAD.WIDE R8, R15, 0x2, R20 ;  /* 0x000000020f087825 */ /* 0x000fc400078e0214 */
[----:B------:R-:W2:Y:S04]  /*d8b0*/  LDL.LU.64 R20, [R1+0x518] ;  /* 0x0005180001147983 */ /* 0x000ea80000300a00 */
[----:B------:R-:W-:Y:S04]  /*d8c0*/  STL [R1+0xba0], R6 ;  /* 0x000ba00601007387 */ /* 0x000fe80000100800 */
[----:B------:R0:W-:Y:S04]  /*d8d0*/  STL [R1+0xb9c], R7 ;  /* 0x000b9c0701007387 */ /* 0x0001e80000100800 */
[----:B------:R-:W-:Y:S01]  /*d8e0*/  STL [R1+0xb98], R10 ;  /* 0x000b980a01007387 */ /* 0x000fe20000100800 */
[----:B0-----:R-:W-:-:S04]  /*d8f0*/  IMAD.WIDE R6, R15, 0x2, R22 ;  /* 0x000000020f067825 */ /* 0x001fc800078e0216 */
[----:B------:R-:W-:Y:S02]  /*d900*/  IMAD.MOV.U32 R22, RZ, RZ, R2 ;  /* 0x000000ffff167224 */ /* 0x000fe400078e0002 */
[----:B------:R-:W-:Y:S02]  /*d910*/  IMAD.MOV.U32 R23, RZ, RZ, R3 ;  /* 0x000000ffff177224 */ /* 0x000fe400078e0003 */
[----:B------:R-:W3:Y:S04]  /*d920*/  LDL.LU.64 R2, [R1+0xc10] ;  /* 0x000c100001027983 */ /* 0x000ee80000300a00 */
[----:B------:R0:W-:Y:S04]  /*d930*/  STL [R1+0xb90], R11 ;  /* 0x000b900b01007387 */ /* 0x0001e80000100800 */
[----:B------:R1:W-:Y:S04]  /*d940*/  STL [R1+0xb8c], R8 ;  /* 0x000b8c0801007387 */ /* 0x0003e80000100800 */
[----:B------:R1:W-:Y:S01]  /*d950*/  STL [R1+0xb88], R9 ;  /* 0x000b880901007387 */ /* 0x0003e20000100800 */
[----:B0-----:R-:W-:-:S04]  /*d960*/  IMAD.WIDE R10, R15, 0x2, R216 ;  /* 0x000000020f0a7825 */ /* 0x001fc800078e02d8 */
[----:B-1----:R-:W-:Y:S02]  /*d970*/  IMAD.MOV.U32 R8, RZ, RZ, R238 ;  /* 0x000000ffff087224 */ /* 0x002fe400078e00ee */
[----:B------:R-:W-:Y:S02]  /*d980*/  IMAD.MOV.U32 R9, RZ, RZ, R239 ;  /* 0x000000ffff097224 */ /* 0x000fe400078e00ef */
[----:B------:R1:W5:Y:S01]  /*d990*/  LDL.LU.64 R238, [R1+0xc08] ;  /* 0x000c080001ee7983 */ /* 0x0003620000300a00 */
[----:B------:R-:W-:Y:S02]  /*d9a0*/  IMAD.MOV.U32 R216, RZ, RZ, R8 ;  /* 0x000000ffffd87224 */ /* 0x000fe400078e0008 */
[----:B------:R-:W-:Y:S01]  /*d9b0*/  IMAD.MOV.U32 R217, RZ, RZ, R9 ;  /* 0x000000ffffd97224 */ /* 0x000fe200078e0009 */
[----:B------:R-:W-:Y:S01]  /*d9c0*/  STL [R1+0xb84], R6 ;  /* 0x000b840601007387 */ /* 0x000fe20000100800 */
[----:B------:R-:W-:-:S03]  /*d9d0*/  IMAD.WIDE R8, R15, 0x2, R218 ;  /* 0x000000020f087825 */ /* 0x000fc600078e02da */
[----:B------:R0:W-:Y:S01]  /*d9e0*/  STL [R1+0xb80], R7 ;  /* 0x000b800701007387 */ /* 0x0001e20000100800 */
[----:B------:R-:W-:-:S03]  /*d9f0*/  WARPGROUP.DEPBAR.LE gsb0, 0x0 ;  /* 0x00008000000079c5 */ /* 0x000fc60000010000 */
[----:B------:R-:W-:Y:S01]  /*da00*/  STL [R1+0xb7c], R10 ;  /* 0x000b7c0a01007387 */ /* 0x000fe20000100800 */
[----:B------:R-:W-:-:S03]  /*da10*/  WARPGROUP.ARRIVE ;  /* 0x00000000000079c5 */ /* 0x000fc60000000000 */
[----:B------:R1:W-:Y:S01]  /*da20*/  STL [R1+0xb78], R11 ;  /* 0x000b780b01007387 */ /* 0x0003e20000100800 */
[C---:B0-----:R-:W-:Y:S02]  /*da30*/  IMAD.WIDE R6, R15.reuse, 0x2, R220 ;  /* 0x000000020f067825 */ /* 0x041fe400078e02dc */
[----:B------:R-:W-:Y:S01]  /*da40*/  HGMMA.64x128x16.F32.BF16 R88, gdesc[UR48].tnspA, R88, gsb0 ;  /* 0x21e00000305879f0 */ /* 0x000fe20008001858 */
[----:B------:R-:W-:Y:S04]  /*da50*/  STL [R1+0xb74], R8 ;  /* 0x000b740801007387 */ /* 0x000fe80000100800 */
[----:B------:R-:W-:Y:S01]  /*da60*/  STL [R1+0xb70], R9 ;  /* 0x000b700901007387 */ /* 0x000fe20000100800 */
[----:B-1----:R-:W-:-:S03]  /*da70*/  IMAD.WIDE R10, R15, 0x2, R222 ;  /* 0x000000020f0a7825 */ /* 0x002fc600078e02de */
[----:B------:R-:W-:Y:S04]  /*da80*/  STL [R1+0xb6c], R6 ;  /* 0x000b6c0601007387 */ /* 0x000fe80000100800 */
[----:B------:R0:W-:Y:S04]  /*da90*/  STL [R1+0xb68], R7 ;  /* 0x000b680701007387 */ /* 0x0001e80000100800 */
[----:B------:R-:W-:Y:S04]  /*daa0*/  STL [R1+0x588], R10 ;  /* 0x0005880a01007387 */ /* 0x000fe80000100800 */
[----:B------:R1:W-:Y:S01]  /*dab0*/  STL [R1+0x584], R11 ;  /* 0x0005840b01007387 */ /* 0x0003e20000100800 */
[----:B0-----:R-:W-:-:S05]  /*dac0*/  IMAD.WIDE R6, R15, 0x2, R224 ;  /* 0x000000020f067825 */ /* 0x001fca00078e02e0 */
[----:B------:R-:W-:Y:S01]  /*dad0*/  STL [R1+0x580], R6 ;  /* 0x0005800601007387 */ /* 0x000fe20000100800 */
[----:B-1----:R-:W-:-:S03]  /*dae0*/  IMAD.WIDE R10, R15, 0x2, R226 ;  /* 0x000000020f0a7825 */ /* 0x002fc600078e02e2 */
[----:B------:R0:W-:Y:S04]  /*daf0*/  STL [R1+0x57c], R7 ;  /* 0x00057c0701007387 */ /* 0x0001e80000100800 */
[----:B------:R-:W-:Y:S04]  /*db00*/  STL [R1+0x578], R10 ;  /* 0x0005780a01007387 */ /* 0x000fe80000100800 */
[----:B------:R1:W-:Y:S04]  /*db10*/  STL [R1+0x574], R11 ;  /* 0x0005740b01007387 */ /* 0x0003e80000100800 */
[----:B------:R-:W4:Y:S01]  /*db20*/  LDL.LU R14, [R1+0xb60] ;  /* 0x000b6000010e7983 */ /* 0x000f220000300800 */
[----:B------:R-:W-:Y:S01]  /*db30*/  UMOV UR54, UR14 ;  /* 0x0000000e00367c82 */ /* 0x000fe20008000000 */
[----:B------:R-:W-:Y:S01]  /*db40*/  UMOV UR55, UR15 ;  /* 0x0000000f00377c82 */ /* 0x000fe20008000000 */
[----:B------:R-:W-:-:S02]  /*db50*/  WARPGROUP.DEPBAR.LE gsb0, 0x0 ;  /* 0x00008000000079c5 */ /* 0x000fc40000010000 */
[----:B------:R-:W-:-:S06]  /*db60*/  WARPGROUP.ARRIVE ;  /* 0x00000000000079c5 */ /* 0x000fcc0000000000 */
[----:B------:R-:W-:Y:S01]  /*db70*/  HGMMA.64x128x16.F32.BF16 R24, gdesc[UR52].tnspA, R24, gsb0 ;  /* 0x21e00000341879f0 */ /* 0x000fe20008001818 */
[----:B------:R-:W-:Y:S01]  /*db80*/  UMOV UR58, UR10 ;  /* 0x0000000a003a7c82 */ /* 0x000fe20008000000 */
[----:B------:R-:W-:Y:S01]  /*db90*/  UMOV UR59, UR11 ;  /* 0x0000000b003b7c82 */ /* 0x000fe20008000000 */
[----:B0-----:R-:W-:-:S04]  /*dba0*/  IMAD.WIDE R6, R15, 0x2, R230 ;  /* 0x000000020f067825 */ /* 0x001fc800078e02e6 */
[----:B------:R-:W-:Y:S02]  /*dbb0*/  IMAD.MOV.U32 R231, RZ, RZ, R6 ;  /* 0x000000ffffe77224 */ /* 0x000fe400078e0006 */
[----:B------:R-:W-:Y:S02]  /*dbc0*/  IMAD.MOV.U32 R230, RZ, RZ, R7 ;  /* 0x000000ffffe67224 */ /* 0x000fe400078e0007 */
[----:B------:R-:W-:-:S04]  /*dbd0*/  IMAD.WIDE R8, R15, 0x2, R228 ;  /* 0x000000020f087825 */ /* 0x000fc800078e02e4 */
[----:B-1----:R-:W-:-:S04]  /*dbe0*/  IMAD.WIDE R10, R15, 0x2, R232 ;  /* 0x000000020f0a7825 */ /* 0x002fc800078e02e8 */
[----:B------:R-:W-:-:S04]  /*dbf0*/  IMAD.WIDE R6, R15, 0x2, R236 ;  /* 0x000000020f067825 */ /* 0x000fc800078e02ec */
[----:B------:R-:W-:Y:S02]  /*dc00*/  IMAD.MOV.U32 R229, RZ, RZ, R8 ;  /* 0x000000ffffe57224 */ /* 0x000fe400078e0008 */
[----:B------:R-:W-:Y:S02]  /*dc10*/  IMAD.MOV.U32 R228, RZ, RZ, R9 ;  /* 0x000000ffffe47224 */ /* 0x000fe400078e0009 */
[----:B------:R-:W-:Y:S02]  /*dc20*/  IMAD.MOV.U32 R233, RZ, RZ, R10 ;  /* 0x000000ffffe97224 */ /* 0x000fe400078e000a */
[----:B------:R-:W-:Y:S02]  /*dc30*/  IMAD.MOV.U32 R232, RZ, RZ, R11 ;  /* 0x000000ffffe87224 */ /* 0x000fe400078e000b */
[----:B------:R-:W-:Y:S02]  /*dc40*/  IMAD.MOV.U32 R237, RZ, RZ, R6 ;  /* 0x000000ffffed7224 */ /* 0x000fe400078e0006 */
[----:B------:R-:W-:-:S02]  /*dc50*/  IMAD.MOV.U32 R236, RZ, RZ, R7 ;  /* 0x000000ffffec7224 */ /* 0x000fc400078e0007 */
[----:B------:R-:W-:Y:S01]  /*dc60*/  IMAD.WIDE R8, R15, 0x2, R234 ;  /* 0x000000020f087825 */ /* 0x000fe200078e02ea */
[----:B------:R-:W-:Y:S02]  /*dc70*/  WARPGROUP.DEPBAR.LE gsb0, 0x0 ;  /* 0x00008000000079c5 */ /* 0x000fe40000010000 */
[----:B------:R-:W-:-:S06]  /*dc80*/  WARPGROUP.ARRIVE ;  /* 0x00000000000079c5 */ /* 0x000fcc0000000000 */
[----:B------:R-:W-:Y:S01]  /*dc90*/  HGMMA.64x128x16.F32.BF16 R24, gdesc[UR56].tnspA, R24, gsb0 ;  /* 0x21e00000381879f0 */ /* 0x000fe20008001818 */
[----:B------:R-:W-:-:S04]  /*dca0*/  IMAD.WIDE R10, R15, 0x2, R240 ;  /* 0x000000020f0a7825 */ /* 0x000fc800078e02f0 */
[----:B------:R-:W-:-:S04]  /*dcb0*/  IMAD.WIDE R6, R15, 0x2, R242 ;  /* 0x000000020f067825 */ /* 0x000fc800078e02f2 */
[----:B------:R-:W-:Y:S02]  /*dcc0*/  IMAD.MOV.U32 R235, RZ, RZ, R8 ;  /* 0x000000ffffeb7224 */ /* 0x000fe400078e0008 */
[----:B------:R-:W-:Y:S02]  /*dcd0*/  IMAD.MOV.U32 R234, RZ, RZ, R9 ;  /* 0x000000ffffea7224 */ /* 0x000fe400078e0009 */
[----:B------:R-:W-:Y:S02]  /*dce0*/  IMAD.MOV.U32 R241, RZ, RZ, R10 ;  /* 0x000000fffff17224 */ /* 0x000fe400078e000a */
[----:B------:R-:W-:Y:S02]  /*dcf0*/  IMAD.MOV.U32 R240, RZ, RZ, R11 ;  /* 0x000000fffff07224 */ /* 0x000fe400078e000b */
[----:B------:R-:W-:Y:S02]  /*dd00*/  IMAD.MOV.U32 R243, RZ, RZ, R6 ;  /* 0x000000fffff37224 */ /* 0x000fe400078e0006 */
[----:B------:R-:W-:-:S02]  /*dd10*/  IMAD.MOV.U32 R242, RZ, RZ, R7 ;  /* 0x000000fffff27224 */ /* 0x000fc400078e0007 */
[----:B------:R-:W-:-:S04]  /*dd20*/  IMAD.WIDE R10, R15, 0x2, R244 ;  /* 0x000000020f0a7825 */ /* 0x000fc800078e02f4 */
[----:B------:R-:W-:-:S04]  /*dd30*/  IMAD.WIDE R8, R15, 0x2, R246 ;  /* 0x000000020f087825 */ /* 0x000fc800078e02f6 */
[----:B------:R-:W-:-:S04]  /*dd40*/  IMAD.WIDE R6, R15, 0x2, R248 ;  /* 0x000000020f067825 */ /* 0x000fc800078e02f8 */
[----:B------:R-:W-:Y:S02]  /*dd50*/  IMAD.MOV.U32 R245, RZ, RZ, R10 ;  /* 0x000000fffff57224 */ /* 0x000fe400078e000a */
[----:B------:R-:W-:Y:S02]  /*dd60*/  IMAD.MOV.U32 R244, RZ, RZ, R11 ;  /* 0x000000fffff47224 */ /* 0x000fe400078e000b */
[----:B----4-:R-:W-:-:S05]  /*dd70*/  VIADD R14, R14, 0xffffffff ;  /* 0xffffffff0e0e7836 */ /* 0x010fca0000000000 */
[----:B------:R0:W-:Y:S01]  /*dd80*/  STL [R1+0xb60], R14 ;  /* 0x000b600e01007387 */ /* 0x0001e20000100800 */
[----:B------:R-:W-:Y:S02]  /*dd90*/  ISETP.NE.U32.AND P0, PT, R14, RZ, PT ;  /* 0x000000ff0e00720c */ /* 0x000fe40003f05070 */
[----:B0-----:R-:W0:Y:S01]  /*dda0*/  LDC R14, c[0x0][0x238] ;  /* 0x00008e00ff0e7b82 */ /* 0x001e220000000800 */
        /* <DEDUP_REMOVED lines=14> */
[----:B--2---:R-:W-:-:S04]  /*de90*/  IMAD.WIDE R10, R15, 0x2, R20 ;  /* 0x000000020f0a7825 */ /* 0x004fc800078e0214 */
[----:B------:R-:W-:-:S04]  /*dea0*/  IMAD.WIDE R8, R15, 0x2, R18 ;  /* 0x000000020f087825 */ /* 0x000fc800078e0212 */
[----:B------:R-:W-:-:S04]  /*deb0*/  IMAD.WIDE R6, R15, 0x2, R16 ;  /* 0x000000020f067825 */ /* 0x000fc800078e0210 */
[----:B0-----:R-:W-:Y:S02]  /*dec0*/  IMAD.SHL.U32 R14, R14, 0x20, RZ ;  /* 0x000000200e0e7824 */ /* 0x001fe400078e00ff */
[----:B------:R-:W-:Y:S02]  /*ded0*/  IMAD.MOV.U32 R223, RZ, RZ, R12 ;  /* 0x000000ffffdf7224 */ /* 0x000fe400078e000c */
[----:B------:R-:W-:Y:S02]  /*dee0*/  IMAD.MOV.U32 R222, RZ, RZ, R13 ;  /* 0x000000ffffde7224 */ /* 0x000fe400078e000d */
[----:B------:R-:W-:Y:S01]  /*def0*/  IMAD.MOV.U32 R221, RZ, RZ, R10 ;  /* 0x000000ffffdd7224 */ /* 0x000fe200078e000a */
[----:B------:R-:W-:Y:S02]  /*df00*/  WARPGROUP.DEPBAR.LE gsb0, 0x0 ;  /* 0x00008000000079c5 */ /* 0x000fe40000010000 */
[----:B------:R-:W-:Y:S02]  /*df10*/  IMAD.MOV.U32 R220, RZ, RZ, R11 ;  /* 0x000000ffffdc7224 */ /* 0x000fe400078e000b */
[----:B------:R-:W-:-:S02]  /*df20*/  IMAD.MOV.U32 R219, RZ, RZ, R8 ;  /* 0x000000ffffdb7224 */ /* 0x000fc400078e0008 */
[----:B------:R-:W-:Y:S02]  /*df30*/  IMAD.MOV.U32 R218, RZ, RZ, R9 ;  /* 0x000000ffffda7224 */ /* 0x000fe400078e0009 */
[----:B------:R-:W-:Y:S02]  /*df40*/  IMAD.MOV.U32 R217, RZ, RZ, R6 ;  /* 0x000000ffffd97224 */ /* 0x000fe400078e0006 */
[----:B------:R-:W-:Y:S02]  /*df50*/  IMAD.MOV.U32 R216, RZ, RZ, R7 ;  /* 0x000000ffffd87224 */ /* 0x000fe400078e0007 */
[----:B------:R-:W-:Y:S02]  /*df60*/  VIADD R4, R4, 0xffffffe0 ;  /* 0xffffffe004047836 */ /* 0x000fe40000000000 */
[----:B---3--:R-:W-:Y:S01]  /*df70*/  IMAD.WIDE R2, R14, 0x2, R2 ;  /* 0x000000020e027825 */ /* 0x008fe200078e0202 */
[----:B------:R-:W-:Y:S06]  /*df80*/  @P0 BRA `(.L_x_1) ;  /* 0xffffff84001c0947 */ /* 0x000fec000383ffff */
[----:B------:R-:W2:Y:S04]  /*df90*/  LDL.LU R14, [R1+0xb4] ;  /* 0x0000b400010e7983 */ /* 0x000ea80000300800 */
[----:B------:R-:W3:Y:S04]  /*dfa0*/  LDL.LU R15, [R1+0xbc] ;  /* 0x0000bc00010f7983 */ /* 0x000ee80000300800 */
[----:B------:R-:W4:Y:S04]  /*dfb0*/  LDL.LU R16, [R1+0x3bc] ;  /* 0x0003bc0001107983 */ /* 0x000f280000300800 */
[----:B------:R-:W2:Y:S04]  /*dfc0*/  LDL.LU R17, [R1+0x1bc] ;  /* 0x0001bc0001117983 */ /* 0x000ea80000300800 */
[----:B------:R-:W3:Y:S04]  /*dfd0*/  LDL.LU R19, [R1+0xf4] ;  /* 0x0000f40001137983 */ /* 0x000ee80000300800 */
[----:B------:R-:W4:Y:S01]  /*dfe0*/  LDL.LU R18, [R1+0xfc] ;  /* 0x0000fc0001127983 */ /* 0x000f220000300800 */
[----:B------:R-:W-:-:S02]  /*dff0*/  F2FP.BF16.F32.PACK_AB R0, R87, R215 ;  /* 0x000000d75700723e */ /* 0x000fc400000010ff */
[----:B------:R-:W-:Y:S01]  /*e000*/  F2FP.BF16.F32.PACK_AB R3, R85, R213 ;  /* 0x000000d55503723e */ /* 0x000fe200000010ff */
[----:B------:R-:W-:Y:S04]  /*e010*/  STL [R1+0xc98], R35 ;  /* 0x000c982301007387 */ /* 0x000fe80000100800 */
        /* <DEDUP_REMOVED lines=34> */
[----:B-----5:R-:W-:Y:S04]  /*e240*/  STL [R1+0xc0c], R252 ;  /* 0x000c0cfc01007387 */ /* 0x020fe80000100800 */
[----:B------:R-:W-:Y:S04]  /*e250*/  STL [R1+0xc08], R239 ;  /* 0x000c08ef01007387 */ /* 0x000fe80000100800 */
[----:B------:R-:W-:Y:S04]  /*e260*/  STL [R1+0xc04], R238 ;  /* 0x000c04ee01007387 */ /* 0x000fe80000100800 */
[----:B------:R3:W-:Y:S04]  /*e270*/  STL [R1+0x55c], R0 ;  /* 0x00055c0001007387 */ /* 0x0007e80000100800 */
[----:B------:R-:W-:Y:S01]  /*e280*/  STL [R1+0x558], R3 ;  /* 0x0005580301007387 */ /* 0x000fe20000100800 */
[----:B---3--:R-:W-:-:S02]  /*e290*/  F2FP.BF16.F32.PACK_AB R0, R149, R19 ;  /* 0x000000139500723e */ /* 0x008fc400000010ff */
[----:B----4-:R-:W-:-:S05]  /*e2a0*/  F2FP.BF16.F32.PACK_AB R2, R151, R18 ;  /* 0x000000129702723e */ /* 0x010fca00000010ff */
[----:B------:R0:W-:Y:S04]  /*e2b0*/  STL [R1+0x554], R2 ;  /* 0x0005540201007387 */ /* 0x0001e80000100800 */
[----:B------:R1:W-:Y:S04]  /*e2c0*/  STL [R1+0x550], R0 ;  /* 0x0005500001007387 */ /* 0x0003e80000100800 */
[----:B------:R-:W3:Y:S04]  /*e2d0*/  LDL.LU R236, [R1+0x1f4] ;  /* 0x0001f40001ec7983 */ /* 0x000ee80000300800 */
[----:B------:R-:W3:Y:S04]  /*e2e0*/  LDL.LU R227, [R1+0x3f4] ;  /* 0x0003f40001e37983 */ /* 0x000ee80000300800 */
[----:B------:R-:W4:Y:S04]  /*e2f0*/  LDL.LU R240, [R1+0x2fc] ;  /* 0x0002fc0001f07983 */ /* 0x000f280000300800 */
[----:B------:R-:W4:Y:S04]  /*e300*/  LDL.LU R225, [R1+0x4fc] ;  /* 0x0004fc0001e17983 */ /* 0x000f280000300800 */
[----:B------:R-:W2:Y:S04]  /*e310*/  LDL.LU R18, [R1+0x2f4] ;  /* 0x0002f40001127983 */ /* 0x000ea80000300800 */
[----:B------:R-:W2:Y:S04]  /*e320*/  LDL.LU R19, [R1+0x4f4] ;  /* 0x0004f40001137983 */ /* 0x000ea80000300800 */
[----:B------:R-:W1:Y:S04]  /*e330*/  LDL.LU R234, [R1+0x1fc] ;  /* 0x0001fc0001ea7983 */ /* 0x000e680000300800 */
[----:B------:R-:W1:Y:S04]  /*e340*/  LDL.LU R251, [R1+0x3fc] ;  /* 0x0003fc0001fb7983 */ /* 0x000e680000300800 */
[----:B------:R-:W2:Y:S04]  /*e350*/  LDL.LU R242, [R1+0xf8] ;  /* 0x0000f80001f27983 */ /* 0x000ea80000300800 */
        /* <DEDUP_REMOVED lines=15> */
[----:B0-----:R-:W2:Y:S04]  /*e450*/  LDL.LU R2, [R1+0x2ec] ;  /* 0x0002ec0001027983 */ /* 0x001ea80000300800 */
        /* <DEDUP_REMOVED lines=12> */
[----:B------:R-:W2:Y:S01]  /*e520*/  LDL.LU R21, [R1+0x4e0] ;  /* 0x0004e00001157983 */ /* 0x000ea20000300800 */
[----:B---3--:R-:W-:-:S02]  /*e530*/  F2FP.BF16.F32.PACK_AB R24, R236, R227 ;  /* 0x000000e3ec18723e */ /* 0x008fc400000010ff */
[----:B----4-:R-:W-:Y:S02]  /*e540*/  F2FP.BF16.F32.PACK_AB R5, R240, R225 ;  /* 0x000000e1f005723e */ /* 0x010fe400000010ff */
[----:B-1----:R-:W-:-:S05]  /*e550*/  F2FP.BF16.F32.PACK_AB R0, R234, R251 ;  /* 0x000000fbea00723e */ /* 0x002fca00000010ff */
[----:B------:R2:W-:Y:S04]  /*e560*/  STL [R1+0x54c], R0 ;  /* 0x00054c0001007387 */ /* 0x0005e80000100800 */
[----:B------:R0:W-:Y:S01]  /*e570*/  STL [R1+0x548], R24 ;  /* 0x0005481801007387 */ /* 0x0001e20000100800 */
[----:B--2---:R-:W-:-:S03]  /*e580*/  F2FP.BF16.F32.PACK_AB R0, R18, R19 ;  /* 0x000000131200723e */ /* 0x004fc600000010ff */
[----:B------:R-:W2:Y:S04]  /*e590*/  LDL.LU R18, [R1+0xdc] ;  /* 0x0000dc0001127983 */ /* 0x000ea80000300800 */
[----:B------:R1:W-:Y:S04]  /*e5a0*/  STL [R1+0x544], R5 ;  /* 0x0005440501007387 */ /* 0x0003e80000100800 */
[----:B------:R-:W3:Y:S01]  /*e5b0*/  LDL.LU R19, [R1+0xd4] ;  /* 0x0000d40001137983 */ /* 0x000ee20000300800 */
[----:B0-----:R-:W-:-:S03]  /*e5c0*/  F2FP.BF16.F32.PACK_AB R24, R84, R212 ;  /* 0x000000d45418723e */ /* 0x001fc600000010ff */
[----:B------:R0:W-:Y:S01]  /*e5d0*/  STL [R1+0x540], R0 ;  /* 0x0005400001007387 */ /* 0x0001e20000100800 */
[----:B-1----:R-:W-:Y:S02]  /*e5e0*/  F2FP.BF16.F32.PACK_AB R5, R150, R242 ;  /* 0x000000f29605723e */ /* 0x002fe400000010ff */
[----:B0-----:R-:W-:-:S05]  /*e5f0*/  F2FP.BF16.F32.PACK_AB R0, R86, R214 ;  /* 0x000000d65600723e */ /* 0x001fca00000010ff */
[----:B------:R0:W-:Y:S04]  /*e600*/  STL [R1+0x52c], R0 ;  /* 0x00052c0001007387 */ /* 0x0001e80000100800 */
[----:B------:R1:W-:Y:S04]  /*e610*/  STL [R1+0x528], R24 ;  /* 0x0005281801007387 */ /* 0x0003e80000100800 */
[----:B------:R4:W-:Y:S01]  /*e620*/  STL [R1+0x524], R5 ;  /* 0x0005240501007387 */ /* 0x0009e20000100800 */
[----:B0-----:R-:W-:Y:S02]  /*e630*/  F2FP.BF16.F32.PACK_AB R0, R148, R223 ;  /* 0x000000df9400723e */ /* 0x001fe400000010ff */
[----:B-1----:R-:W-:-:S03]  /*e640*/  F2FP.BF16.F32.PACK_AB R24, R244, R221 ;  /* 0x000000ddf418723e */ /* 0x002fc600000010ff */
[----:B------:R0:W-:Y:S01]  /*e650*/  STL [R1+0x520], R0 ;  /* 0x0005200001007387 */ /* 0x0001e20000100800 */
[----:B----4-:R-:W-:-:S03]  /*e660*/  F2FP.BF16.F32.PACK_AB R5, R246, R219 ;  /* 0x000000dbf605723e */ /* 0x010fc600000010ff */
[----:B------:R1:W-:Y:S01]  /*e670*/  STL [R1+0x51c], R24 ;  /* 0x00051c1801007387 */ /* 0x0003e20000100800 */
[----:B------:R-:W-:-:S03]  /*e680*/  F2FP.BF16.F32.PACK_AB R4, R216, R4 ;  /* 0x00000004d804723e */ /* 0x000fc600000010ff */
[----:B------:R4:W-:Y:S01]  /*e690*/  STL [R1+0x518], R5 ;  /* 0x0005180501007387 */ /* 0x0009e20000100800 */
[----:B0-----:R-:W-:Y:S02]  /*e6a0*/  F2FP.BF16.F32.PACK_AB R0, R248, R217 ;  /* 0x000000d9f800723e */ /* 0x001fe400000010ff */
[----:B------:R-:W-:Y:S02]  /*e6b0*/  F2FP.BF16.F32.PACK_AB R2, R2, R3 ;  /* 0x000000030202723e */ /* 0x000fe400000010ff */
[----:B-1----:R-:W-:Y:S01]  /*e6c0*/  F2FP.BF16.F32.PACK_AB R24, R250, R226 ;  /* 0x000000e2fa18723e */ /* 0x002fe200000010ff */
[----:B------:R0:W-:Y:S01]  /*e6d0*/  STL [R1+0x514], R0 ;  /* 0x0005140001007387 */ /* 0x0001e20000100800 */
[----:B------:R-:W-:Y:S02]  /*e6e0*/  F2FP.BF16.F32.PACK_AB R3, R82, R210 ;  /* 0x000000d25203723e */ /* 0x000fe400000010ff */
[----:B----4-:R-:W-:Y:S01]  /*e6f0*/  F2FP.BF16.F32.PACK_AB R5, R83, R211 ;  /* 0x000000d35305723e */ /* 0x010fe200000010ff */
[----:B------:R1:W-:Y:S04]  /*e700*/  STL [R1+0x510], R24 ;  /* 0x0005101801007387 */ /* 0x0003e80000100800 */
[----:B------:R4:W-:Y:S01]  /*e710*/  STL [R1+0x50c], R5 ;  /* 0x00050c0501007387 */ /* 0x0009e20000100800 */
[----:B0-----:R-:W-:-:S02]  /*e720*/  F2FP.BF16.F32.PACK_AB R0, R81, R209 ;  /* 0x000000d15100723e */ /* 0x001fc400000010ff */
[----:B-1----:R-:W-:-:S03]  /*e730*/  F2FP.BF16.F32.PACK_AB R24, R147, R224 ;  /* 0x000000e09318723e */ /* 0x002fc600000010ff */
[----:B------:R0:W-:Y:S01]  /*e740*/  STL [R1+0x508], R0 ;  /* 0x0005080001007387 */ /* 0x0001e20000100800 */
[----:B----4-:R-:W-:-:S03]  /*e750*/  F2FP.BF16.F32.PACK_AB R5, R145, R222 ;  /* 0x000000de9105723e */ /* 0x010fc600000010ff */
[----:B------:R-:W-:Y:S04]  /*e760*/  STL [R1+0x504], R24 ;  /* 0x0005041801007387 */ /* 0x000fe80000100800 */
[----:B------:R-:W-:Y:S01]  /*e770*/  STL [R1+0x500], R5 ;  /* 0x0005000501007387 */ /* 0x000fe20000100800 */
[----:B0-----:R-:W-:-:S05]  /*e780*/  F2FP.BF16.F32.PACK_AB R0, R220, R218 ;  /* 0x000000dadc00723e */ /* 0x001fca00000010ff */
[----:B------:R0:W-:Y:S04]  /*e790*/  STL [R1+0x4fc], R0 ;  /* 0x0004fc0001007387 */ /* 0x0001e80000100800 */
[----:B------:R-:W-:Y:S04]  /*e7a0*/  STL [R1+0x4f8], R4 ;  /* 0x0004f80401007387 */ /* 0x000fe80000100800 */
[----:B------:R1:W-:Y:S01]  /*e7b0*/  STL [R1+0x4f4], R2 ;  /* 0x0004f40201007387 */ /* 0x0003e20000100800 */
[----:B0-----:R-:W-:-:S05]  /*e7c0*/  F2FP.BF16.F32.PACK_AB R0, R6, R7 ;  /* 0x000000070600723e */ /* 0x001fca00000010ff */
[----:B------:R0:W-:Y:S01]  /*e7d0*/  STL [R1+0x4f0], R0 ;  /* 0x0004f00001007387 */ /* 0x0001e20000100800 */
[----:B-1----:R-:W-:-:S03]  /*e7e0*/  F2FP.BF16.F32.PACK_AB R2, R80, R208 ;  /* 0x000000d05002723e */ /* 0x002fc600000010ff */
[----:B------:R1:W-:Y:S04]  /*e7f0*/  STL [R1+0x3fc], R3 ;  /* 0x0003fc0301007387 */ /* 0x0003e80000100800 */
[----:B------:R4:W-:Y:S01]  /*e800*/  STL [R1+0x3f8], R2 ;  /* 0x0003f80201007387 */ /* 0x0009e20000100800 */
[----:B0-----:R-:W-:Y:S02]  /*e810*/  F2FP.BF16.F32.PACK_AB R0, R146, R8 ;  /* 0x000000089200723e */ /* 0x001fe400000010ff */
[----:B-1----:R-:W-:-:S03]  /*e820*/  F2FP.BF16.F32.PACK_AB R3, R144, R9 ;  /* 0x000000099003723e */ /* 0x002fc600000010ff */
[----:B------:R0:W-:Y:S01]  /*e830*/  STL [R1+0x3f4], R0 ;  /* 0x0003f40001007387 */ /* 0x0001e20000100800 */
[----:B----4-:R-:W-:-:S03]  /*e840*/  F2FP.BF16.F32.PACK_AB R2, R10, R11 ;  /* 0x0000000b0a02723e */ /* 0x010fc600000010ff */
        /* <DEDUP_REMOVED lines=10> */
[----:B------:R3:W-:Y:S04]  /*e8f0*/  STL [R1+0x2ec], R0 ;  /* 0x0002ec0001007387 */ /* 0x0007e80000100800 */
[----:B------:R-:W-:Y:S01]  /*e900*/  STL [R1+0x2e8], R3 ;  /* 0x0002e80301007387 */ /* 0x000fe20000100800 */
[----:B--2---:R-:W-:-:S05]  /*e910*/  F2FP.BF16.F32.PACK_AB R2, R143, R18 ;  /* 0x000000128f02723e */ /* 0x004fca00000010ff */
[----:B------:R0:W-:Y:S01]  /*e920*/  STL [R1+0x2e4], R2 ;  /* 0x0002e40201007387 */ /* 0x0001e20000100800 */
[----:B---3--:R-:W-:-:S05]  /*e930*/  F2FP.BF16.F32.PACK_AB R0, R141, R19 ;  /* 0x000000138d00723e */ /* 0x008fca00000010ff */
[----:B------:R1:W-:Y:S04]  /*e940*/  STL [R1+0x2e0], R0 ;  /* 0x0002e00001007387 */ /* 0x0003e80000100800 */
[----:B------:R-:W1:Y:S04]  /*e950*/  LDL.LU R234, [R1+0x1dc] ;  /* 0x0001dc0001ea7983 */ /* 0x000e680000300800 */
[----:B------:R-:W1:Y:S04]  /*e960*/  LDL.LU R251, [R1+0x3dc] ;  /* 0x0003dc0001fb7983 */ /* 0x000e680000300800 */
[----:B------:R-:W2:Y:S04]  /*e970*/  LDL.LU R236, [R1+0x1d4] ;  /* 0x0001d40001ec7983 */ /* 0x000ea80000300800 */
[----:B------:R-:W2:Y:S04]  /*e980*/  LDL.LU R227, [R1+0x3d4] ;  /* 0x0003d40001e37983 */ /* 0x000ea80000300800 */
[----:B------:R-:W3:Y:S04]  /*e990*/  LDL.LU R240, [R1+0x2dc] ;  /* 0x0002dc0001f07983 */ /* 0x000ee80000300800 */
[----:B------:R-:W3:Y:S04]  /*e9a0*/  LDL.LU R225, [R1+0x4dc] ;  /* 0x0004dc0001e17983 */ /* 0x000ee80000300800 */
[----:B------:R-:W4:Y:S04]  /*e9b0*/  LDL.LU R242, [R1+0x2d4] ;  /* 0x0002d40001f27983 */ /* 0x000f280000300800 */
        /* <DEDUP_REMOVED lines=15> */
[----:B0-----:R-:W4:Y:S04]  /*eab0*/  LDL.LU R2, [R1+0x1c4] ;  /* 0x0001c40001027983 */ /* 0x001f280000300800 */
        /* <DEDUP_REMOVED lines=14> */
[----:B------:R-:W4:Y:S01]  /*eba0*/  LDL.LU R19, [R1+0x4c0] ;  /* 0x0004c00001137983 */ /* 0x000f220000300800 */
[----:B------:R-:W-:-:S02]  /*ebb0*/  IMAD.MOV.U32 R35, RZ, RZ, R17 ;  /* 0x000000ffff237224 */ /* 0x000fc400078e0011 */
[----:B------:R-:W-:Y:S01]  /*ebc0*/  IMAD.MOV.U32 R241, RZ, RZ, R15 ;  /* 0x000000fffff17224 */ /* 0x000fe200078e000f */
[----:B-1----:R-:W-:-:S05]  /*ebd0*/  F2FP.BF16.F32.PACK_AB R0, R234, R251 ;  /* 0x000000fbea00723e */ /* 0x002fca00000010ff */
[----:B------:R-:W-:Y:S01]  /*ebe0*/  STL [R1+0x1fc], R0 ;  /* 0x0001fc0001007387 */ /* 0x000fe20000100800 */
[----:B--2---:R-:W-:Y:S01]  /*ebf0*/  F2FP.BF16.F32.PACK_AB R24, R236, R227 ;  /* 0x000000e3ec18723e */ /* 0x004fe200000010ff */
[----:B------:R-:W-:-:S04]  /*ec00*/  IMAD.MOV.U32 R227, RZ, RZ, R16 ;  /* 0x000000ffffe37224 */ /* 0x000fc800078e0010 */
[----:B------:R0:W-:Y:S01]  /*ec10*/  STL [R1+0x1f8], R24 ;  /* 0x0001f81801007387 */ /* 0x0001e20000100800 */
[----:B---3--:R-:W-:Y:S01]  /*ec20*/  F2FP.BF16.F32.PACK_AB R5, R240, R225 ;  /* 0x000000e1f005723e */ /* 0x008fe200000010ff */
[----:B------:R-:W-:-:S04]  /*ec30*/  IMAD.MOV.U32 R240, RZ, RZ, R14 ;  /* 0x000000fffff07224 */ /* 0x000fc800078e000e */
[----:B------:R1:W-:Y:S01]  /*ec40*/  STL [R1+0x1f4], R5 ;  /* 0x0001f40501007387 */ /* 0x0003e20000100800 */
[----:B0-----:R-:W-:Y:S02]  /*ec50*/  F2FP.BF16.F32.PACK_AB R24, R78, R206 ;  /* 0x000000ce4e18723e */ /* 0x001fe400000010ff */
[----:B----4-:R-:W-:-:S05]  /*ec60*/  F2FP.BF16.F32.PACK_AB R0, R242, R223 ;  /* 0x000000dff200723e */ /* 0x010fca00000010ff */
[----:B------:R0:W-:Y:S01]  /*ec70*/  STL [R1+0x1f0], R0 ;  /* 0x0001f00001007387 */ /* 0x0001e20000100800 */
[----:B-1----:R-:W-:-:S03]  /*ec80*/  F2FP.BF16.F32.PACK_AB R5, R76, R204 ;  /* 0x000000cc4c05723e */ /* 0x002fc600000010ff */
[----:B------:R1:W-:Y:S04]  /*ec90*/  STL [R1+0x1ec], R24 ;  /* 0x0001ec1801007387 */ /* 0x0003e80000100800 */
[----:B------:R2:W-:Y:S01]  /*eca0*/  STL [R1+0x1e8], R5 ;  /* 0x0001e80501007387 */ /* 0x0005e20000100800 */
[----:B0-----:R-:W-:Y:S02]  /*ecb0*/  F2FP.BF16.F32.PACK_AB R0, R142, R244 ;  /* 0x000000f48e00723e */ /* 0x001fe400000010ff */
[----:B-1----:R-:W-:-:S03]  /*ecc0*/  F2FP.BF16.F32.PACK_AB R24, R140, R221 ;  /* 0x000000dd8c18723e */ /* 0x002fc600000010ff */
[----:B------:R0:W-:Y:S01]  /*ecd0*/  STL [R1+0x1e4], R0 ;  /* 0x0001e40001007387 */ /* 0x0001e20000100800 */
[----:B--2---:R-:W-:-:S03]  /*ece0*/  F2FP.BF16.F32.PACK_AB R5, R246, R219 ;  /* 0x000000dbf605723e */ /* 0x004fc600000010ff */
        /* <DEDUP_REMOVED lines=12> */
[----:B------:R-:W-:Y:S01]  /*edb0*/  STL [R1+0xf8], R24 ;  /* 0x0000f81801007387 */ /* 0x000fe20000100800 */
[----:B------:R-:W-:-:S03]  /*edc0*/  F2FP.BF16.F32.PACK_AB R4, R216, R4 ;  /* 0x00000004d804723e */ /* 0x000fc600000010ff */
[----:B------:R-:W-:Y:S01]  /*edd0*/  STL [R1+0xf4], R5 ;  /* 0x0000f40501007387 */ /* 0x000fe20000100800 */
[----:B0-----:R-:W-:Y:S02]  /*ede0*/  F2FP.BF16.F32.PACK_AB R0, R137, R218 ;  /* 0x000000da8900723e */ /* 0x001fe400000010ff */
[----:B------:R-:W-:-:S03]  /*edf0*/  F2FP.BF16.F32.PACK_AB R2, R2, R3 ;  /* 0x000000030202723e */ /* 0x000fc600000010ff */
[----:B------:R0:W-:Y:S04]  /*ee00*/  STL [R1+0xf0], R0 ;  /* 0x0000f00001007387 */ /* 0x0001e80000100800 */
[----:B------:R-:W-:Y:S04]  /*ee10*/  STL [R1+0xec], R4 ;  /* 0x0000ec0401007387 */ /* 0x000fe80000100800 */
[----:B------:R1:W-:Y:S01]  /*ee20*/  STL [R1+0xe8], R2 ;  /* 0x0000e80201007387 */ /* 0x0003e20000100800 */
[----:B0-----:R-:W-:Y:S02]  /*ee30*/  F2FP.BF16.F32.PACK_AB R0, R6, R7 ;  /* 0x000000070600723e */ /* 0x001fe400000010ff */
[----:B------:R-:W-:-:S03]  /*ee40*/  F2FP.BF16.F32.PACK_AB R3, R8, R9 ;  /* 0x000000090803723e */ /* 0x000fc600000010ff */
        /* <DEDUP_REMOVED lines=14> */
[----:B------:R-:W-:Y:S04]  /*ef30*/  STL [R1+0xc8], R3 ;  /* 0x0000c80301007387 */ /* 0x000fe80000100800 */
[----:B------:R-:W-:Y:S01]  /*ef40*/  STL [R1+0xc4], R2 ;  /* 0x0000c40201007387 */ /* 0x000fe20000100800 */
[----:B0-----:R-:W-:-:S05]  /*ef50*/  F2FP.BF16.F32.PACK_AB R0, R18, R19 ;  /* 0x000000131200723e */ /* 0x001fca00000010ff */
[----:B------:R0:W-:Y:S04]  /*ef60*/  STL [R1+0xc0], R0 ;  /* 0x0000c00001007387 */ /* 0x0001e80000100800 */
        /* <DEDUP_REMOVED lines=128> */
[----:B------:R-:W4:Y:S04]  /*f770*/  LDL.LU R234, [R1] ;  /* 0x0000000001ea7983 */ /* 0x000f280000300800 */
[----:B------:R-:W4:Y:S04]  /*f780*/  LDL.LU R251, [R1+0x108] ;  /* 0x0001080001fb7983 */ /* 0x000f280000300800 */
[----:B------:R-:W4:Y:S04]  /*f790*/  LDL.LU R236, [R1+0x308] ;  /* 0x0003080001ec7983 */ /* 0x000f280000300800 */
[----:B------:R-:W4:Y:S04]  /*f7a0*/  LDL.LU R244, [R1+0x100] ;  /* 0x0001000001f47983 */ /* 0x000f280000300800 */
[----:B------:R-:W4:Y:S01]  /*f7b0*/  LDL.LU R246, [R1+0x300] ;  /* 0x0003000001f67983 */ /* 0x000f220000300800 */
[----:B------:R-:W-:-:S03]  /*f7c0*/  F2FP.BF16.F32.PACK_AB R243, R71, R199 ;  /* 0x000000c747f3723e */ /* 0x000fc600000010ff */
[----:B------:R-:W4:Y:S04]  /*f7d0*/  LDL.LU R248, [R1+0x208] ;  /* 0x0002080001f87983 */ /* 0x000f280000300800 */
[----:B------:R-:W4:Y:S04]  /*f7e0*/  LDL.LU R250, [R1+0x408] ;  /* 0x0004080001fa7983 */ /* 0x000f280000300800 */
[----:B------:R-:W4:Y:S04]  /*f7f0*/  LDL.LU R2, [R1+0x200] ;  /* 0x0002000001027983 */ /* 0x000f280000300800 */
[----:B------:R-:W4:Y:S04]  /*f800*/  LDL.LU R3, [R1+0x400] ;  /* 0x0004000001037983 */ /* 0x000f280000300800 */
[----:B------:R-:W4:Y:S01]  /*f810*/  LDL.LU R199, [R1+0x2a0] ;  /* 0x0002a00001c77983 */ /* 0x000f220000300800 */
[----:B------:R-:W-:-:S03]  /*f820*/  F2FP.BF16.F32.PACK_AB R242, R69, R197 ;  /* 0x000000c545f2723e */ /* 0x000fc600000010ff */
[----:B------:R-:W4:Y:S01]  /*f830*/  LDL.LU R71, [R1+0x348] ;  /* 0x0003480001477983 */ /* 0x000f220000300800 */
[----:B------:R-:W-:-:S03]  /*f840*/  F2FP.BF16.F32.PACK_AB R241, R135, R241 ;  /* 0x000000f187f1723e */ /* 0x000fc600000010ff */
[----:B------:R-:W4:Y:S01]  /*f850*/  LDL.LU R197, [R1+0x9c] ;  /* 0x00009c0001c57983 */ /* 0x000f220000300800 */
[----:B------:R-:W-:-:S03]  /*f860*/  F2FP.BF16.F32.PACK_AB R240, R133, R240 ;  /* 0x000000f085f0723e */ /* 0x000fc600000010ff */
[----:B------:R-:W4:Y:S01]  /*f870*/  LDL.LU R69, [R1+0x448] ;  /* 0x0004480001457983 */ /* 0x000f220000300800 */
[----:B------:R-:W-:-:S03]  /*f880*/  F2FP.BF16.F32.PACK_AB R227, R35, R227 ;  /* 0x000000e323e3723e */ /* 0x000fc600000010ff */
[----:B------:R-:W4:Y:S01]  /*f890*/  LDL.LU R135, [R1+0x388] ;  /* 0x0003880001877983 */ /* 0x000f220000300800 */
[----:B--2---:R-:W-:Y:S02]  /*f8a0*/  F2FP.BF16.F32.PACK_AB R226, R161, R226 ;  /* 0x000000e2a1e2723e */ /* 0x004fe400000010ff */
[----:B---3--:R-:W-:Y:S01]  /*f8b0*/  F2FP.BF16.F32.PACK_AB R225, R225, R223 ;  /* 0x000000dfe1e1723e */ /* 0x008fe200000010ff */
[----:B------:R-:W2:Y:S01]  /*f8c0*/  LDL.LU R133, [R1+0x488] ;  /* 0x0004880001857983 */ /* 0x000ea20000300800 */
[----:B------:R-:W-:-:S03]  /*f8d0*/  F2FP.BF16.F32.PACK_AB R223, R70, R198 ;  /* 0x000000c646df723e */ /* 0x000fc600000010ff */
[----:B------:R-:W3:Y:S01]  /*f8e0*/  LDL.LU R35, [R1+0xc98] ;  /* 0x000c980001237983 */ /* 0x000ee20000300800 */
[----:B----4-:R-:W-:-:S03]  /*f8f0*/  F2FP.BF16.F32.PACK_AB R224, R224, R222 ;  /* 0x000000dee0e0723e */ /* 0x010fc600000010ff */
[----:B------:R-:W4:Y:S01]  /*f900*/  LDL.LU R161, [R1+0xc94] ;  /* 0x000c940001a17983 */ /* 0x000f220000300800 */
[----:B------:R-:W-:-:S03]  /*f910*/  F2FP.BF16.F32.PACK_AB R222, R68, R196 ;  /* 0x000000c444de723e */ /* 0x000fc600000010ff */
[----:B------:R-:W2:Y:S01]  /*f920*/  LDL.LU R198, [R1+0x2a8] ;  /* 0x0002a80001c67983 */ /* 0x000ea20000300800 */
[----:B------:R-:W-:-:S03]  /*f930*/  F2FP.BF16.F32.PACK_AB R221, R134, R221 ;  /* 0x000000dd86dd723e */ /* 0x000fc600000010ff */
[----:B------:R-:W3:Y:S01]  /*f940*/  LDL.LU R70, [R1+0x340] ;  /* 0x0003400001467983 */ /* 0x000ee20000300800 */
[----:B------:R-:W-:-:S03]  /*f950*/  F2FP.BF16.F32.PACK_AB R220, R132, R220 ;  /* 0x000000dc84dc723e */ /* 0x000fc600000010ff */
[----:B------:R-:W4:Y:S01]  /*f960*/  LDL.LU R196, [R1+0x94] ;  /* 0x0000940001c47983 */ /* 0x000f220000300800 */
[----:B------:R-:W-:-:S03]  /*f970*/  F2FP.BF16.F32.PACK_AB R219, R33, R219 ;  /* 0x000000db21db723e */ /* 0x000fc600000010ff */
[----:B------:R-:W3:Y:S01]  /*f980*/  LDL.LU R68, [R1+0x440] ;  /* 0x0004400001447983 */ /* 0x000ee20000300800 */
        /* <DEDUP_REMOVED lines=33> */
[----:B------:R-:W3:Y:S04]  /*fba0*/  LDL.LU R130, [R1+0x288] ;  /* 0x0002880001827983 */ /* 0x000ee80000300800 */
[----:B------:R-:W3:Y:S04]  /*fbb0*/  LDL.LU R128, [R1+0x74] ;  /* 0x0000740001807983 */ /* 0x000ee80000300800 */
[----:B------:R-:W3:Y:S04]  /*fbc0*/  LDL.LU R34, [R1+0xc80] ;  /* 0x000c800001227983 */ /* 0x000ee80000300800 */
[----:B------:R-:W3:Y:S01]  /*fbd0*/  LDL.LU R160, [R1+0xc7c] ;  /* 0x000c7c0001a07983 */ /* 0x000ee20000300800 */
[----:B------:R-:W-:-:S02]  /*fbe0*/  F2FP.BF16.F32.PACK_AB R200, R199, R200 ;  /* 0x000000c8c7c8723e */ /* 0x000fc400000010ff */
[----:B------:R-:W-:Y:S02]  /*fbf0*/  F2FP.BF16.F32.PACK_AB R199, R63, R191 ;  /* 0x000000bf3fc7723e */ /* 0x000fe400000010ff */
[----:B------:R-:W3:Y:S04]  /*fc00*/  LDL.LU R191, [R1+0x294] ;  /* 0x0002940001bf7983 */ /* 0x000ee80000300800 */
[----:B------:R-:W3:Y:S01]  /*fc10*/  LDL.LU R63, [R1+0x450] ;  /* 0x00045000013f7983 */ /* 0x000ee20000300800 */
[----:B------:R-:W-:Y:S02]  /*fc20*/  F2FP.BF16.F32.PACK_AB R197, R127, R197 ;  /* 0x000000c57fc5723e */ /* 0x000fe400000010ff */
[----:B--2---:R-:W-:Y:S02]  /*fc30*/  F2FP.BF16.F32.PACK_AB R201, R198, R201 ;  /* 0x000000c9c6c9723e */ /* 0x004fe400000010ff */
[----:B------:R-:W-:-:S02]  /*fc40*/  F2FP.BF16.F32.PACK_AB R198, R61, R189 ;  /* 0x000000bd3dc6723e */ /* 0x000fc400000010ff */
[----:B------:R-:W2:Y:S04]  /*fc50*/  LDL.LU R189, [R1+0x98] ;  /* 0x0000980001bd7983 */ /* 0x000ea80000300800 */
[----:B------:R-:W2:Y:S01]  /*fc60*/  LDL.LU R61, [R1+0x4c] ;  /* 0x00004c00013d7983 */ /* 0x000ea20000300800 */
[----:B----4-:R-:W-:-:S03]  /*fc70*/  F2FP.BF16.F32.PACK_AB R196, R125, R196 ;  /* 0x000000c47dc4723e */ /* 0x010fc600000010ff */
[----:B------:R-:W4:Y:S04]  /*fc80*/  LDL.LU R127, [R1+0x37c] ;  /* 0x00037c00017f7983 */ /* 0x000f280000300800 */
[----:B------:R-:W4:Y:S01]  /*fc90*/  LDL.LU R125, [R1+0x47c] ;  /* 0x00047c00017d7983 */ /* 0x000f220000300800 */
[----:B---3--:R-:W-:-:S03]  /*fca0*/  F2FP.BF16.F32.PACK_AB R195, R32, R195 ;  /* 0x000000c320c3723e */ /* 0x008fc600000010ff */
[----:B------:R-:W3:Y:S01]  /*fcb0*/  LDL.LU R32, [R1+0xc78] ;  /* 0x000c780001207983 */ /* 0x000ee20000300800 */
[----:B------:R-:W-:Y:S02]  /*fcc0*/  F2FP.BF16.F32.PACK_AB R193, R96, R193 ;  /* 0x000000c160c1723e */ /* 0x000fe400000010ff */
[----:B------:R-:W-:Y:S02]  /*fcd0*/  F2FP.BF16.F32.PACK_AB R194, R98, R194 ;  /* 0x000000c262c2723e */ /* 0x000fe400000010ff */
[----:B------:R-:W3:Y:S04]  /*fce0*/  LDL.LU R98, [R1+0xc74] ;  /* 0x000c740001627983 */ /* 0x000ee80000300800 */
[----:B------:R-:W3:Y:S01]  /*fcf0*/  LDL.LU R96, [R1+0xc70] ;  /* 0x000c700001607983 */ /* 0x000ee20000300800 */
[----:B------:R-:W-:-:S02]  /*fd00*/  F2FP.BF16.F32.PACK_AB R192, R191, R192 ;  /* 0x000000c0bfc0723e */ /* 0x000fc400000010ff */
[----:B------:R-:W-:Y:S02]  /*fd10*/  F2FP.BF16.F32.PACK_AB R191, R62, R190 ;  /* 0x000000be3ebf723e */ /* 0x000fe400000010ff */
[----:B------:R-:W3:Y:S01]  /*fd20*/  LDL.LU R62, [R1+0x250] ;  /* 0x00025000013e7983 */ /* 0x000ee20000300800 */
[----:B------:R-:W-:-:S03]  /*fd30*/  F2FP.BF16.F32.PACK_AB R190, R60, R188 ;  /* 0x000000bc3cbe723e */ /* 0x000fc600000010ff */
[----:B------:R-:W4:Y:S01]  /*fd40*/  LDL.LU R188, [R1+0x90] ;  /* 0x0000900001bc7983 */ /* 0x000f220000300800 */
[----:B------:R-:W-:-:S03]  /*fd50*/  F2FP.BF16.F32.PACK_AB R151, R159, R151 ;  /* 0x000000979f97723e */ /* 0x000fc600000010ff */
[----:B------:R-:W3:Y:S01]  /*fd60*/  LDL.LU R60, [R1+0x44] ;  /* 0x00004400013c7983 */ /* 0x000ee20000300800 */
[----:B------:R-:W-:Y:S02]  /*fd70*/  F2FP.BF16.F32.PACK_AB R150, R31, R150 ;  /* 0x000000961f96723e */ /* 0x000fe400000010ff */
[----:B------:R-:W-:Y:S02]  /*fd80*/  F2FP.BF16.F32.PACK_AB R148, R147, R148 ;  /* 0x000000949394723e */ /* 0x000fe400000010ff */
[----:B------:R-:W-:Y:S02]  /*fd90*/  F2FP.BF16.F32.PACK_AB R147, R59, R187 ;  /* 0x000000bb3b93723e */ /* 0x000fe400000010ff */
[----:B------:R-:W-:Y:S02]  /*fda0*/  F2FP.BF16.F32.PACK_AB R149, R146, R149 ;  /* 0x000000959295723e */ /* 0x000fe400000010ff */
[----:B------:R-:W-:Y:S02]  /*fdb0*/  F2FP.BF16.F32.PACK_AB R146, R57, R185 ;  /* 0x000000b93992723e */ /* 0x000fe400000010ff */
[----:B------:R-:W-:-:S02]  /*fdc0*/  F2FP.BF16.F32.PACK_AB R145, R123, R145 ;  /* 0x000000917b91723e */ /* 0x000fc400000010ff */
[----:B--2---:R-:W-:Y:S02]  /*fdd0*/  F2FP.BF16.F32.PACK_AB R189, R126, R189 ;  /* 0x000000bd7ebd723e */ /* 0x004fe400000010ff */
[----:B------:R-:W2:Y:S01]  /*fde0*/  LDL.LU R126, [R1+0x374] ;  /* 0x00037400017e7983 */ /* 0x000ea20000300800 */
[----:B------:R-:W-:Y:S02]  /*fdf0*/  F2FP.BF16.F32.PACK_AB R144, R121, R144 ;  /* 0x000000907990723e */ /* 0x000fe400000010ff */
[----:B------:R-:W-:Y:S02]  /*fe00*/  F2FP.BF16.F32.PACK_AB R143, R157, R143 ;  /* 0x0000008f9d8f723e */ /* 0x000fe400000010ff */
[----:B------:R-:W-:Y:S02]  /*fe10*/  F2FP.BF16.F32.PACK_AB R142, R29, R142 ;  /* 0x0000008e1d8e723e */ /* 0x000fe400000010ff */
[----:B------:R-:W-:Y:S02]  /*fe20*/  F2FP.BF16.F32.PACK_AB R140, R139, R140 ;  /* 0x0000008c8b8c723e */ /* 0x000fe400000010ff */
[----:B------:R-:W-:-:S02]  /*fe30*/  F2FP.BF16.F32.PACK_AB R139, R58, R186 ;  /* 0x000000ba3a8b723e */ /* 0x000fc400000010ff */
[----:B------:R-:W-:Y:S02]  /*fe40*/  F2FP.BF16.F32.PACK_AB R141, R138, R141 ;  /* 0x0000008d8a8d723e */ /* 0x000fe400000010ff */
[----:B------:R-:W-:Y:S02]  /*fe50*/  F2FP.BF16.F32.PACK_AB R138, R56, R184 ;  /* 0x000000b8388a723e */ /* 0x000fe400000010ff */
[----:B------:R-:W-:Y:S02]  /*fe60*/  F2FP.BF16.F32.PACK_AB R137, R122, R137 ;  /* 0x000000897a89723e */ /* 0x000fe400000010ff */
[----:B------:R-:W-:Y:S02]  /*fe70*/  F2FP.BF16.F32.PACK_AB R136, R120, R136 ;  /* 0x000000887888723e */ /* 0x000fe400000010ff */
[----:B------:R-:W-:Y:S02]  /*fe80*/  F2FP.BF16.F32.PACK_AB R135, R95, R135 ;  /* 0x000000875f87723e */ /* 0x000fe400000010ff */
[----:B------:R-:W-:-:S02]  /*fe90*/  F2FP.BF16.F32.PACK_AB R134, R93, R134 ;  /* 0x000000865d86723e */ /* 0x000fc400000010ff */
[----:B------:R-:W-:Y:S02]  /*fea0*/  F2FP.BF16.F32.PACK_AB R132, R131, R132 ;  /* 0x000000848384723e */ /* 0x000fe400000010ff */
[----:B------:R-:W-:Y:S02]  /*feb0*/  F2FP.BF16.F32.PACK_AB R131, R55, R183 ;  /* 0x000000b73783723e */ /* 0x000fe400000010ff */
[----:B----4-:R-:W-:Y:S02]  /*fec0*/  F2FP.BF16.F32.PACK_AB R188, R124, R188 ;  /* 0x000000bc7cbc723e */ /* 0x010fe400000010ff */
[----:B------:R-:W4:Y:S04]  /*fed0*/  LDL.LU R124, [R1+0x474] ;  /* 0x00047400017c7983 */ /* 0x000f280000300800 */
[----:B------:R-:W3:Y:S04]  /*fee0*/  LDL.LU R159, [R1+0xc6c] ;  /* 0x000c6c00019f7983 */ /* 0x000ee80000300800 */
[----:B------:R-:W3:Y:S04]  /*fef0*/  LDL.LU R31, [R1+0xc68] ;  /* 0x000c6800011f7983 */ /* 0x000ee80000300800 */
[----:B------:R-:W3:Y:S04]  /*ff00*/  LDL.LU R59, [R1+0x358] ;  /* 0x00035800013b7983 */ /* 0x000ee80000300800 */
[----:B------:R-:W3:Y:S04]  /*ff10*/  LDL.LU R187, [R1+0x210] ;  /* 0x0002100001bb7983 */ /* 0x000ee80000300800 */
[----:B------:R-:W3:Y:S04]  /*ff20*/  LDL.LU R57, [R1+0x458] ;  /* 0x0004580001397983 */ /* 0x000ee80000300800 */
[----:B------:R-:W3:Y:S04]  /*ff30*/  LDL.LU R185, [R1+0x418] ;  /* 0x0004180001b97983 */ /* 0x000ee80000300800 */
[----:B------:R-:W4:Y:S04]  /*ff40*/  LDL.LU R123, [R1+0x274] ;  /* 0x00027400017b7983 */ /* 0x000f280000300800 */
[----:B------:R-:W3:Y:S04]  /*ff50*/  LDL.LU R121, [R1+0x78] ;  /* 0x0000780001797983 */ /* 0x000ee80000300800 */
        /* <DEDUP_REMOVED lines=10> */
[----:B------:R-:W3:Y:S01]  /*10000*/  LDL.LU R55, [R1+0x260] ;  /* 0x0002600001377983 */ /* 0x000ee20000300800 */
[----:B------:R-:W-:-:S02]  /*10010*/  F2FP.BF16.F32.PACK_AB R133, R130, R133 ;  /* 0x000000858285723e */ /* 0x000fc400000010ff */
[----:B------:R-:W-:Y:S01]  /*10020*/  F2FP.BF16.F32.PACK_AB R130, R53, R181 ;  /* 0x000000b53582723e */ /* 0x000fe200000010ff */
[----:B------:R-:W3:Y:S01]  /*10030*/  LDL.LU R183, [R1+0x110] ;  /* 0x0001100001b77983 */ /* 0x000ee20000300800 */
[----:B------:R-:W-:-:S03]  /*10040*/  F2FP.BF16.F32.PACK_AB R129, R119, R129 ;  /* 0x000000817781723e */ /* 0x000fc600000010ff */
[----:B------:R-:W3:Y:S01]  /*10050*/  LDL.LU R53, [R1+0x5c] ;  /* 0x00005c0001357983 */ /* 0x000ee20000300800 */
[----:B------:R-:W-:-:S03]  /*10060*/  F2FP.BF16.F32.PACK_AB R128, R117, R128 ;  /* 0x000000807580723e */ /* 0x000fc600000010ff */
[----:B------:R-:W3:Y:S01]  /*10070*/  LDL.LU R181, [R1+0x318] ;  /* 0x0003180001b57983 */ /* 0x000ee20000300800 */
[----:B------:R-:W-:-:S03]  /*10080*/  F2FP.BF16.F32.PACK_AB R127, R158, R127 ;  /* 0x0000007f9e7f723e */ /* 0x000fc600000010ff */
[----:B------:R-:W3:Y:S01]  /*10090*/  LDL.LU R119, [R1+0x118] ;  /* 0x0001180001777983 */ /* 0x000ee20000300800 */
[----:B--2---:R-:W-:-:S03]  /*100a0*/  F2FP.BF16.F32.PACK_AB R126, R30, R126 ;  /* 0x0000007e1e7e723e */ /* 0x004fc600000010ff */
[----:B------:R-:W2:Y:S04]  /*100b0*/  LDL.LU R117, [R1+0x10] ;  /* 0x0000100001757983 */ /* 0x000ea80000300800 */
[----:B------:R-:W2:Y:S04]  /*100c0*/  LDL.LU R158, [R1+0xc54] ;  /* 0x000c5400019e7983 */ /* 0x000ea80000300800 */
[----:B------:R-:W2:Y:S01]  /*100d0*/  LDL.LU R30, [R1+0xc50] ;  /* 0x000c5000011e7983 */ /* 0x000ea20000300800 */
        /* <DEDUP_REMOVED lines=18> */
[----:B----4-:R-:W-:Y:S02]  /*10200*/  F2FP.BF16.F32.PACK_AB R124, R123, R124 ;  /* 0x0000007c7b7c723e */ /* 0x010fe400000010ff */
[----:B------:R-:W-:-:S02]  /*10210*/  F2FP.BF16.F32.PACK_AB R123, R54, R182 ;  /* 0x000000b6367b723e */ /* 0x000fc400000010ff */
[----:B------:R-:W4:Y:S01]  /*10220*/  LDL.LU R54, [R1+0x268] ;  /* 0x0002680001367983 */ /* 0x000f220000300800 */
[----:B---3--:R-:W-:-:S03]  /*10230*/  F2FP.BF16.F32.PACK_AB R121, R118, R121 ;  /* 0x000000797679723e */ /* 0x008fc600000010ff */
[----:B------:R-:W3:Y:S01]  /*10240*/  LDL.LU R182, [R1+0x18] ;  /* 0x0000180001b67983 */ /* 0x000ee20000300800 */
[----:B------:R-:W-:Y:S02]  /*10250*/  F2FP.BF16.F32.PACK_AB R125, R122, R125 ;  /* 0x0000007d7a7d723e */ /* 0x000fe400000010ff */
[----:B------:R-:W-:Y:S02]  /*10260*/  F2FP.BF16.F32.PACK_AB R122, R52, R180 ;  /* 0x000000b4347a723e */ /* 0x000fe400000010ff */
[----:B------:R-:W2:Y:S01]  /*10270*/  LDL.LU R52, [R1+0x54] ;  /* 0x0000540001347983 */ /* 0x000ea20000300800 */
[----:B------:R-:W-:-:S03]  /*10280*/  F2FP.BF16.F32.PACK_AB R120, R116, R120 ;  /* 0x000000787478723e */ /* 0x000fc600000010ff */
        /* <DEDUP_REMOVED lines=16> */
[----:B------:R-:W-:-:S03]  /*10390*/  F2FP.BF16.F32.PACK_AB R20, R55, R20 ;  /* 0x000000143714723e */ /* 0x000fc600000010ff */
[----:B------:R-:W3:Y:S01]  /*103a0*/  LDL.LU R176, [R1+0x120] ;  /* 0x0001200001b07983 */ /* 0x000ee20000300800 */
[----:B------:R-:W-:-:S03]  /*103b0*/  F2FP.BF16.F32.PACK_AB R55, R47, R175 ;  /* 0x000000af2f37723e */ /* 0x000fc600000010ff */
[----:B------:R-:W3:Y:S04]  /*103c0*/  LDL.LU R114, [R1+0x128] ;  /* 0x0001280001727983 */ /* 0x000ee80000300800 */
[----:B------:R-:W3:Y:S04]  /*103d0*/  LDL.LU R112, [R1+0x20] ;  /* 0x0000200001707983 */ /* 0x000ee80000300800 */
[----:B------:R-:W3:Y:S04]  /*103e0*/  LDL.LU R155, [R1+0xc3c] ;  /* 0x000c3c00019b7983 */ /* 0x000ee80000300800 */
[----:B------:R-:W3:Y:S04]  /*103f0*/  LDL.LU R27, [R1+0xc38] ;  /* 0x000c3800011b7983 */ /* 0x000ee80000300800 */
[----:B------:R-:W3:Y:S01]  /*10400*/  LDL.LU R47, [R1+0x254] ;  /* 0x00025400012f7983 */ /* 0x000ee20000300800 */
[----:B------:R-:W-:-:S03]  /*10410*/  F2FP.BF16.F32.PACK_AB R53, R111, R53 ;  /* 0x000000356f35723e */ /* 0x000fc600000010ff */
[----:B------:R-:W3:Y:S01]  /*10420*/  LDL.LU R175, [R1+0x28] ;  /* 0x0000280001af7983 */ /* 0x000ee20000300800 */
[----:B----4-:R-:W-:Y:S02]  /*10430*/  F2FP.BF16.F32.PACK_AB R21, R54, R21 ;  /* 0x000000153615723e */ /* 0x010fe400000010ff */
[----:B------:R-:W-:Y:S02]  /*10440*/  F2FP.BF16.F32.PACK_AB R54, R45, R173 ;  /* 0x000000ad2d36723e */ /* 0x000fe400000010ff */
[----:B------:R-:W4:Y:S04]  /*10450*/  LDL.LU R45, [R1+0x58] ;  /* 0x00005800012d7983 */ /* 0x000f280000300800 */
[----:B------:R-:W4:Y:S04]  /*10460*/  LDL.LU R173, [R1+0x224] ;  /* 0x0002240001ad7983 */ /* 0x000f280000300800 */
[----:B------:R-:W4:Y:S01]  /*10470*/  LDL.LU R111, [R1+0x33c] ;  /* 0x00033c00016f7983 */ /* 0x000f220000300800 */
[----:B--2---:R-:W-:-:S03]  /*10480*/  F2FP.BF16.F32.PACK_AB R52, R109, R52 ;  /* 0x000000346d34723e */ /* 0x004fc600000010ff */
[----:B------:R-:W2:Y:S01]  /*10490*/  LDL.LU R109, [R1+0x43c] ;  /* 0x00043c00016d7983 */ /* 0x000ea20000300800 */
        /* <DEDUP_REMOVED lines=10> */
[----:B------:R-:W2:Y:S01]  /*10540*/  LDL.LU R44, [R1+0x50] ;  /* 0x00005000012c7983 */ /* 0x000ea20000300800 */
[----:B------:R-:W-:-:S03]  /*10550*/  F2FP.BF16.F32.PACK_AB R59, R89, R59 ;  /* 0x0000003b593b723e */ /* 0x000fc600000010ff */
[----:B------:R-:W3:Y:S01]  /*10560*/  LDL.LU R172, [R1+0x124] ;  /* 0x0001240001ac7983 */ /* 0x000ee20000300800 */
[----:B------:R-:W-:Y:S02]  /*10570*/  F2FP.BF16.F32.PACK_AB R57, R56, R57 ;  /* 0x000000393839723e */ /* 0x000fe400000010ff */
[----:B------:R-:W-:Y:S02]  /*10580*/  F2FP.BF16.F32.PACK_AB R58, R154, R58 ;  /* 0x0000003a9a3a723e */ /* 0x000fe400000010ff */
[----:B------:R-:W-:Y:S02]  /*10590*/  F2FP.BF16.F32.PACK_AB R56, R62, R63 ;  /* 0x0000003f3e38723e */ /* 0x000fe400000010ff */
[----:B------:R-:W-:Y:S02]  /*105a0*/  F2FP.BF16.F32.PACK_AB R63, R43, R171 ;  /* 0x000000ab2b3f723e */ /* 0x000fe400000010ff */
[----:B----4-:R-:W-:Y:S02]  /*105b0*/  F2FP.BF16.F32.PACK_AB R45, R110, R45 ;  /* 0x0000002d6e2d723e */ /* 0x010fe400000010ff */
[----:B------:R-:W4:Y:S01]  /*105c0*/  LDL.LU R110, [R1+0x334] ;  /* 0x00033400016e7983 */ /* 0x000f220000300800 */
[----:B--2---:R-:W-:-:S03]  /*105d0*/  F2FP.BF16.F32.PACK_AB R44, R108, R44 ;  /* 0x0000002c6c2c723e */ /* 0x004fc600000010ff */
[----:B------:R-:W2:Y:S04]  /*105e0*/  LDL.LU R108, [R1+0x434] ;  /* 0x00043400016c7983 */ /* 0x000ea80000300800 */
[----:B------:R-:W3:Y:S04]  /*105f0*/  LDL.LU R89, [R1+0xc28] ;  /* 0x000c280001597983 */ /* 0x000ee80000300800 */
[----:B------:R-:W3:Y:S04]  /*10600*/  LDL.LU R154, [R1+0xc24] ;  /* 0x000c2400019a7983 */ /* 0x000ee80000300800 */
[----:B------:R-:W4:Y:S01]  /*10610*/  LDL.LU R43, [R1+0x244] ;  /* 0x00024400012b7983 */ /* 0x000f220000300800 */
[----:B------:R-:W-:-:S03]  /*10620*/  F2FP.BF16.F32.PACK_AB R62, R41, R169 ;  /* 0x000000a9293e723e */ /* 0x000fc600000010ff */
[----:B------:R-:W3:Y:S01]  /*10630*/  LDL.LU R171, [R1+0x12c] ;  /* 0x00012c0001ab7983 */ /* 0x000ee20000300800 */
[----:B------:R-:W-:-:S03]  /*10640*/  F2FP.BF16.F32.PACK_AB R61, R107, R61 ;  /* 0x0000003d6b3d723e */ /* 0x000fc600000010ff */
[----:B------:R-:W2:Y:S01]  /*10650*/  LDL.LU R41, [R1+0x48] ;  /* 0x0000480001297983 */ /* 0x000ea20000300800 */
        /* <DEDUP_REMOVED lines=9> */
[----:B------:R-:W3:Y:S01]  /*106f0*/  LDL.LU R24, [R1+0xc18] ;  /* 0x000c180001187983 */ /* 0x000ee20000300800 */
[----:B----4-:R-:W-:Y:S02]  /*10700*/  F2FP.BF16.F32.PACK_AB R64, R43, R64 ;  /* 0x000000402b40723e */ /* 0x010fe400000010ff */
[----:B------:R-:W-:-:S02]  /*10710*/  F2FP.BF16.F32.PACK_AB R43, R42, R170 ;  /* 0x000000aa2a2b723e */ /* 0x000fc400000010ff */
[----:B------:R-:W4:Y:S01]  /*10720*/  LDL.LU R170, [R1+0x238] ;  /* 0x0002380001aa7983 */ /* 0x000f220000300800 */
[----:B------:R-:W-:-:S03]  /*10730*/  F2FP.BF16.F32.PACK_AB R42, R40, R168 ;  /* 0x000000a8282a723e */ /* 0x000fc600000010ff */
[----:B------:R-:W3:Y:S01]  /*10740*/  LDL.LU R40, [R1+0x40] ;  /* 0x0000400001287983 */ /* 0x000ee20000300800 */
[----:B--2---:R-:W-:-:S03]  /*10750*/  F2FP.BF16.F32.PACK_AB R41, R106, R41 ;  /* 0x000000296a29723e */ /* 0x004fc600000010ff */
[----:B------:R-:W2:Y:S04]  /*10760*/  LDL.LU R168, [R1+0x330] ;  /* 0x0003300001a87983 */ /* 0x000ea80000300800 */
[----:B------:R-:W4:Y:S01]  /*10770*/  LDL.LU R106, [R1+0x248] ;  /* 0x00024800016a7983 */ /* 0x000f220000300800 */
[----:B---3--:R-:W-:-:S03]  /*10780*/  F2FP.BF16.F32.PACK_AB R40, R104, R40 ;  /* 0x000000286828723e */ /* 0x008fc600000010ff */
[----:B------:R-:W3:Y:S01]  /*10790*/  LDL.LU R104, [R1+0x34] ;  /* 0x0000340001687983 */ /* 0x000ee20000300800 */
[----:B------:R-:W-:Y:S02]  /*107a0*/  F2FP.BF16.F32.PACK_AB R71, R90, R71 ;  /* 0x000000475a47723e */ /* 0x000fe400000010ff */
[----:B------:R-:W-:Y:S01]  /*107b0*/  F2FP.BF16.F32.PACK_AB R70, R88, R70 ;  /* 0x000000465846723e */ /* 0x000fe200000010ff */
[----:B------:R-:W2:Y:S01]  /*107c0*/  LDL.LU R90, [R1+0xc14] ;  /* 0x000c1400015a7983 */ /* 0x000ea20000300800 */
[----:B------:R-:W-:Y:S02]  /*107d0*/  F2FP.BF16.F32.PACK_AB R68, R107, R68 ;  /* 0x000000446b44723e */ /* 0x000fe400000010ff */
[----:B------:R-:W-:Y:S01]  /*107e0*/  F2FP.BF16.F32.PACK_AB R107, R39, R167 ;  /* 0x000000a7276b723e */ /* 0x000fe200000010ff */
[----:B------:R-:W2:Y:S01]  /*107f0*/  LDL.LU R88, [R1+0xc10] ;  /* 0x000c100001587983 */ /* 0x000ea20000300800 */
[----:B----4-:R-:W-:Y:S02]  /*10800*/  F2FP.BF16.F32.PACK_AB R69, R106, R69 ;  /* 0x000000456a45723e */ /* 0x010fe400000010ff */
[----:B------:R-:W-:Y:S01]  /*10810*/  F2FP.BF16.F32.PACK_AB R106, R37, R165 ;  /* 0x000000a5256a723e */ /* 0x000fe200000010ff */
[----:B------:R-:W4:Y:S01]  /*10820*/  LDL.LU R39, [R1+0x234] ;  /* 0x0002340001277983 */ /* 0x000f220000300800 */
[----:B------:R-:W-:-:S03]  /*10830*/  F2FP.BF16.F32.PACK_AB R105, R103, R105 ;  /* 0x000000696769723e */ /* 0x000fc600000010ff */
[----:B------:R-:W2:Y:S04]  /*10840*/  LDL.LU R167, [R1+0x130] ;  /* 0x0001300001a77983 */ /* 0x000ea80000300800 */
[----:B------:R-:W2:Y:S04]  /*10850*/  LDL.LU R37, [R1+0x38] ;  /* 0x0000380001257983 */ /* 0x000ea80000300800 */
[----:B------:R-:W2:Y:S04]  /*10860*/  LDL.LU R165, [R1+0x338] ;  /* 0x0003380001a57983 */ /* 0x000ea80000300800 */
[----:B------:R-:W2:Y:S01]  /*10870*/  LDL.LU R103, [R1+0x138] ;  /* 0x0001380001677983 */ /* 0x000ea20000300800 */
[----:B------:R-:W-:-:S02]  /*10880*/  F2FP.BF16.F32.PACK_AB R111, R252, R111 ;  /* 0x0000006ffc6f723e */ /* 0x000fc400000010ff */
[----:B------:R-:W-:Y:S02]  /*10890*/  F2FP.BF16.F32.PACK_AB R110, R239, R110 ;  /* 0x0000006eef6e723e */ /* 0x000fe400000010ff */
[----:B------:R-:W-:Y:S02]  /*108a0*/  F2FP.BF16.F32.PACK_AB R109, R238, R109 ;  /* 0x0000006dee6d723e */ /* 0x000fe400000010ff */
[----:B---3--:R-:W-:Y:S02]  /*108b0*/  F2FP.BF16.F32.PACK_AB R104, R101, R104 ;  /* 0x000000686568723e */ /* 0x008fe400000010ff */
[----:B------:R-:W3:Y:S04]  /*108c0*/  LDL.LU R101, [R1+0x30] ;  /* 0x0000300001657983 */ /* 0x000ee80000300800 */
[----:B------:R0:W5:Y:S04]  /*108d0*/  LDL.LU R252, [R1+0xc0c] ;  /* 0x000c0c0001fc7983 */ /* 0x0001680000300800 */
[----:B------:R0:W5:Y:S04]  /*108e0*/  LDL.LU R239, [R1+0xc08] ;  /* 0x000c080001ef7983 */ /* 0x0001680000300800 */
[----:B------:R0:W5:Y:S01]  /*108f0*/  LDL.LU R238, [R1+0xc04] ;  /* 0x000c040001ee7983 */ /* 0x0001620000300800 */
[----:B----4-:R-:W-:-:S02]  /*10900*/  F2FP.BF16.F32.PACK_AB R108, R39, R108 ;  /* 0x0000006c276c723e */ /* 0x010fc400000010ff */
        /* <DEDUP_REMOVED lines=14> */
[----:B--2---:R-:W-:Y:S02]  /*109f0*/  F2FP.BF16.F32.PACK_AB R37, R102, R37 ;  /* 0x000000256625723e */ /* 0x004fe400000010ff */
        /* <DEDUP_REMOVED lines=22> */
[----:B---3--:R-:W-:Y:S02]  /*10b60*/  F2FP.BF16.F32.PACK_AB R36, R100, R101 ;  /* 0x000000656424723e */ /* 0x008fe400000010ff */
        /* <DEDUP_REMOVED lines=17> */
[----:B0-----:R-:W-:-:S07]  /*10c80*/  F2FP.BF16.F32.PACK_AB R88, R2, R3 ;  /* 0x000000030258723e */ /* 0x001fce00000010ff */
.L_x_0:
[----:B------:R-:W0:Y:S01]  /*10c90*/  S2R R3, SR_TID.X ;  /* 0x0000000000037919 */ /* 0x000e220000002100 */
[----:B------:R-:W-:Y:S01]  /*10ca0*/  ULDC.64 UR26, c[0x0][0x228] ;  /* 0x00008a00001a7ab9 */ /* 0x000fe20000000a00 */
[----:B------:R-:W-:Y:S01]  /*10cb0*/  ULDC.64 UR8, c[0x0][0x228] ;  /* 0x00008a0000087ab9 */ /* 0x000fe20000000a00 */
[----:B------:R-:W-:Y:S01]  /*10cc0*/  ULDC.64 UR28, c[0x0][0x228] ;  /* 0x00008a00001c7ab9 */ /* 0x000fe20000000a00 */
[----:B-----5:R-:W-:Y:S01]  /*10cd0*/  STL [R1+0xc44], R252 ;  /* 0x000c44fc01007387 */ /* 0x020fe20000100800 */
[----:B------:R-:W-:Y:S01]  /*10ce0*/  ULDC.64 UR10, c[0x0][0x220] ;  /* 0x00008800000a7ab9 */ /* 0x000fe20000000a00 */
[----:B------:R-:W-:Y:S01]  /*10cf0*/  ULDC.64 UR12, c[0x0][0x220] ;  /* 0x00008800000c7ab9 */ /* 0x000fe20000000a00 */
[----:B------:R-:W-:Y:S01]  /*10d00*/  ULDC.64 UR20, c[0x0][0x228] ;  /* 0x00008a0000147ab9 */ /* 0x000fe20000000a00 */
[----:B------:R-:W-:Y:S01]  /*10d10*/  ULDC.64 UR18, c[0x0][0x228] ;  /* 0x00008a0000127ab9 */ /* 0x000fe20000000a00 */
[----:B------:R-:W-:Y:S01]  /*10d20*/  ULDC.64 UR16, c[0x0][0x228] ;  /* 0x00008a0000107ab9 */ /* 0x000fe20000000a00 */
[----:B------:R-:W-:Y:S01]  /*10d30*/  ULDC.64 UR14, c[0x0][0x228] ;  /* 0x00008a00000e7ab9 */ /* 0x000fe20000000a00 */
[----:B------:R-:W-:Y:S01]  /*10d40*/  ULDC.64 UR24, c[0x0][0x228] ;  /* 0x00008a0000187ab9 */ /* 0x000fe20000000a00 */
[----:B------:R-:W-:Y:S01]  /*10d50*/  ULDC.64 UR22, c[0x0][0x228] ;  /* 0x00008a0000167ab9 */ /* 0x000fe20000000a00 */
[----:B0-----:R-:W-:-:S02]  /*10d60*/  IMAD.SHL.U32 R2, R3, 0x10, RZ ;  /* 0x0000001003027824 */ /* 0x001fc400078e00ff */
[----:B------:R-:W-:-:S03]  /*10d70*/  IMAD.SHL.U32 R0, R3, 0x40, RZ ;  /* 0x0000004003007824 */ /* 0x000fc600078e00ff */
[----:B------:R-:W-:Y:S02]  /*10d80*/  LOP3.LUT R2, R2, 0xf0, RZ, 0xc0, !PT ;  /* 0x000000f002027812 */ /* 0x000fe400078ec0ff */
[----:B------:R-:W-:-:S04]  /*10d90*/  LOP3.LUT R0, R0, 0x400, RZ, 0xc0, !PT ;  /* 0x0000040000007812 */ /* 0x000fc800078ec0ff */
[----:B------:R-:W-:Y:S01]  /*10da0*/  IADD3 R0, R0, UR4, R2 ;  /* 0x0000000400007c10 */ /* 0x000fe2000fffe002 */
[----:B------:R-:W-:Y:S01]  /*10db0*/  VIADD R2, R238, 0x7f ;  /* 0x0000007fee027836 */ /* 0x000fe20000000000 */
[----:B------:R-:W-:Y:S04]  /*10dc0*/  BAR.SYNC.DEFER_BLOCKING 0x0 ;  /* 0x0000000000007b1d */ /* 0x000fe80000010000 */
[----:B------:R-:W-:Y:S02]  /*10dd0*/  ISETP.GE.AND P1, PT, R2, UR27, PT ;  /* 0x0000001b02007c0c */ /* 0x000fe4000bf26270 */
[C---:B------:R-:W-:Y:S02]  /*10de0*/  LOP3.LUT R2, R3.reuse, 0x60, RZ, 0xc0, !PT ;  /* 0x0000006003027812 */ /* 0x040fe400078ec0ff */
[----:B------:R-:W-:-:S03]  /*10df0*/  LOP3.LUT R3, R3, 0x7f, RZ, 0xc0, !PT ;  /* 0x0000007f03037812 */ /* 0x000fc600078ec0ff */
[----:B------:R-:W-:Y:S01]  /*10e00*/  IMAD R0, R2, 0x8, R0 ;  /* 0x0000000802007824 */ /* 0x000fe200078e0200 */
[----:B------:R-:W-:Y:S01]  /*10e10*/  LEA R236, R3, UR4, 0x4 ;  /* 0x0000000403ec7c11 */ /* 0x000fe2000f8e20ff */
[----:B------:R-:W-:-:S04]  /*10e20*/  ULDC UR4, c[0x0][0x244] ;  /* 0x0000910000047ab9 */ /* 0x000fc80000000800 */
[----:B------:R-:W-:Y:S04]  /*10e30*/  STL [R1+0x38], R236 ;  /* 0x000038ec01007387 */ /* 0x000fe80000100800 */
[----:B------:R-:W-:Y:S01]  /*10e40*/  STSM.16.M88.4 [R0], R88 ;  /* 0x0000005800007844 */ /* 0x000fe20000000200 */
[----:B------:R-:W-:Y:S06]  /*10e50*/  BAR.SYNC.DEFER_BLOCKING 0x0 ;  /* 0x0000000000007b1d */ /* 0x000fec0000010000 */
[----:B------:R-:W0:Y:S02]  /*10e60*/  LDS.128 R152, [R236] ;  /* 0x00000000ec987984 */ /* 0x000e240000000c00 */
[----:B------:R-:W-:Y:S06]  /*10e70*/  BAR.SYNC.DEFER_BLOCKING 0x0 ;  /* 0x0000000000007b1d */ /* 0x000fec0000010000 */
[----:B------:R-:W-:Y:S02]  /*10e80*/  STSM.16.M88.4 [R0], R24 ;  /* 0x0000001800007844 */ /* 0x000fe40000000200 */
[----:B------:R-:W-:Y:S06]  /*10e90*/  BAR.SYNC.DEFER_BLOCKING 0x0 ;  /* 0x0000000000007b1d */ /* 0x000fec0000010000 */
[----:B0-----:R-:W-:Y:S01]  /*10ea0*/  STL [R1+0x24], R153 ;  /* 0x0000249901007387 */ /* 0x001fe20000100800 */
[----:B------:R-:W-:-:S03]  /*10eb0*/  IMAD.MOV.U32 R252, RZ, RZ, R152 ;  /* 0x000000fffffc7224 */ /* 0x000fc600078e0098 */
[----:B------:R-:W-:Y:S04]  /*10ec0*/  STL.64 [R1+0x28], R154 ;  /* 0x0000289a01007387 */ /* 0x000fe80000100a00 */
[----:B------:R-:W0:Y:S01]  /*10ed0*/  LDS.128 R24, [R236] ;  /* 0x00000000ec187984 */ /* 0x000e220000000c00 */
[----:B------:R-:W-:Y:S06]  /*10ee0*/  BAR.SYNC.DEFER_BLOCKING 0x0 ;  /* 0x0000000000007b1d */ /* 0x000fec0000010000 */
[----:B------:R-:W-:Y:S02]  /*10ef0*/  STSM.16.M88.4 [R0], R116 ;  /* 0x0000007400007844 */ /* 0x000fe40000000200 */
[----:B------:R-:W-:Y:S06]  /*10f00*/  BAR.SYNC.DEFER_BLOCKING 0x0 ;  /* 0x0000000000007b1d */ /* 0x000fec0000010000 */
[----:B0-----:R-:W-:Y:S04]  /*10f10*/  STL.64 [R1+0x10], R24 ;  /* 0x0000101801007387 */ /* 0x001fe80000100a00 */
[----:B------:R-:W-:Y:S04]  /*10f20*/  STL.64 [R1+0x18], R26 ;  /* 0x0000181a01007387 */ /* 0x000fe80000100a00 */
[----:B------:R-:W0:Y:S01]  /*10f30*/  LDS.128 R24, [R236] ;  /* 0x00000000ec187984 */ /* 0x000e220000000c00 */
[----:B------:R-:W-:Y:S06]  /*10f40*/  BAR.SYNC.DEFER_BLOCKING 0x0 ;  /* 0x0000000000007b1d */ /* 0x000fec0000010000 */
[----:B------:R-:W-:Y:S02]  /*10f50*/  STSM.16.M88.4 [R0], R112 ;  /* 0x0000007000007844 */ /* 0x000fe40000000200 */
[----:B------:R-:W-:Y:S06]  /*10f60*/  BAR.SYNC.DEFER_BLOCKING 0x0 ;  /* 0x0000000000007b1d */ /* 0x000fec0000010000 */
[----:B0-----:R-:W-:Y:S04]  /*10f70*/  STL.64 [R1], R24 ;  /* 0x0000001801007387 */ /* 0x001fe80000100a00 */
[----:B------:R-:W-:Y:S04]  /*10f80*/  STL.64 [R1+0x8], R26 ;  /* 0x0000081a01007387 */ /* 0x000fe80000100a00 */
[----:B------:R-:W0:Y:S01]  /*10f90*/  LDS.128 R248, [R236] ;  /* 0x00000000ecf87984 */ /* 0x000e220000000c00 */
[----:B------:R-:W-:Y:S06]  /*10fa0*/  BAR.SYNC.DEFER_BLOCKING 0x0 ;  /* 0x0000000000007b1d */ /* 0x000fec0000010000 */
[----:B------:R-:W-:Y:S02]  /*10fb0*/  STSM.16.M88.4 [R0], R92 ;  /* 0x0000005c00007844 */ /* 0x000fe40000000200 */
[----:B------:R-:W-:Y:S06]  /*10fc0*/  BAR.SYNC.DEFER_BLOCKING 0x0 ;  /* 0x0000000000007b1d */ /* 0x000fec0000010000 */
[----:B0-----:R0:W-:Y:S04]  /*10fd0*/  STL.64 [R1+0xc38], R248 ;  /* 0x000c38f801007387 */ /* 0x0011e80000100a00 */
[----:B------:R1:W-:Y:S04]  /*10fe0*/  STL [R1+0xc1c], R250 ;  /* 0x000c1cfa01007387 */ /* 0x0003e80000100800 */
[----:B------:R-:W-:Y:S04]  /*10ff0*/  STL [R1+0xc14], R251 ;  /* 0x000c14fb01007387 */ /* 0x000fe80000100800 */
[----:B------:R2:W-:Y:S04]  /*11000*/  STL [R1+0xc40], R251 ;  /* 0x000c40fb01007387 */ /* 0x0005e80000100800 */
[----:B------:R-:W3:Y:S01]  /*11010*/  LDS.128 R244, [R236] ;  /* 0x00000000ecf47984 */ /* 0x000ee20000000c00 */
[----:B------:R-:W-:Y:S06]  /*11020*/  BAR.SYNC.DEFER_BLOCKING 0x0 ;  /* 0x0000000000007b1d */ /* 0x000fec0000010000 */
[----:B0-----:R-:W4:Y:S04]  /*11030*/  LDL.LU R248, [R1+0x1e0] ;  /* 0x0001e00001f87983 */ /* 0x001f280000300800 */
[----:B------:R-:W4:Y:S04]  /*11040*/  LDL.LU R249, [R1+0x1e4] ;  /* 0x0001e40001f97983 */ /* 0x000f280000300800 */
[----:B-1----:R-:W4:Y:S04]  /*11050*/  LDL.LU R250, [R1+0x1e8] ;  /* 0x0001e80001fa7983 */ /* 0x002f280000300800 */
[----:B--2---:R-:W4:Y:S04]  /*11060*/  LDL.LU R251, [R1+0x1ec] ;  /* 0x0001ec0001fb7983 */ /* 0x004f280000300800 */
[----:B------:R-:W-:Y:S01]  /*11070*/  STSM.16.M88.4 [R0], R28 ;  /* 0x0000001c00007844 */ /* 0x000fe20000000200 */
[----:B------:R-:W-:Y:S06]  /*11080*/  BAR.SYNC.DEFER_BLOCKING 0x0 ;  /* 0x0000000000007b1d */ /* 0x000fec0000010000 */
[----:B------:R-:W2:Y:S04]  /*11090*/  LDL.LU R184, [R1+0x1d0] ;  /* 0x0001d00001b87983 */ /* 0x000ea80000300800 */
[----:B------:R-:W2:Y:S04]  /*110a0*/  LDL.LU R185, [R1+0x1d4] ;  /* 0x0001d40001b97983 */ /* 0x000ea80000300800 */
[----:B------:R-:W2:Y:S04]  /*110b0*/  LDL.LU R186, [R1+0x1d8] ;  /* 0x0001d80001ba7983 */ /* 0x000ea80000300800 */
[----:B------:R-:W2:Y:S04]  /*110c0*/  LDL.LU R187, [R1+0x1dc] ;  /* 0x0001dc0001bb7983 */ /* 0x000ea80000300800 */
[----:B------:R-:W0:Y:S01]  /*110d0*/  LDS.128 R232, [R236] ;  /* 0x00000000ece87984 */ /* 0x000e220000000c00 */
[----:B------:R-:W-:Y:S06]  /*110e0*/  BAR.SYNC.DEFER_BLOCKING 0x0 ;  /* 0x0000000000007b1d */ /* 0x000fec0000010000 */
[----:B------:R-:W4:Y:S04]  /*110f0*/  LDL.LU R180, [R1+0xf0] ;  /* 0x0000f00001b47983 */ /* 0x000f280000300800 */
[----:B------:R-:W4:Y:S04]  /*11100*/  LDL.LU R181, [R1+0xf4] ;  /* 0x0000f40001b57983 */ /* 0x000f280000300800 */
[----:B------:R-:W4:Y:S04]  /*11110*/  LDL.LU R182, [R1+0xf8] ;  /* 0x0000f80001b67983 */ /* 0x000f280000300800 */
[----:B------:R-:W4:Y:S04]  /*11120*/  LDL.LU R183, [R1+0xfc] ;  /* 0x0000fc0001b77983 */ /* 0x000f280000300800 */
[----:B------:R-:W-:Y:S01]  /*11130*/  STSM.16.M88.4 [R0], R96 ;  /* 0x0000006000007844 */ /* 0x000fe20000000200 */
[----:B------:R-:W-:Y:S06]  /*11140*/  BAR.SYNC.DEFER_BLOCKING 0x0 ;  /* 0x0000000000007b1d */ /* 0x000fec0000010000 */
[----:B------:R-:W2:Y:S04]  /*11150*/  LDL.LU R176, [R1+0xe0] ;  /* 0x0000e00001b07983 */ /* 0x000ea80000300800 */
[----:B------:R-:W2:Y:S04]  /*11160*/  LDL.LU R177, [R1+0xe4] ;  /* 0x0000e40001b17983 */ /* 0x000ea80000300800 */
[----:B------:R-:W2:Y:S04]  /*11170*/  LDL.LU R178, [R1+0xe8] ;  /* 0x0000e80001b27983 */ /* 0x000ea80000300800 */
[----:B------:R-:W2:Y:S04]  /*11180*/  LDL.LU R179, [R1+0xec] ;  /* 0x0000ec0001b37983 */ /* 0x000ea80000300800 */
[----:B------:R-:W-:Y:S01]  /*11190*/  LDS.128 R228, [R236] ;  /* 0x00000000ece47984 */ /* 0x000fe20000000c00 */
        /* <DEDUP_REMOVED lines=13> */
[----:B---3--:R-:W-:Y:S04]  /*11270*/  STL [R1+0xc24], R244 ;  /* 0x000c24f401007387 */ /* 0x008fe80000100800 */
[----:B------:R-:W-:Y:S04]  /*11280*/  STL [R1+0xc20], R245 ;  /* 0x000c20f501007387 */ /* 0x000fe80000100800 */
[----:B------:R-:W-:Y:S04]  /*11290*/  STL [R1+0xc18], R246 ;  /* 0x000c18f601007387 */ /* 0x000fe80000100800 */
[----:B------:R-:W-:Y:S04]  /*112a0*/  STL [R1+0xc10], R247 ;  /* 0x000c10f701007387 */ /* 0x000fe80000100800 */
[----:B------:R-:W-:Y:S01]  /*112b0*/  STSM.16.M88.4 [R0], R80 ;  /* 0x0000005000007844 */ /* 0x000fe20000000200 */
[----:B------:R-:W-:Y:S06]  /*112c0*/  BAR.SYNC.DEFER_BLOCKING 0x0 ;  /* 0x0000000000007b1d */ /* 0x000fec0000010000 */
[----:B------:R-:W-:Y:S04]  /*112d0*/  STL.64 [R1+0xc28], R246 ;  /* 0x000c28f601007387 */ /* 0x000fe80000100a00 */
[----:B0-----:R-:W-:Y:S04]  /*112e0*/  STL.64 [R1+0xc30], R234 ;  /* 0x000c30ea01007387 */ /* 0x001fe80000100a00 */
[----:B------:R-:W-:Y:S01]  /*112f0*/  LDS.128 R80, [R236] ;  /* 0x00000000ec507984 */ /* 0x000fe20000000c00 */
[----:B------:R-:W-:Y:S06]  /*11300*/  BAR.SYNC.DEFER_BLOCKING 0x0 ;  /* 0x0000000000007b1d */ /* 0x000fec0000010000 */
[----:B------:R-:W-:Y:S02]  /*11310*/  STSM.16.M88.4 [R0], R32 ;  /* 0x0000002000007844 */ /* 0x000fe40000000200 */
[----:B------:R-:W-:Y:S06]  /*11320*/  BAR.SYNC.DEFER_BLOCKING 0x0 ;  /* 0x0000000000007b1d */ /* 0x000fec0000010000 */
[----:B------:R-:W-:Y:S02]  /*11330*/  LDS.128 R84, [R236] ;  /* 0x00000000ec547984 */ /* 0x000fe40000000c00 */
        /* <DEDUP_REMOVED lines=113> */
[----:B------:R0:W-:Y:S02]  /*11a50*/  STSM.16.M88.4 [R0], R192 ;  /* 0x000000c000007844 */ /* 0x0001e40000000200 */
[----:B------:R-:W-:Y:S06]  /*11a60*/  BAR.SYNC.DEFER_BLOCKING 0x0 ;  /* 0x0000000000007b1d */ /* 0x000fec0000010000 */
[----:B0-----:R-:W3:Y:S04]  /*11a70*/  LDL.LU R192, [R1+0x1f0] ;  /* 0x0001f00001c07983 */ /* 0x001ee80000300800 */
[----:B------:R-:W3:Y:S04]  /*11a80*/  LDL.LU R193, [R1+0x1f4] ;  /* 0x0001f40001c17983 */ /* 0x000ee80000300800 */
[----:B------:R-:W3:Y:S04]  /*11a90*/  LDL.LU R194, [R1+0x1f8] ;  /* 0x0001f80001c27983 */ /* 0x000ee80000300800 */
[----:B------:R-:W-:Y:S01]  /*11aa0*/  LDS.128 R128, [R236] ;  /* 0x00000000ec807984 */ /* 0x000fe20000000c00 */
[----:B------:R-:W-:Y:S06]  /*11ab0*/  BAR.SYNC.DEFER_BLOCKING 0x0 ;  /* 0x0000000000007b1d */ /* 0x000fec0000010000 */
[----:B------:R-:W3:Y:S04]  /*11ac0*/  LDL.LU R195, [R1+0x1fc] ;  /* 0x0001fc0001c37983 */ /* 0x000ee80000300800 */
[----:B------:R0:W-:Y:S01]  /*11ad0*/  STSM.16.M88.4 [R0], R196 ;  /* 0x000000c400007844 */ /* 0x0001e20000000200 */
[----:B------:R-:W-:Y:S06]  /*11ae0*/  BAR.SYNC.DEFER_BLOCKING 0x0 ;  /* 0x0000000000007b1d */ /* 0x000fec0000010000 */
[----:B0-----:R-:W3:Y:S04]  /*11af0*/  LDL.LU R196, [R1+0x2e0] ;  /* 0x0002e00001c47983 */ /* 0x001ee80000300800 */
[----:B------:R-:W3:Y:S04]  /*11b00*/  LDL.LU R197, [R1+0x2e4] ;  /* 0x0002e40001c57983 */ /* 0x000ee80000300800 */
[----:B------:R-:W3:Y:S04]  /*11b10*/  LDL.LU R198, [R1+0x2e8] ;  /* 0x0002e80001c67983 */ /* 0x000ee80000300800 */
[----:B------:R-:W-:Y:S01]  /*11b20*/  LDS.128 R132, [R236] ;  /* 0x00000000ec847984 */ /* 0x000fe20000000c00 */
[----:B------:R-:W-:Y:S06]  /*11b30*/  BAR.SYNC.DEFER_BLOCKING 0x0 ;  /* 0x0000000000007b1d */ /* 0x000fec0000010000 */
[----:B------:R-:W3:Y:S04]  /*11b40*/  LDL.LU R199, [R1+0x2ec] ;  /* 0x0002ec0001c77983 */ /* 0x000ee80000300800 */
[----:B------:R-:W-:Y:S01]  /*11b50*/  STSM.16.M88.4 [R0], R200 ;  /* 0x000000c800007844 */ /* 0x000fe20000000200 */
        /* <DEDUP_REMOVED lines=28> */
[----:B------:R-:W-:Y:S01]  /*11d20*/  BAR.SYNC.DEFER_BLOCKING 0x0 ;  /* 0x0000000000007b1d */ /* 0x000fe20000010000 */
[----:B------:R-:W-:-:S07]  /*11d30*/  ISETP.GE.AND P0, PT, R239, UR8, PT ;  /* 0x00000008ef007c0c */ /* 0x000fce000bf06270 */
[----:B0-----:R-:W0:Y:S08]  /*11d40*/  LDC R240, c[0x0][0x244] ;  /* 0x00009100fff07b82 */ /* 0x001e300000000800 */
[----:B------:R-:W1:Y:S01]  /*11d50*/  LDC R241, c[0x0][0x244] ;  /* 0x00009100fff17b82 */ /* 0x000e620000000800 */
[----:B------:R-:W-:Y:S07]  /*11d60*/  LDS.128 R164, [R236] ;  /* 0x00000000eca47984 */ /* 0x000fee0000000c00 */
[----:B------:R-:W-:Y:S06]  /*11d70*/  BAR.SYNC.DEFER_BLOCKING 0x0 ;  /* 0x0000000000007b1d */ /* 0x000fec0000010000 */
[----:B--2---:R-:W-:Y:S02]  /*11d80*/  STSM.16.M88.4 [R0], R168 ;  /* 0x000000a800007844 */ /* 0x004fe40000000200 */
[----:B------:R-:W-:Y:S06]  /*11d90*/  BAR.SYNC.DEFER_BLOCKING 0x0 ;  /* 0x0000000000007b1d */ /* 0x000fec0000010000 */
[----:B------:R-:W-:Y:S02]  /*11da0*/  LDS.128 R168, [R236] ;  /* 0x00000000eca87984 */ /* 0x000fe40000000c00 */
[----:B------:R-:W-:Y:S06]  /*11db0*/  BAR.SYNC.DEFER_BLOCKING 0x0 ;  /* 0x0000000000007b1d */ /* 0x000fec0000010000 */
[----:B----4-:R-:W-:Y:S02]  /*11dc0*/  STSM.16.M88.4 [R0], R172 ;  /* 0x000000ac00007844 */ /* 0x010fe40000000200 */
        /* <DEDUP_REMOVED lines=17> */
[----:B--2---:R-:W2:Y:S04]  /*11ee0*/  LDL.LU R248, [R1+0x2f0] ;  /* 0x0002f00001f87983 */ /* 0x004ea80000300800 */
[----:B------:R-:W2:Y:S04]  /*11ef0*/  LDL.LU R249, [R1+0x2f4] ;  /* 0x0002f40001f97983 */ /* 0x000ea80000300800 */
[----:B------:R-:W2:Y:S04]  /*11f00*/  LDL.LU R250, [R1+0x2f8] ;  /* 0x0002f80001fa7983 */ /* 0x000ea80000300800 */
[----:B------:R-:W2:Y:S04]  /*11f10*/  LDL.LU R251, [R1+0x2fc] ;  /* 0x0002fc0001fb7983 */ /* 0x000ea80000300800 */
        /* <DEDUP_REMOVED lines=12> */
[----:B------:R-:W-:Y:S01]  /*11fe0*/  LDS.128 R188, [R236] ;  /* 0x00000000ecbc7984 */ /* 0x000fe20000000c00 */
[----:B------:R-:W-:Y:S06]  /*11ff0*/  BAR.SYNC.DEFER_BLOCKING 0x0 ;  /* 0x0000000000007b1d */ /* 0x000fec0000010000 */
[----:B------:R-:W4:Y:S04]  /*12000*/  LDL.LU R216, [R1+0x510] ;  /* 0x0005100001d87983 */ /* 0x000f280000300800 */
[----:B------:R-:W4:Y:S04]  /*12010*/  LDL.LU R217, [R1+0x514] ;  /* 0x0005140001d97983 */ /* 0x000f280000300800 */
[----:B------:R-:W4:Y:S04]  /*12020*/  LDL.LU R218, [R1+0x518] ;  /* 0x0005180001da7983 */ /* 0x000f280000300800 */
[----:B------:R-:W4:Y:S04]  /*12030*/  LDL.LU R219, [R1+0x51c] ;  /* 0x00051c0001db7983 */ /* 0x000f280000300800 */
[----:B---3--:R-:W-:Y:S01]  /*12040*/  STSM.16.M88.4 [R0], R192 ;  /* 0x000000c000007844 */ /* 0x008fe20000000200 */
[----:B------:R-:W-:Y:S06]  /*12050*/  BAR.SYNC.DEFER_BLOCKING 0x0 ;  /* 0x0000000000007b1d */ /* 0x000fec0000010000 */
[----:B------:R-:W3:Y:S04]  /*12060*/  LDL.LU R220, [R1+0x520] ;  /* 0x0005200001dc7983 */ /* 0x000ee80000300800 */
[----:B------:R-:W3:Y:S04]  /*12070*/  LDL.LU R221, [R1+0x524] ;  /* 0x0005240001dd7983 */ /* 0x000ee80000300800 */
[----:B------:R-:W3:Y:S04]  /*12080*/  LDL.LU R222, [R1+0x528] ;  /* 0x0005280001de7983 */ /* 0x000ee80000300800 */
[----:B------:R-:W3:Y:S04]  /*12090*/  LDL.LU R223, [R1+0x52c] ;  /* 0x00052c0001df7983 */ /* 0x000ee80000300800 */
[----:B------:R-:W-:Y:S01]  /*120a0*/  LDS.128 R192, [R236] ;  /* 0x00000000ecc07984 */ /* 0x000fe20000000c00 */
[----:B------:R-:W-:Y:S06]  /*120b0*/  BAR.SYNC.DEFER_BLOCKING 0x0 ;  /* 0x0000000000007b1d */ /* 0x000fec0000010000 */
[----:B------:R-:W3:Y:S04]  /*120c0*/  LDL.LU R224, [R1+0x540] ;  /* 0x0005400001e07983 */ /* 0x000ee80000300800 */
[----:B------:R-:W3:Y:S04]  /*120d0*/  LDL.LU R225, [R1+0x544] ;  /* 0x0005440001e17983 */ /* 0x000ee80000300800 */
[----:B------:R-:W3:Y:S04]  /*120e0*/  LDL.LU R226, [R1+0x548] ;  /* 0x0005480001e27983 */ /* 0x000ee80000300800 */
[----:B------:R-:W3:Y:S04]  /*120f0*/  LDL.LU R227, [R1+0x54c] ;  /* 0x00054c0001e37983 */ /* 0x000ee80000300800 */
[----:B------:R-:W-:Y:S01]  /*12100*/  STSM.16.M88.4 [R0], R196 ;  /* 0x000000c400007844 */ /* 0x000fe20000000200 */
[----:B------:R-:W-:Y:S06]  /*12110*/  BAR.SYNC.DEFER_BLOCKING 0x0 ;  /* 0x0000000000007b1d */ /* 0x000fec0000010000 */
[----:B------:R-:W-:Y:S02]  /*12120*/  LDS.128 R196, [R236] ;  /* 0x00000000ecc47984 */ /* 0x000fe40000000c00 */
[----:B------:R-:W-:Y:S06]  /*12130*/  BAR.SYNC.DEFER_BLOCKING 0x0 ;  /* 0x0000000000007b1d */ /* 0x000fec0000010000 */
[----:B--2---:R2:W-:Y:S02]  /*12140*/  STSM.16.M88.4 [R0], R248 ;  /* 0x000000f800007844 */ /* 0x0045e40000000200 */
[----:B------:R-:W-:Y:S06]  /*12150*/  BAR.SYNC.DEFER_BLOCKING 0x0 ;  /* 0x0000000000007b1d */ /* 0x000fec0000010000 */
[----:B--2---:R-:W2:Y:S04]  /*12160*/  LDL.LU R248, [R1+0x550] ;  /* 0x0005500001f87983 */ /* 0x004ea80000300800 */
[----:B------:R-:W2:Y:S04]  /*12170*/  LDL.LU R249, [R1+0x554] ;  /* 0x0005540001f97983 */ /* 0x000ea80000300800 */
[----:B------:R-:W2:Y:S04]  /*12180*/  LDL.LU R250, [R1+0x558] ;  /* 0x0005580001fa7983 */ /* 0x000ea80000300800 */
[----:B------:R-:W-:Y:S01]  /*12190*/  LDS.128 R200, [R236] ;  /* 0x00000000ecc87984 */ /* 0x000fe20000000c00 */
[----:B------:R-:W-:Y:S06]  /*121a0*/  BAR.SYNC.DEFER_BLOCKING 0x0 ;  /* 0x0000000000007b1d */ /* 0x000fec0000010000 */
[----:B------:R-:W2:Y:S04]  /*121b0*/  LDL.LU R251, [R1+0x55c] ;  /* 0x00055c0001fb7983 */ /* 0x000ea80000300800 */
[----:B----4-:R-:W-:Y:S01]  /*121c0*/  STSM.16.M88.4 [R0], R204 ;  /* 0x000000cc00007844 */ /* 0x010fe20000000200 */
        /* <DEDUP_REMOVED lines=13> */
[----:B------:R-:W4:Y:S02]  /*122a0*/  LDS.128 R216, [R236] ;  /* 0x00000000ecd87984 */ /* 0x000f240000000c00 */
[----:B------:R-:W-:Y:S06]  /*122b0*/  BAR.SYNC.DEFER_BLOCKING 0x0 ;  /* 0x0000000000007b1d */ /* 0x000fec0000010000 */
[----:B----4-:R4:W-:Y:S04]  /*122c0*/  STL [R1+0xc0c], R219 ;  /* 0x000c0cdb01007387 */ /* 0x0109e80000100800 */
[----:B----4-:R-:W4:Y:S04]  /*122d0*/  LDL.LU R219, [R1+0x38] ;  /* 0x0000380001db7983 */ /* 0x010f280000300800 */
[----:B---3--:R-:W-:Y:S01]  /*122e0*/  STSM.16.M88.4 [R0], R220 ;  /* 0x000000dc00007844 */ /* 0x008fe20000000200 */
[----:B------:R-:W-:Y:S01]  /*122f0*/  BAR.SYNC.DEFER_BLOCKING 0x0 ;  /* 0x0000000000007b1d */ /* 0x000fe20000010000 */
[----:B------:R-:W-:-:S02]  /*12300*/  ISETP.LT.AND P0, PT, R238, UR29, !P0 ;  /* 0x0000001dee007c0c */ /* 0x000fc4000c701270 */
[----:B------:R-:W-:-:S03]  /*12310*/  PRMT R242, R252, 0x7632, R242 ;  /* 0x00007632fcf27816 */ /* 0x000fc600000000f2 */
[----:B----4-:R-:W3:Y:S02]  /*12320*/  LDS.128 R220, [R219] ;  /* 0x00000000dbdc7984 */ /* 0x010ee40000000c00 */
[----:B------:R-:W-:Y:S06]  /*12330*/  BAR.SYNC.DEFER_BLOCKING 0x0 ;  /* 0x0000000000007b1d */ /* 0x000fec0000010000 */
[----:B------:R-:W-:Y:S02]  /*12340*/  STSM.16.M88.4 [R0], R224 ;  /* 0x000000e000007844 */ /* 0x000fe40000000200 */
[----:B------:R-:W-:Y:S06]  /*12350*/  BAR.SYNC.DEFER_BLOCKING 0x0 ;  /* 0x0000000000007b1d */ /* 0x000fec0000010000 */
[----:B------:R-:W4:Y:S02]  /*12360*/  LDS.128 R224, [R219] ;  /* 0x00000000dbe07984 */ /* 0x000f240000000c00 */
[----:B------:R-:W-:Y:S06]  /*12370*/  BAR.SYNC.DEFER_BLOCKING 0x0 ;  /* 0x0000000000007b1d */ /* 0x000fec0000010000 */
[----:B---3--:R-:W-:Y:S04]  /*12380*/  STL [R1+0xc04], R223 ;  /* 0x000c04df01007387 */ /* 0x008fe80000100800 */
[----:B--2---:R2:W-:Y:S04]  /*12390*/  STSM.16.M88.4 [R0], R248 ;  /* 0x000000f800007844 */ /* 0x0045e80000000200 */
[----:B----4-:R3:W-:Y:S04]  /*123a0*/  STL [R1+0xc08], R227 ;  /* 0x000c08e301007387 */ /* 0x0107e80000100800 */
[----:B--2---:R-:W2:Y:S04]  /*123b0*/  LDL.LU R248, [R1+0x10] ;  /* 0x0000100001f87983 */ /* 0x004ea80000300800 */
[----:B------:R-:W4:Y:S04]  /*123c0*/  LDL.LU R249, [R1] ;  /* 0x0000000001f97983 */ /* 0x000f280000300800 */
[----:B---3--:R-:W3:Y:S01]  /*123d0*/  LDL.LU R227, [R1+0x534] ;  /* 0x0005340001e37983 */ /* 0x008ee20000300800 */
[----:B------:R-:W-:Y:S01]  /*123e0*/  IMAD R0, R239, UR4, RZ ;  /* 0x00000004ef007c24 */ /* 0x000fe2000f8e02ff */
[----:B------:R-:W-:-:S02]  /*123f0*/  ULDC.64 UR4, c[0x0][0x220] ;  /* 0x0000880000047ab9 */ /* 0x000fc40000000a00 */
[----:B------:R-:W2:Y:S01]  /*12400*/  LDL.LU R223, [R1+0x530] ;  /* 0x0005300001df7983 */ /* 0x000ea20000300800 */
[----:B------:R-:W-:Y:S01]  /*12410*/  BAR.SYNC.DEFER_BLOCKING 0x0 ;  /* 0x0000000000007b1d */ /* 0x000fe20000010000 */
[----:B------:R-:W-:-:S04]  /*12420*/  LEA R2, P2, R0, UR4, 0x1 ;  /* 0x0000000400027c11 */ /* 0x000fc8000f8408ff */
[----:B------:R-:W-:Y:S01]  /*12430*/  LEA.HI.X.SX32 R3, R0, UR5, 0x1, P2 ;  /* 0x0000000500037c11 */ /* 0x000fe200090f0eff */
[----:B------:R-:W-:Y:S02]  /*12440*/  ULDC UR4, c[0x0][0x248] ;  /* 0x0000920000047ab9 */ /* 0x000fe40000000800 */
[----:B------:R-:W-:Y:S01]  /*12450*/  IMAD R235, R238, UR4, RZ ;  /* 0x00000004eeeb7c24 */ /* 0x000fe2000f8e02ff */
[----:B------:R-:W-:-:S03]  /*12460*/  ULDC.64 UR4, c[0x0][0x228] ;  /* 0x00008a0000047ab9 */ /* 0x000fc60000000a00 */
[----:B------:R-:W-:-:S05]  /*12470*/  IMAD.WIDE R236, R235, 0x2, R2 ;  /* 0x00000002ebec7825 */ /* 0x000fca00078e0202 */
[----:B------:R0:W-:Y:S04]  /*12480*/  @P0 STG.E.U16 desc[UR6][R236.64], R252 ;  /* 0x000000fcec000986 */ /* 0x0001e8000c101506 */
[----:B0-----:R-:W4:Y:S01]  /*12490*/  LDL.LU R252, [R1+0xc44] ;  /* 0x000c440001fc7983 */ /* 0x001f220000300800 */
[----:B------:R-:W-:Y:S01]  /*124a0*/  IMAD R0, R240, 0x80, R0 ;  /* 0x00000080f0007824 */ /* 0x000fe200078e0200 */
[----:B------:R-:W-:Y:S01]  /*124b0*/  ISETP.GE.AND P0, PT, R238, UR9, PT ;  /* 0x00000009ee007c0c */ /* 0x000fe2000bf06270 */
[----:B------:R-:W-:-:S03]  /*124c0*/  ULDC.64 UR8, c[0x0][0x220] ;  /* 0x0000880000087ab9 */ /* 0x000fc60000000a00 */
[----:B------:R-:W-:-:S04]  /*124d0*/  LEA R236, P2, R0, UR8, 0x1 ;  /* 0x0000000800ec7c11 */ /* 0x000fc8000f8408ff */
[----:B------:R-:W-:Y:S01]  /*124e0*/  LEA.HI.X.SX32 R237, R0, UR9, 0x1, P2 ;  /* 0x0000000900ed7c11 */ /* 0x000fe200090f0eff */
[----:B-1----:R-:W-:Y:S01]  /*124f0*/  IMAD R0, R241, 0x80, R0 ;  /* 0x00000080f1007824 */ /* 0x002fe200078e0200 */
[----:B------:R-:W-:Y:S01]  /*12500*/  ULDC.64 UR8, c[0x0][0x228] ;  /* 0x00008a0000087ab9 */ /* 0x000fe20000000a00 */
[----:B------:R-:W-:Y:S01]  /*12510*/  IMAD.WIDE R240, R235, 0x2, R236 ;  /* 0x00000002ebf07825 */ /* 0x000fe200078e02ec */
[----:B---3--:R-:W-:Y:S01]  /*12520*/  ISETP.LT.AND P3, PT, R227, UR4, !P0 ;  /* 0x00000004e3007c0c */ /* 0x008fe2000c761270 */
[----:B------:R-:W-:-:S12]  /*12530*/  ULDC UR4, c[0x0][0x22c] ;  /* 0x00008b0000047ab9 */ /* 0x000fd80000000800 */
[----:B------:R0:W-:Y:S02]  /*12540*/  @P3 STG.E.U16 desc[UR6][R240.64], R242 ;  /* 0x000000f2f0003986 */ /* 0x0001e4000c101506 */
[----:B0-----:R-:W0:Y:S01]  /*12550*/  LDC R241, c[0x0][0x244] ;  /* 0x00009100fff17b82 */ /* 0x001e220000000800 */
[C---:B------:R-:W-:Y:S02]  /*12560*/  LEA R240, P2, R0.reuse, UR10, 0x1 ;  /* 0x0000000a00f07c11 */ /* 0x040fe4000f8408ff */
[----:B--2---:R-:W-:Y:S01]  /*12570*/  ISETP.LT.AND P3, PT, R223, UR8, !P0 ;  /* 0x00000008df007c0c */ /* 0x004fe2000c761270 */
[----:B------:R-:W-:Y:S01]  /*12580*/  ULDC UR8, c[0x0][0x228] ;  /* 0x00008a0000087ab9 */ /* 0x000fe20000000800 */
[----:B0-----:R-:W-:Y:S01]  /*12590*/  IMAD R244, R241, 0x80, R0 ;  /* 0x00000080f1f47824 */ /* 0x001fe200078e0200 */
[----:B------:R-:W-:Y:S01]  /*125a0*/  LEA.HI.X.SX32 R241, R0, UR11, 0x1, P2 ;  /* 0x0000000b00f17c11 */ /* 0x000fe200090f0eff */
[----:B------:R-:W-:Y:S02]  /*125b0*/  ULDC.64 UR10, c[0x0][0x228] ;  /* 0x00008a00000a7ab9 */ /* 0x000fe40000000a00 */
[----:B------:R-:W-:Y:S01]  /*125c0*/  IMAD.WIDE R242, R235, 0x2, R240 ;  /* 0x00000002ebf27825 */ /* 0x000fe200078e02f0 */
[----:B----4-:R-:W-:Y:S01]  /*125d0*/  ISETP.LT.AND P0, PT, R252, UR10, !P0 ;  /* 0x0000000afc007c0c */ /* 0x010fe2000c701270 */
[----:B------:R-:W-:-:S05]  /*125e0*/  ULDC UR10, c[0x0][0x228] ;  /* 0x00008a00000a7ab9 */ /* 0x000fca0000000800 */
[----:B------:R0:W-:Y:S01]  /*125f0*/  @P3 STG.E.U16 desc[UR6][R242.64], R248 ;  /* 0x000000f8f2003986 */ /* 0x0001e2000c101506 */
[----:B------:R-:W-:Y:S02]  /*12600*/  PRMT R0, R248, 0x7632, R0 ;  /* 0x00007632f8007816 */ /* 0x000fe40000000000 */
[----:B0-----:R-:W-:-:S04]  /*12610*/  LEA R242, P2, R244, UR12, 0x1 ;  /* 0x0000000cf4f27c11 */ /* 0x001fc8000f8408ff */
[----:B------:R-:W-:Y:S01]  /*12620*/  LEA.HI.X.SX32 R243, R244, UR13, 0x1, P2 ;  /* 0x0000000df4f37c11 */ /* 0x000fe200090f0eff */
[----:B------:R-:W-:Y:S02]  /*12630*/  ULDC.64 UR12, c[0x0][0x228] ;  /* 0x00008a00000c7ab9 */ /* 0x000fe40000000a00 */
[----:B------:R-:W-:-:S05]  /*12640*/  IMAD.WIDE R246, R235, 0x2, R242 ;  /* 0x00000002ebf67825 */ /* 0x000fca00078e02f2 */
[----:B------:R0:W-:Y:S02]  /*12650*/  @P0 STG.E.U16 desc[UR6][R246.64], R0 ;  /* 0x00000000f6000986 */ /* 0x0001e4000c101506 */
[----:B0-----:R-:W-:Y:S01]  /*12660*/  VIADD R0, R238, 0x1 ;  /* 0x00000001ee007836 */ /* 0x001fe20000000000 */
[----:B------:R-:W-:Y:S01]  /*12670*/  PRMT R234, R249, 0x7632, R234 ;  /* 0x00007632f9ea7816 */ /* 0x000fe200000000ea */
[----:B------:R-:W2:Y:S03]  /*12680*/  LDL.LU R247, [R1+0x24] ;  /* 0x0000240001f77983 */ /* 0x000ea60000300800 */
[----:B------:R-:W-:Y:S01]  /*12690*/  ISETP.GE.AND P0, PT, R0, UR4, PT ;  /* 0x0000000400007c0c */ /* 0x000fe2000bf06270 */
[----:B------:R-:W-:-:S03]  /*126a0*/  ULDC UR4, c[0x0][0x248] ;  /* 0x0000920000047ab9 */ /* 0x000fc60000000800 */
[----:B------:R-:W-:Y:S01]  /*126b0*/  ISETP.LT.AND P2, PT, R239, UR12, !P0 ;  /* 0x0000000cef007c0c */ /* 0x000fe2000c741270 */
[----:B------:R-:W-:Y:S01]  /*126c0*/  VIADD R0, R235, UR4 ;  /* 0x00000004eb007c36 */ /* 0x000fe20008000000 */
[----:B------:R-:W-:Y:S01]  /*126d0*/  ULDC UR4, c[0x0][0x22c] ;  /* 0x00008b0000047ab9 */ /* 0x000fe20000000800 */
[----:B------:R-:W-:Y:S02]  /*126e0*/  ULDC UR12, c[0x0][0x228] ;  /* 0x00008a00000c7ab9 */ /* 0x000fe40000000800 */
[----:B------:R-:W-:-:S08]  /*126f0*/  IMAD.WIDE R250, R0, 0x2, R2 ;  /* 0x0000000200fa7825 */ /* 0x000fd000078e0202 */
[----:B------:R0:W-:Y:S01]  /*12700*/  @P2 STG.E.U16 desc[UR6][R250.64], R249 ;  /* 0x000000f9fa002986 */ /* 0x0001e2000c101506 */
[----:B------:R-:W-:Y:S01]  /*12710*/  ISETP.LT.AND P2, PT, R227, UR20, !P0 ;  /* 0x00000014e3007c0c */ /* 0x000fe2000c741270 */
[----:B0-----:R-:W-:Y:S02]  /*12720*/  IMAD.WIDE R248, R0, 0x2, R236 ;  /* 0x0000000200f87825 */ /* 0x001fe400078e02ec */
[----:B------:R-:W3:Y:S04]  /*12730*/  LDL.LU R251, [R1+0xc40] ;  /* 0x000c400001fb7983 */ /* 0x000ee80000300800 */
[----:B------:R-:W4:Y:S06]  /*12740*/  LDL.LU R244, [R1+0x14] ;  /* 0x0000140001f47983 */ /* 0x000f2c0000300800 */
[----:B------:R0:W-:Y:S04]  /*12750*/  @P2 STG.E.U16 desc[UR6][R248.64], R234 ;  /* 0x000000eaf8002986 */ /* 0x0001e8000c101506 */
[----:B0-----:R-:W2:Y:S04]  /*12760*/  LDL.LU.64 R248, [R1+0xc38] ;  /* 0x000c380001f87983 */ /* 0x001ea80000300a00 */
[----:B------:R-:W4:Y:S01]  /*12770*/  LDL.LU R250, [R1+0x4] ;  /* 0x0000040001fa7983 */ /* 0x000f220000300800 */
[----:B------:R-:W-:-:S02]  /*12780*/  ISETP.LT.AND P2, PT, R223, UR18, !P0 ;  /* 0x00000012df007c0c */ /* 0x000fc4000c741270 */
[----:B------:R-:W-:Y:S01]  /*12790*/  ISETP.LT.AND P0, PT, R252, UR16, !P0 ;  /* 0x00000010fc007c0c */ /* 0x000fe2000c701270 */
[----:B------:R-:W-:-:S10]  /*127a0*/  IMAD.WIDE R234, R0, 0x2, R240 ;  /* 0x0000000200ea7825 */ /* 0x000fd400078e02f0 */
[----:B--2---:R0:W-:Y:S02]  /*127b0*/  @P2 STG.E.U16 desc[UR6][R234.64], R248 ;  /* 0x000000f8ea002986 */ /* 0x0041e4000c101506 */
[----:B0-----:R-:W-:Y:S01]  /*127c0*/  PRMT R248, R248, 0x7632, R248 ;  /* 0x00007632f8f87816 */ /* 0x001fe200000000f8 */
[----:B------:R-:W-:-:S05]  /*127d0*/  IMAD.WIDE R234, R0, 0x2, R242 ;  /* 0x0000000200ea7825 */ /* 0x000fca00078e02f2 */
[----:B------:R0:W-:Y:S02]  /*127e0*/  @P0 STG.E.U16 desc[UR6][R234.64], R248 ;  /* 0x000000f8ea000986 */ /* 0x0001e4000c101506 */
[----:B0-----:R-:W-:-:S05]  /*127f0*/  VIADD R248, R238, 0x2 ;  /* 0x00000002eef87836 */ /* 0x001fca0000000000 */
[----:B------:R-:W-:Y:S01]  /*12800*/  ISETP.GE.AND P0, PT, R248, UR4, PT ;  /* 0x00000004f8007c0c */ /* 0x000fe2000bf06270 */
[----:B------:R-:W-:-:S03]  /*12810*/  ULDC UR4, c[0x0][0x248] ;  /* 0x0000920000047ab9 */ /* 0x000fc60000000800 */
[----:B------:R-:W-:Y:S01]  /*12820*/  ISETP.LT.AND P2, PT, R239, UR14, !P0 ;  /* 0x0000000eef007c0c */ /* 0x000fe2000c741270 */
[----:B------:R-:W-:Y:S01]  /*12830*/  VIADD R0, R0, UR4 ;  /* 0x0000000400007c36 */ /* 0x000fe20008000000 */
[----:B------:R-:W-:Y:S01]  /*12840*/  ISETP.LT.AND P3, PT, R227, UR24, !P0 ;  /* 0x00000018e3007c0c */ /* 0x000fe2000c761270 */
[----:B------:R-:W-:Y:S01]  /*12850*/  ULDC UR4, c[0x0][0x22c] ;  /* 0x00008b0000047ab9 */ /* 0x000fe20000000800 */
[----:B------:R-:W-:Y:S01]  /*12860*/  PRMT R248, R247, 0x7632, R248 ;  /* 0x00007632f7f87816 */ /* 0x000fe200000000f8 */
[----:B------:R-:W-:Y:S01]  /*12870*/  IMAD.WIDE R234, R0, 0x2, R2 ;  /* 0x0000000200ea7825 */ /* 0x000fe200078e0202 */
[----:B---3--:R-:W-:Y:S01]  /*12880*/  PRMT R251, R249, 0x7632, R251 ;  /* 0x00007632f9fb7816 */ /* 0x008fe200000000fb */
[----:B------:R-:W-:-:S06]  /*12890*/  ULDC UR14, c[0x0][0x228] ;  /* 0x00008a00000e7ab9 */ /* 0x000fcc0000000800 */
[----:B------:R0:W-:Y:S01]  /*128a0*/  @P2 STG.E.U16 desc[UR6][R234.64], R247 ;  /* 0x000000f7ea002986 */ /* 0x0001e2000c101506 */
[----:B------:R-:W-:Y:S02]  /*128b0*/  ISETP.LT.AND P2, PT, R223, UR22, !P0 ;  /* 0x00000016df007c0c */ /* 0x000fe4000c741270 */
[----:B------:R-:W-:Y:S01]  /*128c0*/  ISETP.LT.AND P0, PT, R252, UR26, !P0 ;  /* 0x0000001afc007c0c */ /* 0x000fe2000c701270 */
[C---:B0-----:R-:W-:Y:S01]  /*128d0*/  IMAD.WIDE R246, R0.reuse, 0x2, R236 ;  /* 0x0000000200f67825 */ /* 0x041fe200078e02ec */
[----:B------:R-:W2:Y:S04]  /*128e0*/  LDL.LU.64 R234, [R1+0xc30] ;  /* 0x000c300001ea7983 */ /* 0x000ea80000300a00 */
[----:B------:R0:W-:Y:S02]  /*128f0*/  @P3 STG.E.U16 desc[UR6][R246.64], R248 ;  /* 0x000000f8f6003986 */ /* 0x0001e4000c101506 */
[----:B0-----:R-:W-:Y:S01]  /*12900*/  IMAD.WIDE R246, R0, 0x2, R240 ;  /* 0x0000000200f67825 */ /* 0x001fe200078e02f0 */
[----:B----4-:R-:W-:-:S04]  /*12910*/  PRMT R248, R244, 0x7632, R248 ;  /* 0x00007632f4f87816 */ /* 0x010fc800000000f8 */
[----:B------:R0:W-:Y:S02]  /*12920*/  @P2 STG.E.U16 desc[UR6][R246.64], R244 ;  /* 0x000000f4f6002986 */ /* 0x0001e4000c101506 */
[----:B0-----:R-:W-:Y:S02]  /*12930*/  IMAD.WIDE R246, R0, 0x2, R242 ;  /* 0x0000000200f67825 */ /* 0x001fe400078e02f2 */
[----:B------:R-:W3:Y:S04]  /*12940*/  LDL.LU R244, [R1+0x28] ;  /* 0x0000280001f47983 */ /* 0x000ee80000300800 */
[----:B------:R0:W-:Y:S02]  /*12950*/  @P0 STG.E.U16 desc[UR6][R246.64], R248 ;  /* 0x000000f8f6000986 */ /* 0x0001e4000c101506 */
[----:B0-----:R-:W-:-:S05]  /*12960*/  VIADD R248, R238, 0x3 ;  /* 0x00000003eef87836 */ /* 0x001fca0000000000 */
[----:B------:R-:W-:Y:S01]  /*12970*/  ISETP.GE.AND P0, PT, R248, UR4, PT ;  /* 0x00000004f8007c0c */ /* 0x000fe2000bf06270 */
[----:B------:R-:W-:-:S03]  /*12980*/  ULDC UR4, c[0x0][0x248] ;  /* 0x0000920000047ab9 */ /* 0x000fc60000000800 */
[----:B------:R-:W-:Y:S01]  /*12990*/  ISETP.LT.AND P2, PT, R239, UR28, !P0 ;  /* 0x0000001cef007c0c */ /* 0x000fe2000c741270 */
[----:B------:R-:W-:Y:S01]  /*129a0*/  VIADD R0, R0, UR4 ;  /* 0x0000000400007c36 */ /* 0x000fe20008000000 */
[----:B------:R-:W-:Y:S02]  /*129b0*/  ULDC UR4, c[0x0][0x228] ;  /* 0x00008a0000047ab9 */ /* 0x000fe40000000800 */
[----:B------:R-:W-:Y:S01]  /*129c0*/  ISETP.LT.AND P3, PT, R227, UR4, !P0 ;  /* 0x00000004e3007c0c */ /* 0x000fe2000c761270 */
[----:B------:R-:W-:Y:S01]  /*129d0*/  IMAD.WIDE R246, R0, 0x2, R2 ;  /* 0x0000000200f67825 */ /* 0x000fe200078e0202 */
[----:B------:R-:W-:Y:S01]  /*129e0*/  ULDC UR4, c[0x0][0x228] ;  /* 0x00008a0000047ab9 */ /* 0x000fe20000000800 */
[----:B------:R-:W-:-:S06]  /*129f0*/  PRMT R248, R250, 0x7632, R248 ;  /* 0x00007632faf87816 */ /* 0x000fcc00000000f8 */
[----:B------:R0:W-:Y:S01]  /*12a00*/  @P2 STG.E.U16 desc[UR6][R246.64], R250 ;  /* 0x000000faf6002986 */ /* 0x0001e2000c101506 */
[----:B------:R-:W-:Y:S01]  /*12a10*/  ISETP.LT.AND P2, PT, R223, UR4, !P0 ;  /* 0x00000004df007c0c */ /* 0x000fe2000c741270 */
[----:B------:R-:W-:Y:S01]  /*12a20*/  ULDC UR4, c[0x0][0x228] ;  /* 0x00008a0000047ab9 */ /* 0x000fe20000000800 */
[C---:B0-----:R-:W-:Y:S01]  /*12a30*/  IMAD.WIDE R246, R0.reuse, 0x2, R236 ;  /* 0x0000000200f67825 */ /* 0x041fe200078e02ec */
[----:B------:R-:W4:Y:S04]  /*12a40*/  LDL.LU R250, [R1+0x18] ;  /* 0x0000180001fa7983 */ /* 0x000f280000300800 */
[----:B------:R0:W-:Y:S02]  /*12a50*/  @P3 STG.E.U16 desc[UR6][R246.64], R248 ;  /* 0x000000f8f6003986 */ /* 0x0001e4000c101506 */
[----:B0-----:R-:W-:-:S05]  /*12a60*/  IMAD.WIDE R246, R0, 0x2, R240 ;  /* 0x0000000200f67825 */ /* 0x001fca00078e02f0 */
[----:B------:R0:W-:Y:S04]  /*12a70*/  @P2 STG.E.U16 desc[UR6][R246.64], R249 ;  /* 0x000000f9f6002986 */ /* 0x0001e8000c101506 */
[----:B0-----:R-:W2:Y:S01]  /*12a80*/  LDL.LU.64 R246, [R1+0xc28] ;  /* 0x000c280001f67983 */ /* 0x001ea20000300a00 */
[----:B------:R-:W-:Y:S01]  /*12a90*/  ISETP.LT.AND P0, PT, R252, UR4, !P0 ;  /* 0x00000004fc007c0c */ /* 0x000fe2000c701270 */
[----:B------:R-:W-:Y:S01]  /*12aa0*/  IMAD.WIDE R248, R0, 0x2, R242 ;  /* 0x0000000200f87825 */ /* 0x000fe200078e02f2 */
[----:B------:R-:W-:-:S11]  /*12ab0*/  ULDC UR4, c[0x0][0x22c] ;  /* 0x00008b0000047ab9 */ /* 0x000fd60000000800 */
[----:B------:R0:W-:Y:S04]  /*12ac0*/  @P0 STG.E.U16 desc[UR6][R248.64], R251 ;  /* 0x000000fbf8000986 */ /* 0x0001e8000c101506 */
[----:B0-----:R-:W2:Y:S01]  /*12ad0*/  LDL.LU R251, [R1+0x8] ;  /* 0x0000080001fb7983 */ /* 0x001ea20000300800 */
[----:B------:R-:W-:-:S05]  /*12ae0*/  VIADD R248, R238, 0x4 ;  /* 0x00000004eef87836 */ /* 0x000fca0000000000 */
[----:B------:R-:W-:Y:S01]  /*12af0*/  ISETP.GE.AND P0, PT, R248, UR4, PT ;  /* 0x00000004f8007c0c */ /* 0x000fe2000bf06270 */
[----:B------:R-:W-:-:S03]  /*12b00*/  ULDC UR4, c[0x0][0x228] ;  /* 0x00008a0000047ab9 */ /* 0x000fc60000000800 */
[----:B------:R-:W-:Y:S01]  /*12b10*/  ISETP.LT.AND P2, PT, R239, UR4, !P0 ;  /* 0x00000004ef007c0c */ /* 0x000fe2000c741270 */
[----:B------:R-:W-:Y:S02]  /*12b20*/  ULDC UR4, c[0x0][0x248] ;  /* 0x0000920000047ab9 */ /* 0x000fe40000000800 */
[----:B------:R-:W-:Y:S01]  /*12b30*/  VIADD R0, R0, UR4 ;  /* 0x0000000400007c36 */ /* 0x000fe20008000000 */
[----:B------:R-:W-:Y:S02]  /*12b40*/  ULDC UR4, c[0x0][0x228] ;  /* 0x00008a0000047ab9 */ /* 0x000fe40000000800 */
[----:B------:R-:W-:Y:S01]  /*12b50*/  ISETP.LT.AND P3, PT, R227, UR4, !P0 ;  /* 0x00000004e3007c0c */ /* 0x000fe2000c761270 */
[----:B------:R-:W-:Y:S01]  /*12b60*/  IMAD.WIDE R248, R0, 0x2, R2 ;  /* 0x0000000200f87825 */ /* 0x000fe200078e0202 */
[----:B------:R-:W-:-:S05]  /*12b70*/  ULDC UR4, c[0x0][0x228] ;  /* 0x00008a0000047ab9 */ /* 0x000fca0000000800 */
[----:B---3--:R0:W-:Y:S01]  /*12b80*/  @P2 STG.E.U16 desc[UR6][R248.64], R244 ;  /* 0x000000f4f8002986 */ /* 0x0081e2000c101506 */
[----:B------:R-:W-:Y:S01]  /*12b90*/  ISETP.LT.AND P2, PT, R223, UR4, !P0 ;  /* 0x00000004df007c0c */ /* 0x000fe2000c741270 */
[----:B------:R-:W-:Y:S01]  /*12ba0*/  ULDC UR4, c[0x0][0x228] ;  /* 0x00008a0000047ab9 */ /* 0x000fe20000000800 */
[----:B------:R-:W-:Y:S01]  /*12bb0*/  PRMT R245, R244, 0x7632, R245 ;  /* 0x00007632f4f57816 */ /* 0x000fe200000000f5 */
[C---:B0-----:R-:W-:Y:S01]  /*12bc0*/  IMAD.WIDE R248, R0.reuse, 0x2, R236 ;  /* 0x0000000200f87825 */ /* 0x041fe200078e02ec */
[----:B------:R-:W3:Y:S04]  /*12bd0*/  LDL.LU R244, [R1+0xc24] ;  /* 0x000c240001f47983 */ /* 0x000ee80000300800 */
[----:B------:R0:W-:Y:S02]  /*12be0*/  @P3 STG.E.U16 desc[UR6][R248.64], R245 ;  /* 0x000000f5f8003986 */ /* 0x0001e4000c101506 */
[----:B0-----:R-:W-:-:S02]  /*12bf0*/  IMAD.WIDE R248, R0, 0x2, R240 ;  /* 0x0000000200f87825 */ /* 0x001fc400078e02f0 */
[----:B------:R-:W3:Y:S01]  /*12c00*/  LDL.LU R245, [R1+0xc20] ;  /* 0x000c200001f57983 */ /* 0x000ee20000300800 */
[----:B------:R-:W-:Y:S01]  /*12c10*/  ISETP.LT.AND P0, PT, R252, UR4, !P0 ;  /* 0x00000004fc007c0c */ /* 0x000fe2000c701270 */
[----:B------:R-:W-:Y:S02]  /*12c20*/  ULDC UR4, c[0x0][0x22c] ;  /* 0x00008b0000047ab9 */ /* 0x000fe40000000800 */
[----:B----4-:R0:W-:Y:S02]  /*12c30*/  @P2 STG.E.U16 desc[UR6][R248.64], R250 ;  /* 0x000000faf8002986 */ /* 0x0101e4000c101506 */
[----:B0-----:R-:W-:Y:S01]  /*12c40*/  IMAD.WIDE R248, R0, 0x2, R242 ;  /* 0x0000000200f87825 */ /* 0x001fe200078e02f2 */
[----:B--2---:R-:W-:Y:S02]  /*12c50*/  PRMT R246, R250, 0x7632, R246 ;  /* 0x00007632faf67816 */ /* 0x004fe400000000f6 */
[----:B------:R-:W2:Y:S05]  /*12c60*/  LDL.LU R250, [R1+0xc1c] ;  /* 0x000c1c0001fa7983 */ /* 0x000eaa0000300800 */
[----:B------:R0:W-:Y:S02]  /*12c70*/  @P0 STG.E.U16 desc[UR6][R248.64], R246 ;  /* 0x000000f6f8000986 */ /* 0x0001e4000c101506 */
[----:B0-----:R-:W-:-:S02]  /*12c80*/  VIADD R248, R238, 0x5 ;  /* 0x00000005eef87836 */ /* 0x001fc40000000000 */
[----:B------:R-:W4:Y:S03]  /*12c90*/  LDL.LU R246, [R1+0x2c] ;  /* 0x00002c0001f67983 */ /* 0x000f260000300800 */
[----:B------:R-:W-:Y:S01]  /*12ca0*/  ISETP.GE.AND P0, PT, R248, UR4, PT ;  /* 0x00000004f8007c0c */ /* 0x000fe2000bf06270 */
[----:B------:R-:W-:-:S03]  /*12cb0*/  ULDC UR4, c[0x0][0x228] ;  /* 0x00008a0000047ab9 */ /* 0x000fc60000000800 */
[----:B------:R-:W-:Y:S01]  /*12cc0*/  ISETP.LT.AND P2, PT, R239, UR4, !P0 ;  /* 0x00000004ef007c0c */ /* 0x000fe2000c741270 */
[----:B------:R-:W-:Y:S02]  /*12cd0*/  ULDC UR4, c[0x0][0x248] ;  /* 0x0000920000047ab9 */ /* 0x000fe40000000800 */
[----:B------:R-:W-:Y:S01]  /*12ce0*/  VIADD R0, R0, UR4 ;  /* 0x0000000400007c36 */ /* 0x000fe20008000000 */
[----:B------:R-:W-:Y:S01]  /*12cf0*/  PRMT R247, R251, 0x7632, R247 ;  /* 0x00007632fbf77816 */ /* 0x000fe200000000f7 */
[----:B------:R-:W-:Y:S02]  /*12d00*/  ULDC UR4, c[0x0][0x228] ;  /* 0x00008a0000047ab9 */ /* 0x000fe40000000800 */
[----:B------:R-:W-:-:S06]  /*12d10*/  IMAD.WIDE R248, R0, 0x2, R2 ;  /* 0x0000000200f87825 */ /* 0x000fcc00078e0202 */
[----:B------:R0:W-:Y:S04]  /*12d20*/  @P2 STG.E.U16 desc[UR6][R248.64], R251 ;  /* 0x000000fbf8002986 */ /* 0x0001e8000c101506 */
[----:B0-----:R-:W3:Y:S01]  /*12d30*/  LDL.LU R251, [R1+0x1c] ;  /* 0x00001c0001fb7983 */ /* 0x001ee20000300800 */
[----:B------:R-:W-:Y:S01]  /*12d40*/  ISETP.LT.AND P3, PT, R227, UR4, !P0 ;  /* 0x00000004e3007c0c */ /* 0x000fe2000c761270 */
[----:B------:R-:W-:Y:S01]  /*12d50*/  IMAD.WIDE R248, R0, 0x2, R236 ;  /* 0x0000000200f87825 */ /* 0x000fe200078e02ec */
[----:B------:R-:W-:-:S11]  /*12d60*/  ULDC UR4, c[0x0][0x228] ;  /* 0x00008a0000047ab9 */ /* 0x000fd60000000800 */
[----:B------:R0:W-:Y:S04]  /*12d70*/  @P3 STG.E.U16 desc[UR6][R248.64], R247 ;  /* 0x000000f7f8003986 */ /* 0x0001e8000c101506 */
[----:B0-----:R-:W3:Y:S01]  /*12d80*/  LDL.LU R247, [R1+0xc] ;  /* 0x00000c0001f77983 */ /* 0x001ee20000300800 */
[----:B------:R-:W-:Y:S01]  /*12d90*/  ISETP.LT.AND P2, PT, R223, UR4, !P0 ;  /* 0x00000004df007c0c */ /* 0x000fe2000c741270 */
[----:B------:R-:W-:Y:S02]  /*12da0*/  ULDC UR4, c[0x0][0x228] ;  /* 0x00008a0000047ab9 */ /* 0x000fe40000000800 */
[----:B------:R-:W-:Y:S01]  /*12db0*/  ISETP.LT.AND P0, PT, R252, UR4, !P0 ;  /* 0x00000004fc007c0c */ /* 0x000fe2000c701270 */
[----:B------:R-:W-:Y:S01]  /*12dc0*/  IMAD.WIDE R248, R0, 0x2, R240 ;  /* 0x0000000200f87825 */ /* 0x000fe200078e02f0 */
[----:B------:R-:W-:-:S08]  /*12dd0*/  ULDC UR4, c[0x0][0x22c] ;  /* 0x00008b0000047ab9 */ /* 0x000fd00000000800 */
        /* <DEDUP_REMOVED lines=13> */
[----:B------:R-:W-:Y:S01]  /*12eb0*/  ULDC UR4, c[0x0][0x228] ;  /* 0x00008a0000047ab9 */ /* 0x000fe20000000800 */
[----:B----4-:R-:W-:-:S04]  /*12ec0*/  PRMT R250, R246, 0x7632, R250 ;  /* 0x00007632f6fa7816 */ /* 0x010fc800000000fa */
[----:B------:R0:W-:Y:S01]  /*12ed0*/  @P2 STG.E.U16 desc[UR6][R248.64], R246 ;  /* 0x000000f6f8002986 */ /* 0x0001e2000c101506 */
[----:B------:R-:W-:Y:S01]  /*12ee0*/  ISETP.LT.AND P2, PT, R223, UR4, !P0 ;  /* 0x00000004df007c0c */ /* 0x000fe2000c741270 */
[----:B------:R-:W-:Y:S01]  /*12ef0*/  ULDC UR4, c[0x0][0x228] ;  /* 0x00008a0000047ab9 */ /* 0x000fe20000000800 */
[C---:B0-----:R-:W-:Y:S01]  /*12f00*/  IMAD.WIDE R248, R0.reuse, 0x2, R236 ;  /* 0x0000000200f87825 */ /* 0x041fe200078e02ec */
[----:B------:R-:W2:Y:S04]  /*12f10*/  LDL.LU R246, [R1+0xc18] ;  /* 0x000c180001f67983 */ /* 0x000ea80000300800 */
[----:B------:R0:W-:Y:S02]  /*12f20*/  @P3 STG.E.U16 desc[UR6][R248.64], R250 ;  /* 0x000000faf8003986 */ /* 0x0001e4000c101506 */
[----:B0-----:R-:W-:Y:S01]  /*12f30*/  IMAD.WIDE R248, R0, 0x2, R240 ;  /* 0x0000000200f87825 */ /* 0x001fe200078e02f0 */
[----:B---3--:R-:W-:-:S04]  /*12f40*/  PRMT R250, R251, 0x7632, R250 ;  /* 0x00007632fbfa7816 */ /* 0x008fc800000000fa */
[----:B------:R0:W-:Y:S04]  /*12f50*/  @P2 STG.E.U16 desc[UR6][R248.64], R251 ;  /* 0x000000fbf8002986 */ /* 0x0001e8000c101506 */
[----:B0-----:R-:W3:Y:S01]  /*12f60*/  LDL.LU R251, [R1+0xc14] ;  /* 0x000c140001fb7983 */ /* 0x001ee20000300800 */
[----:B------:R-:W-:Y:S01]  /*12f70*/  ISETP.LT.AND P0, PT, R252, UR4, !P0 ;  /* 0x00000004fc007c0c */ /* 0x000fe2000c701270 */
[----:B------:R-:W-:Y:S01]  /*12f80*/  IMAD.WIDE R248, R0, 0x2, R242 ;  /* 0x0000000200f87825 */ /* 0x000fe200078e02f2 */
[----:B------:R-:W-:-:S11]  /*12f90*/  ULDC UR4, c[0x0][0x22c] ;  /* 0x00008b0000047ab9 */ /* 0x000fd60000000800 */
[----:B------:R0:W-:Y:S02]  /*12fa0*/  @P0 STG.E.U16 desc[UR6][R248.64], R250 ;  /* 0x000000faf8000986 */ /* 0x0001e4000c101506 */
[----:B0-----:R-:W-:-:S05]  /*12fb0*/  VIADD R248, R238, 0x7 ;  /* 0x00000007eef87836 */ /* 0x001fca0000000000 */
        /* <DEDUP_REMOVED lines=9> */
[----:B0-----:R-:W4:Y:S01]  /*13050*/  LDL.LU R247, [R1+0xc10] ;  /* 0x000c100001f77983 */ /* 0x001f220000300800 */
[----:B------:R-:W-:Y:S01]  /*13060*/  ISETP.LT.AND P3, PT, R227, UR4, !P0 ;  /* 0x00000004e3007c0c */ /* 0x000fe2000c761270 */
[----:B------:R-:W-:Y:S02]  /*13070*/  ULDC UR4, c[0x0][0x228] ;  /* 0x00008a0000047ab9 */ /* 0x000fe40000000800 */
[----:B------:R-:W-:Y:S01]  /*13080*/  ISETP.LT.AND P2, PT, R223, UR4, !P0 ;  /* 0x00000004df007c0c */ /* 0x000fe2000c741270 */
[----:B------:R-:W-:Y:S01]  /*13090*/  IMAD.WIDE R248, R0, 0x2, R236 ;  /* 0x0000000200f87825 */ /* 0x000fe200078e02ec */
[----:B------:R-:W-:-:S02]  /*130a0*/  ULDC UR4, c[0x0][0x228] ;  /* 0x00008a0000047ab9 */ /* 0x000fc40000000800 */
[----:B------:R-:W-:Y:S01]  /*130b0*/  ISETP.LT.AND P0, PT, R252, UR4, !P0 ;  /* 0x00000004fc007c0c */ /* 0x000fe2000c701270 */
[----:B------:R-:W-:-:S05]  /*130c0*/  ULDC UR4, c[0x0][0x22c] ;  /* 0x00008b0000047ab9 */ /* 0x000fca0000000800 */
[----:B------:R0:W-:Y:S02]  /*130d0*/  @P3 STG.E.U16 desc[UR6][R248.64], R250 ;  /* 0x000000faf8003986 */ /* 0x0001e4000c101506 */
[----:B0-----:R-:W-:-:S04]  /*130e0*/  IMAD.WIDE R248, R0, 0x2, R240 ;  /* 0x0000000200f87825 */ /* 0x001fc800078e02f0 */
[----:B------:R-:W-:Y:S01]  /*130f0*/  VIADD R250, R238, 0x8 ;  /* 0x00000008eefa7836 */ /* 0x000fe20000000000 */
[----:B---3--:R0:W-:Y:S02]  /*13100*/  @P2 STG.E.U16 desc[UR6][R248.64], R251 ;  /* 0x000000fbf8002986 */ /* 0x0081e4000c101506 */
[----:B0-----:R-:W-:Y:S01]  /*13110*/  PRMT R251, R251, 0x7632, R251 ;  /* 0x00007632fbfb7816 */ /* 0x001fe200000000fb */
[----:B------:R-:W-:-:S05]  /*13120*/  IMAD.WIDE R248, R0, 0x2, R242 ;  /* 0x0000000200f87825 */ /* 0x000fca00078e02f2 */
[----:B------:R0:W-:Y:S01]  /*13130*/  @P0 STG.E.U16 desc[UR6][R248.64], R251 ;  /* 0x000000fbf8000986 */ /* 0x0001e2000c101506 */
[----:B------:R-:W-:Y:S01]  /*13140*/  ISETP.GE.AND P0, PT, R250, UR4, PT ;  /* 0x00000004fa007c0c */ /* 0x000fe2000bf06270 */
[----:B------:R-:W-:-:S03]  /*13150*/  ULDC UR4, c[0x0][0x228] ;  /* 0x00008a0000047ab9 */ /* 0x000fc60000000800 */
[----:B------:R-:W-:Y:S01]  /*13160*/  ISETP.LT.AND P2, PT, R239, UR4, !P0 ;  /* 0x00000004ef007c0c */ /* 0x000fe2000c741270 */
[----:B------:R-:W-:Y:S02]  /*13170*/  ULDC UR4, c[0x0][0x248] ;  /* 0x0000920000047ab9 */ /* 0x000fe40000000800 */
[----:B------:R-:W-:Y:S01]  /*13180*/  VIADD R0, R0, UR4 ;  /* 0x0000000400007c36 */ /* 0x000fe20008000000 */
[----:B------:R-:W-:Y:S02]  /*13190*/  ULDC UR4, c[0x0][0x228] ;  /* 0x00008a0000047ab9 */ /* 0x000fe40000000800 */
[----:B------:R-:W-:Y:S01]  /*131a0*/  ISETP.LT.AND P3, PT, R227, UR4, !P0 ;  /* 0x00000004e3007c0c */ /* 0x000fe2000c761270 */
[----:B0-----:R-:W-:Y:S01]  /*131b0*/  IMAD.WIDE R248, R0, 0x2, R2 ;  /* 0x0000000200f87825 */ /* 0x001fe200078e0202 */
[----:B------:R-:W-:-:S05]  /*131c0*/  ULDC UR4, c[0x0][0x228] ;  /* 0x00008a0000047ab9 */ /* 0x000fca0000000800 */
[----:B------:R0:W-:Y:S01]  /*131d0*/  @P2 STG.E.U16 desc[UR6][R248.64], R244 ;  /* 0x000000f4f8002986 */ /* 0x0001e2000c101506 */
[----:B------:R-:W-:Y:S01]  /*131e0*/  ISETP.LT.AND P2, PT, R223, UR4, !P0 ;  /* 0x00000004df007c0c */ /* 0x000fe2000c741270 */
[----:B------:R-:W-:Y:S02]  /*131f0*/  ULDC UR4, c[0x0][0x228] ;  /* 0x00008a0000047ab9 */ /* 0x000fe40000000800 */
[----:B------:R-:W-:Y:S01]  /*13200*/  ISETP.LT.AND P0, PT, R252, UR4, !P0 ;  /* 0x00000004fc007c0c */ /* 0x000fe2000c701270 */
[----:B------:R-:W-:Y:S01]  /*13210*/  VIADD R250, R238, 0x9 ;  /* 0x00000009eefa7836 */ /* 0x000fe20000000000 */
[----:B------:R-:W-:Y:S01]  /*13220*/  ULDC UR4, c[0x0][0x22c] ;  /* 0x00008b0000047ab9 */ /* 0x000fe20000000800 */
[----:B0-----:R-:W-:Y:S01]  /*13230*/  PRMT R244, R244, 0x7632, R244 ;  /* 0x00007632f4f47816 */ /* 0x001fe200000000f4 */
[----:B------:R-:W-:-:S05]  /*13240*/  IMAD.WIDE R248, R0, 0x2, R236 ;  /* 0x0000000200f87825 */ /* 0x000fca00078e02ec */
[----:B------:R0:W-:Y:S02]  /*13250*/  @P3 STG.E.U16 desc[UR6][R248.64], R244 ;  /* 0x000000f4f8003986 */ /* 0x0001e4000c101506 */
[----:B0-----:R-:W-:-:S05]  /*13260*/  IMAD.WIDE R248, R0, 0x2, R240 ;  /* 0x0000000200f87825 */ /* 0x001fca00078e02f0 */
[----:B------:R0:W-:Y:S02]  /*13270*/  @P2 STG.E.U16 desc[UR6][R248.64], R232 ;  /* 0x000000e8f8002986 */ /* 0x0001e4000c101506 */
        /* <DEDUP_REMOVED lines=11> */
[----:B------:R-:W-:Y:S01]  /*13330*/  ULDC UR4, c[0x0][0x228] ;  /* 0x00008a0000047ab9 */ /* 0x000fe20000000800 */
[----:B------:R-:W-:-:S04]  /*13340*/  PRMT R232, R228, 0x7632, R232 ;  /* 0x00007632e4e87816 */ /* 0x000fc800000000e8 */
[----:B------:R0:W-:Y:S01]  /*13350*/  @P2 STG.E.U16 desc[UR6][R248.64], R228 ;  /* 0x000000e4f8002986 */ /* 0x0001e2000c101506 */
[----:B------:R-:W-:Y:S01]  /*13360*/  ISETP.LT.AND P2, PT, R223, UR4, !P0 ;  /* 0x00000004df007c0c */ /* 0x000fe2000c741270 */
[----:B------:R-:W-:Y:S02]  /*13370*/  ULDC UR4, c[0x0][0x228] ;  /* 0x00008a0000047ab9 */ /* 0x000fe40000000800 */
[----:B------:R-:W-:Y:S01]  /*13380*/  ISETP.LT.AND P0, PT, R252, UR4, !P0 ;  /* 0x00000004fc007c0c */ /* 0x000fe2000c701270 */
[----:B------:R-:W-:Y:S01]  /*13390*/  ULDC UR4, c[0x0][0x22c] ;  /* 0x00008b0000047ab9 */ /* 0x000fe20000000800 */
[----:B0-----:R-:W-:-:S05]  /*133a0*/  IMAD.WIDE R248, R0, 0x2, R236 ;  /* 0x0000000200f87825 */ /* 0x001fca00078e02ec */
[----:B------:R0:W-:Y:S01]  /*133b0*/  @P3 STG.E.U16 desc[UR6][R248.64], R232 ;  /* 0x000000e8f8003986 */ /* 0x0001e2000c101506 */
[----:B------:R-:W-:Y:S01]  /*133c0*/  PRMT R244, R88, 0x7632, R244 ;  /* 0x0000763258f47816 */ /* 0x000fe200000000f4 */
[----:B------:R-:W-:Y:S02]  /*133d0*/  VIADD R228, R238, 0xa ;  /* 0x0000000aeee47836 */ /* 0x000fe40000000000 */
[----:B0-----:R-:W-:-:S05]  /*133e0*/  IMAD.WIDE R248, R0, 0x2, R240 ;  /* 0x0000000200f87825 */ /* 0x001fca00078e02f0 */
[----:B------:R0:W-:Y:S02]  /*133f0*/  @P2 STG.E.U16 desc[UR6][R248.64], R88 ;  /* 0x00000058f8002986 */ /* 0x0001e4000c101506 */
[----:B0-----:R-:W-:-:S05]  /*13400*/  IMAD.WIDE R248, R0, 0x2, R242 ;  /* 0x0000000200f87825 */ /* 0x001fca00078e02f2 */
        /* <DEDUP_REMOVED lines=10> */
[----:B------:R-:W-:Y:S02]  /*134b0*/  PRMT R228, R245, 0x7632, R228 ;  /* 0x00007632f5e47816 */ /* 0x000fe400000000e4 */
[----:B------:R-:W-:Y:S01]  /*134c0*/  ISETP.LT.AND P4, PT, R223, UR4, !P0 ;  /* 0x00000004df007c0c */ /* 0x000fe2000c781270 */
[----:B------:R-:W-:Y:S01]  /*134d0*/  ULDC UR4, c[0x0][0x228] ;  /* 0x00008a0000047ab9 */ /* 0x000fe20000000800 */
[----:B------:R0:W-:Y:S01]  /*134e0*/  @P2 STG.E.U16 desc[UR6][R248.64], R245 ;  /* 0x000000f5f8002986 */ /* 0x0001e2000c101506 */
[----:B------:R-:W-:Y:S01]  /*134f0*/  VIADD R88, R238, 0xb ;  /* 0x0000000bee587836 */ /* 0x000fe20000000000 */
[----:B------:R-:W-:Y:S01]  /*13500*/  ISETP.LT.AND P2, PT, R252, UR4, !P0 ;  /* 0x00000004fc007c0c */ /* 0x000fe2000c741270 */
[----:B------:R-:W-:Y:S01]  /*13510*/  ULDC UR4, c[0x0][0x22c] ;  /* 0x00008b0000047ab9 */ /* 0x000fe20000000800 */
[----:B0-----:R-:W-:-:S02]  /*13520*/  IMAD.WIDE R244, R0, 0x2, R236 ;  /* 0x0000000200f47825 */ /* 0x001fc400078e02ec */
[----:B------:R-:W-:Y:S01]  /*13530*/  ISETP.GE.AND P0, PT, R88, UR4, PT ;  /* 0x0000000458007c0c */ /* 0x000fe2000bf06270 */
[----:B------:R-:W-:Y:S02]  /*13540*/  ULDC UR4, c[0x0][0x228] ;  /* 0x00008a0000047ab9 */ /* 0x000fe40000000800 */
[----:B------:R0:W-:Y:S01]  /*13550*/  @P3 STG.E.U16 desc[UR6][R244.64], R228 ;  /* 0x000000e4f4003986 */ /* 0x0001e2000c101506 */
[----:B------:R-:W-:Y:S01]  /*13560*/  ISETP.LT.AND P3, PT, R239, UR4, !P0 ;  /* 0x00000004ef007c0c */ /* 0x000fe2000c761270 */
[----:B------:R-:W-:Y:S01]  /*13570*/  ULDC UR4, c[0x0][0x248] ;  /* 0x0000920000047ab9 */ /* 0x000fe20000000800 */
[----:B0-----:R-:W-:-:S05]  /*13580*/  IMAD.WIDE R244, R0, 0x2, R240 ;  /* 0x0000000200f47825 */ /* 0x001fca00078e02f0 */
[----:B------:R0:W-:Y:S01]  /*13590*/  @P4 STG.E.U16 desc[UR6][R244.64], R233 ;  /* 0x000000e9f4004986 */ /* 0x0001e2000c101506 */
[----:B------:R-:W-:Y:S01]  /*135a0*/  VIADD R88, R238, 0xc ;  /* 0x0000000cee587836 */ /* 0x000fe20000000000 */
[----:B0-----:R-:W-:Y:S01]  /*135b0*/  PRMT R245, R233, 0x7632, R245 ;  /* 0x00007632e9f57816 */ /* 0x001fe200000000f5 */
[----:B------:R-:W-:-:S04]  /*135c0*/  IMAD.WIDE R232, R0, 0x2, R242 ;  /* 0x0000000200e87825 */ /* 0x000fc800078e02f2 */
[----:B------:R-:W-:Y:S01]  /*135d0*/  VIADD R0, R0, UR4 ;  /* 0x0000000400007c36 */ /* 0x000fe20008000000 */
[----:B------:R-:W-:Y:S01]  /*135e0*/  ULDC UR4, c[0x0][0x228] ;  /* 0x00008a0000047ab9 */ /* 0x000fe20000000800 */
[----:B------:R0:W-:Y:S01]  /*135f0*/  @P2 STG.E.U16 desc[UR6][R232.64], R245 ;  /* 0x000000f5e8002986 */ /* 0x0001e2000c101506 */
[----:B------:R-:W-:Y:S01]  /*13600*/  ISETP.LT.AND P4, PT, R227, UR4, !P0 ;  /* 0x00000004e3007c0c */ /* 0x000fe2000c781270 */
[----:B------:R-:W-:Y:S02]  /*13610*/  ULDC UR4, c[0x0][0x22c] ;  /* 0x00008b0000047ab9 */ /* 0x000fe40000000800 */
[----:B------:R-:W-:Y:S01]  /*13620*/  ISETP.GE.AND P2, PT, R88, UR4, PT ;  /* 0x0000000458007c0c */ /* 0x000fe2000bf46270 */
[----:B------:R-:W-:Y:S01]  /*13630*/  ULDC UR4, c[0x0][0x228] ;  /* 0x00008a0000047ab9 */ /* 0x000fe20000000800 */
[----:B------:R-:W-:Y:S01]  /*13640*/  PRMT R88, R229, 0x7632, R88 ;  /* 0x00007632e5587816 */ /* 0x000fe20000000058 */
[----:B0-----:R-:W-:-:S05]  /*13650*/  IMAD.WIDE R232, R0, 0x2, R2 ;  /* 0x0000000200e87825 */ /* 0x001fca00078e0202 */
[----:B------:R0:W-:Y:S01]  /*13660*/  @P3 STG.E.U16 desc[UR6][R232.64], R229 ;  /* 0x000000e5e8003986 */ /* 0x0001e2000c101506 */
[----:B------:R-:W-:Y:S01]  /*13670*/  ISETP.LT.AND P3, PT, R223, UR4, !P0 ;  /* 0x00000004df007c0c */ /* 0x000fe2000c761270 */
[----:B------:R-:W-:Y:S01]  /*13680*/  ULDC UR4, c[0x0][0x248] ;  /* 0x0000920000047ab9 */ /* 0x000fe20000000800 */
[----:B------:R-:W-:Y:S01]  /*13690*/  ISETP.LT.AND P0, PT, R252, UR8, !P0 ;  /* 0x00000008fc007c0c */ /* 0x000fe2000c701270 */
[----:B------:R-:W-:Y:S01]  /*136a0*/  ULDC UR8, c[0x0][0x228] ;  /* 0x00008a0000087ab9 */ /* 0x000fe20000000800 */
[----:B0-----:R-:W-:-:S05]  /*136b0*/  IMAD.WIDE R228, R0, 0x2, R236 ;  /* 0x0000000200e47825 */ /* 0x001fca00078e02ec */
[----:B------:R0:W-:Y:S01]  /*136c0*/  @P4 STG.E.U16 desc[UR6][R228.64], R88 ;  /* 0x00000058e4004986 */ /* 0x0001e2000c101506 */
[----:B------:R-:W-:Y:S01]  /*136d0*/  ISETP.LT.AND P4, PT, R239, UR8, !P2 ;  /* 0x00000008ef007c0c */ /* 0x000fe2000d781270 */
[----:B------:R-:W-:Y:S01]  /*136e0*/  IMAD.WIDE R232, R0, 0x2, R240 ;  /* 0x0000000200e87825 */ /* 0x000fe200078e02f0 */
[----:B------:R-:W-:Y:S01]  /*136f0*/  PRMT R245, R89, 0x7632, R245 ;  /* 0x0000763259f57816 */ /* 0x000fe200000000f5 */
[----:B------:R-:W-:Y:S02]  /*13700*/  ULDC UR8, c[0x0][0x228] ;  /* 0x00008a0000087ab9 */ /* 0x000fe40000000800 */
[----:B------:R-:W-:Y:S01]  /*13710*/  VIADD R244, R238, 0xd ;  /* 0x0000000deef47836 */ /* 0x000fe20000000000 */
[----:B------:R-:W-:Y:S01]  /*13720*/  ISETP.LT.AND P5, PT, R227, UR10, !P2 ;  /* 0x0000000ae3007c0c */ /* 0x000fe2000d7a1270 */
[----:B------:R1:W-:Y:S01]  /*13730*/  @P3 STG.E.U16 desc[UR6][R232.64], R89 ;  /* 0x00000059e8003986 */ /* 0x0003e2000c101506 */
[----:B------:R-:W-:Y:S01]  /*13740*/  ULDC UR10, c[0x0][0x228] ;  /* 0x00008a00000a7ab9 */ /* 0x000fe20000000800 */
[----:B0-----:R-:W-:-:S04]  /*13750*/  IMAD.WIDE R228, R0, 0x2, R242 ;  /* 0x0000000200e47825 */ /* 0x001fc800078e02f2 */
[----:B------:R-:W-:Y:S01]  /*13760*/  VIADD R0, R0, UR4 ;  /* 0x0000000400007c36 */ /* 0x000fe20008000000 */
[----:B------:R-:W-:Y:S01]  /*13770*/  ULDC UR4, c[0x0][0x22c] ;  /* 0x00008b0000047ab9 */ /* 0x000fe20000000800 */
[----:B------:R0:W-:Y:S02]  /*13780*/  @P0 STG.E.U16 desc[UR6][R228.64], R245 ;  /* 0x000000f5e4000986 */ /* 0x0001e4000c101506 */
[----:B-1----:R-:W-:Y:S01]  /*13790*/  IMAD.WIDE R88, R0, 0x2, R2 ;  /* 0x0000000200587825 */ /* 0x002fe200078e0202 */
[----:B------:R-:W-:Y:S01]  /*137a0*/  ISETP.GE.AND P0, PT, R244, UR4, PT ;  /* 0x00000004f4007c0c */ /* 0x000fe2000bf06270 */
[----:B------:R-:W-:Y:S02]  /*137b0*/  ULDC UR4, c[0x0][0x228] ;  /* 0x00008a0000047ab9 */ /* 0x000fe40000000800 */
[----:B------:R-:W-:Y:S01]  /*137c0*/  ISETP.LT.AND P3, PT, R223, UR4, !P2 ;  /* 0x00000004df007c0c */ /* 0x000fe2000d761270 */
[----:B--2---:R1:W-:Y:S01]  /*137d0*/  @P4 STG.E.U16 desc[UR6][R88.64], R246 ;  /* 0x000000f658004986 */ /* 0x0043e2000c101506 */
[----:B------:R-:W-:Y:S01]  /*137e0*/  ISETP.LT.AND P4, PT, R252, UR8, !P2 ;  /* 0x00000008fc007c0c */ /* 0x000fe2000d781270 */
[----:B------:R-:W-:Y:S01]  /*137f0*/  ULDC UR8, c[0x0][0x228] ;  /* 0x00008a0000087ab9 */ /* 0x000fe20000000800 */
[----:B------:R-:W-:Y:S01]  /*13800*/  PRMT R233, R246, 0x7632, R233 ;  /* 0x00007632f6e97816 */ /* 0x000fe200000000e9 */
[----:B------:R-:W-:Y:S01]  /*13810*/  ULDC UR4, c[0x0][0x248] ;  /* 0x0000920000047ab9 */ /* 0x000fe20000000800 */
[----:B0-----:R-:W-:Y:S01]  /*13820*/  IMAD.WIDE R228, R0, 0x2, R236 ;  /* 0x0000000200e47825 */ /* 0x001fe200078e02ec */
[----:B------:R-:W-:Y:S01]  /*13830*/  ISETP.LT.AND P2, PT, R239, UR8, !P0 ;  /* 0x00000008ef007c0c */ /* 0x000fe2000c741270 */
[----:B------:R-:W-:-:S03]  /*13840*/  ULDC UR8, c[0x0][0x22c] ;  /* 0x00008b0000087ab9 */ /* 0x000fc60000000800 */
[----:B------:R0:W-:Y:S01]  /*13850*/  @P5 STG.E.U16 desc[UR6][R228.64], R233 ;  /* 0x000000e9e4005986 */ /* 0x0001e2000c101506 */
[----:B------:R-:W-:Y:S01]  /*13860*/  ISETP.LT.AND P5, PT, R227, UR10, !P0 ;  /* 0x0000000ae3007c0c */ /* 0x000fe2000c7a1270 */
[C---:B-1----:R-:W-:Y:S01]  /*13870*/  IMAD.WIDE R88, R0.reuse, 0x2, R240 ;  /* 0x0000000200587825 */ /* 0x042fe200078e02f0 */
[----:B------:R-:W-:Y:S01]  /*13880*/  ULDC UR10, c[0x0][0x228] ;  /* 0x00008a00000a7ab9 */ /* 0x000fe20000000800 */
[----:B------:R-:W-:Y:S01]  /*13890*/  ISETP.LT.AND P6, PT, R223, UR12, !P0 ;  /* 0x0000000cdf007c0c */ /* 0x000fe2000c7c1270 */
[----:B------:R-:W-:Y:S01]  /*138a0*/  ULDC UR12, c[0x0][0x228] ;  /* 0x00008a00000c7ab9 */ /* 0x000fe20000000800 */
[----:B------:R-:W-:Y:S01]  /*138b0*/  VIADD R245, R0, UR4 ;  /* 0x0000000400f57c36 */ /* 0x000fe20008000000 */
[----:B------:R1:W-:Y:S01]  /*138c0*/  @P3 STG.E.U16 desc[UR6][R88.64], R234 ;  /* 0x000000ea58003986 */ /* 0x0003e2000c101506 */
[----:B------:R-:W-:Y:S01]  /*138d0*/  ISETP.LT.AND P0, PT, R252, UR10, !P0 ;  /* 0x0000000afc007c0c */ /* 0x000fe2000c701270 */
[----:B------:R-:W-:Y:S01]  /*138e0*/  ULDC UR4, c[0x0][0x22c] ;  /* 0x00008b0000047ab9 */ /* 0x000fe20000000800 */
[----:B------:R-:W-:Y:S01]  /*138f0*/  PRMT R244, R230, 0x7632, R244 ;  /* 0x00007632e6f47816 */ /* 0x000fe200000000f4 */
[----:B------:R-:W-:Y:S01]  /*13900*/  ULDC UR10, c[0x0][0x228] ;  /* 0x00008a00000a7ab9 */ /* 0x000fe20000000800 */
[----:B0-----:R-:W-:Y:S01]  /*13910*/  IMAD.WIDE R228, R0, 0x2, R242 ;  /* 0x0000000200e47825 */ /* 0x001fe200078e02f2 */
[----:B------:R-:W-:-:S03]  /*13920*/  PRMT R233, R234, 0x7632, R233 ;  /* 0x00007632eae97816 */ /* 0x000fc600000000e9 */
[----:B------:R-:W-:Y:S02]  /*13930*/  VIADD R0, R238, 0xe ;  /* 0x0000000eee007836 */ /* 0x000fe40000000000 */
[----:B------:R0:W-:Y:S01]  /*13940*/  @P4 STG.E.U16 desc[UR6][R228.64], R233 ;  /* 0x000000e9e4004986 */ /* 0x0001e2000c101506 */
[C---:B-1----:R-:W-:Y:S02]  /*13950*/  IMAD.WIDE R88, R245.reuse, 0x2, R236 ;  /* 0x00000002f5587825 */ /* 0x042fe400078e02ec */
[----:B------:R-:W-:Y:S01]  /*13960*/  ISETP.GE.AND P4, PT, R0, UR4, PT ;  /* 0x0000000400007c0c */ /* 0x000fe2000bf86270 */
[----:B------:R-:W-:Y:S01]  /*13970*/  ULDC UR4, c[0x0][0x248] ;  /* 0x0000920000047ab9 */ /* 0x000fe20000000800 */
[----:B------:R-:W-:Y:S01]  /*13980*/  VIADD R234, R238, 0xf ;  /* 0x0000000feeea7836 */ /* 0x000fe20000000000 */
[----:B------:R-:W-:Y:S01]  /*13990*/  PRMT R0, R90, 0x7632, R0 ;  /* 0x000076325a007816 */ /* 0x000fe20000000000 */
[----:B0-----:R-:W-:-:S04]  /*139a0*/  IMAD.WIDE R232, R245, 0x2, R2 ;  /* 0x00000002f5e87825 */ /* 0x001fc800078e0202 */
[----:B------:R-:W-:Y:S01]  /*139b0*/  IMAD.WIDE R228, R245, 0x2, R240 ;  /* 0x00000002f5e47825 */ /* 0x000fe200078e02f0 */
[----:B------:R0:W-:Y:S01]  /*139c0*/  @P2 STG.E.U16 desc[UR6][R232.64], R230 ;  /* 0x000000e6e8002986 */ /* 0x0001e2000c101506 */
[----:B------:R-:W-:Y:S01]  /*139d0*/  ISETP.GE.AND P3, PT, R234, UR8, PT ;  /* 0x00000008ea007c0c */ /* 0x000fe2000bf66270 */
[----:B------:R-:W-:Y:S02]  /*139e0*/  ULDC UR8, c[0x0][0x228] ;  /* 0x00008a0000087ab9 */ /* 0x000fe40000000800 */
[----:B------:R1:W-:Y:S01]  /*139f0*/  @P5 STG.E.U16 desc[UR6][R88.64], R244 ;  /* 0x000000f458005986 */ /* 0x0003e2000c101506 */
[----:B------:R-:W-:Y:S01]  /*13a00*/  ISETP.LT.AND P5, PT, R239, UR12, !P4 ;  /* 0x0000000cef007c0c */ /* 0x000fe2000e7a1270 */
[C---:B------:R-:W-:Y:S01]  /*13a10*/  VIADD R249, R245.reuse, UR4 ;  /* 0x00000004f5f97c36 */ /* 0x040fe20008000000 */
[----:B------:R-:W-:Y:S01]  /*13a20*/  ULDC UR12, c[0x0][0x228] ;  /* 0x00008a00000c7ab9 */ /* 0x000fe20000000800 */
[----:B------:R4:W-:Y:S01]  /*13a30*/  @P6 STG.E.U16 desc[UR6][R228.64], R90 ;  /* 0x0000005ae4006986 */ /* 0x0009e2000c101506 */
[----:B0-----:R-:W-:Y:S01]  /*13a40*/  IMAD.WIDE R232, R245, 0x2, R242 ;  /* 0x00000002f5e87825 */ /* 0x001fe200078e02f2 */
[----:B------:R-:W-:Y:S01]  /*13a50*/  ISETP.LT.AND P6, PT, R227, UR14, !P4 ;  /* 0x0000000ee3007c0c */ /* 0x000fe2000e7c1270 */
[----:B------:R-:W-:Y:S01]  /*13a60*/  ULDC UR4, c[0x0][0x22c] ;  /* 0x00008b0000047ab9 */ /* 0x000fe20000000800 */
[----:B------:R-:W-:-:S02]  /*13a70*/  ULDC UR14, c[0x0][0x228] ;  /* 0x00008a00000e7ab9 */ /* 0x000fc40000000800 */
[----:B------:R0:W-:Y:S01]  /*13a80*/  @P0 STG.E.U16 desc[UR6][R232.64], R0 ;  /* 0x00000000e8000986 */ /* 0x0001e2000c101506 */
[----:B------:R-:W-:Y:S01]  /*13a90*/  ISETP.LT.AND P0, PT, R223, UR8, !P4 ;  /* 0x00000008df007c0c */ /* 0x000fe2000e701270 */
[----:B-1----:R-:W-:Y:S01]  /*13aa0*/  IMAD.WIDE R88, R249, 0x2, R2 ;  /* 0x00000002f9587825 */ /* 0x002fe200078e0202 */
[----:B------:R-:W-:Y:S01]  /*13ab0*/  ISETP.LT.AND P4, PT, R252, UR10, !P4 ;  /* 0x0000000afc007c0c */ /* 0x000fe2000e781270 */
[----:B------:R-:W-:Y:S01]  /*13ac0*/  ULDC UR8, c[0x0][0x228] ;  /* 0x00008a0000087ab9 */ /* 0x000fe20000000800 */
[----:B----4-:R-:W-:Y:S01]  /*13ad0*/  PRMT R90, R247, 0x7632, R90 ;  /* 0x00007632f75a7816 */ /* 0x010fe2000000005a */
[----:B------:R-:W-:Y:S01]  /*13ae0*/  VIADD R230, R238, 0x10 ;  /* 0x00000010eee67836 */ /* 0x000fe20000000000 */
[----:B------:R1:W-:Y:S01]  /*13af0*/  @P5 STG.E.U16 desc[UR6][R88.64], R247 ;  /* 0x000000f758005986 */ /* 0x0003e2000c101506 */
[----:B------:R-:W-:Y:S01]  /*13b00*/  IMAD.WIDE R228, R249, 0x2, R236 ;  /* 0x00000002f9e47825 */ /* 0x000fe200078e02ec */
[----:B------:R-:W-:Y:S01]  /*13b10*/  ISETP.LT.AND P5, PT, R239, UR12, !P3 ;  /* 0x0000000cef007c0c */ /* 0x000fe2000dfa1270 */
[----:B------:R-:W-:-:S02]  /*13b20*/  ULDC UR10, c[0x0][0x228] ;  /* 0x00008a00000a7ab9 */ /* 0x000fc40000000800 */
[----:B------:R-:W-:Y:S01]  /*13b30*/  IMAD.WIDE R244, R249, 0x2, R240 ;  /* 0x00000002f9f47825 */ /* 0x000fe200078e02f0 */
[----:B0-----:R-:W-:Y:S01]  /*13b40*/  PRMT R0, R235, 0x7632, R0 ;  /* 0x00007632eb007816 */ /* 0x001fe20000000000 */
[----:B------:R0:W-:Y:S01]  /*13b50*/  @P6 STG.E.U16 desc[UR6][R228.64], R90 ;  /* 0x0000005ae4006986 */ /* 0x0001e2000c101506 */
[----:B------:R-:W-:Y:S01]  /*13b60*/  ISETP.GE.AND P2, PT, R230, UR4, PT ;  /* 0x00000004e6007c0c */ /* 0x000fe2000bf46270 */
[----:B------:R-:W-:Y:S01]  /*13b70*/  ULDC UR4, c[0x0][0x248] ;  /* 0x0000920000047ab9 */ /* 0x000fe20000000800 */
[----:B-1----:R-:W-:Y:S01]  /*13b80*/  IMAD.WIDE R88, R249, 0x2, R242 ;  /* 0x00000002f9587825 */ /* 0x002fe200078e02f2 */
[----:B------:R-:W-:Y:S01]  /*13b90*/  ISETP.LT.AND P6, PT, R227, UR14, !P3 ;  /* 0x0000000ee3007c0c */ /* 0x000fe2000dfc1270 */
[----:B------:R-:W-:Y:S01]  /*13ba0*/  @P0 STG.E.U16 desc[UR6][R244.64], R235 ;  /* 0x000000ebf4000986 */ /* 0x000fe2000c101506 */
[----:B------:R-:W-:Y:S01]  /*13bb0*/  ULDC UR12, c[0x0][0x228] ;  /* 0x00008a00000c7ab9 */ /* 0x000fe20000000800 */
[----:B------:R-:W-:Y:S01]  /*13bc0*/  VIADD R247, R249, UR4 ;  /* 0x00000004f9f77c36 */ /* 0x000fe20008000000 */
[----:B------:R-:W-:Y:S01]  /*13bd0*/  ULDC UR4, c[0x0][0x22c] ;  /* 0x00008b0000047ab9 */ /* 0x000fe20000000800 */
[----:B------:R1:W-:Y:S01]  /*13be0*/  @P4 STG.E.U16 desc[UR6][R88.64], R0 ;  /* 0x0000000058004986 */ /* 0x0003e2000c101506 */
[----:B------:R-:W-:Y:S01]  /*13bf0*/  ISETP.LT.AND P4, PT, R223, UR8, !P3 ;  /* 0x00000008df007c0c */ /* 0x000fe2000df81270 */
[----:B0-----:R-:W-:Y:S01]  /*13c00*/  IMAD.WIDE R228, R247, 0x2, R2 ;  /* 0x00000002f7e47825 */ /* 0x001fe200078e0202 */
[----:B------:R-:W-:Y:S01]  /*13c10*/  ISETP.LT.AND P3, PT, R252, UR10, !P3 ;  /* 0x0000000afc007c0c */ /* 0x000fe2000df61270 */
[----:B------:R-:W-:Y:S01]  /*13c20*/  ULDC UR14, c[0x0][0x228] ;  /* 0x00008a00000e7ab9 */ /* 0x000fe20000000800 */
[----:B------:R-:W-:Y:S01]  /*13c30*/  PRMT R90, R231, 0x7632, R90 ;  /* 0x00007632e75a7816 */ /* 0x000fe2000000005a */
[----:B------:R-:W-:Y:S01]  /*13c40*/  IMAD.WIDE R232, R247, 0x2, R236 ;  /* 0x00000002f7e87825 */ /* 0x000fe200078e02ec */
[----:B------:R0:W-:Y:S03]  /*13c50*/  @P5 STG.E.U16 desc[UR6][R228.64], R231 ;  /* 0x000000e7e4005986 */ /* 0x0001e6000c101506 */
[----:B------:R-:W-:-:S02]  /*13c60*/  VIADD R230, R238, 0x11 ;  /* 0x00000011eee67836 */ /* 0x000fc40000000000 */
[----:B-1----:R-:W-:Y:S01]  /*13c70*/  IMAD.WIDE R88, R247, 0x2, R240 ;  /* 0x00000002f7587825 */ /* 0x002fe200078e02f0 */
[----:B------:R-:W-:Y:S01]  /*13c80*/  PRMT R0, R91, 0x7632, R0 ;  /* 0x000076325b007816 */ /* 0x000fe20000000000 */
[----:B------:R1:W-:Y:S01]  /*13c90*/  @P6 STG.E.U16 desc[UR6][R232.64], R90 ;  /* 0x0000005ae8006986 */ /* 0x0003e2000c101506 */
[----:B------:R-:W-:Y:S01]  /*13ca0*/  ISETP.LT.AND P5, PT, R239, UR12, !P2 ;  /* 0x0000000cef007c0c */ /* 0x000fe2000d7a1270 */
[----:B------:R-:W-:Y:S01]  /*13cb0*/  ULDC UR8, c[0x0][0x228] ;  /* 0x00008a0000087ab9 */ /* 0x000fe20000000800 */
[----:B------:R-:W-:Y:S01]  /*13cc0*/  ULDC UR10, c[0x0][0x228] ;  /* 0x00008a00000a7ab9 */ /* 0x000fe20000000800 */
[----:B0-----:R-:W-:Y:S01]  /*13cd0*/  IMAD.WIDE R228, R247, 0x2, R242 ;  /* 0x00000002f7e47825 */ /* 0x001fe200078e02f2 */
[----:B------:R-:W-:Y:S01]  /*13ce0*/  ISETP.GE.AND P0, PT, R230, UR4, PT ;  /* 0x00000004e6007c0c */ /* 0x000fe2000bf06270 */
[----:B------:R-:W-:Y:S01]  /*13cf0*/  ULDC UR4, c[0x0][0x248] ;  /* 0x0000920000047ab9 */ /* 0x000fe20000000800 */
[----:B------:R-:W-:Y:S01]  /*13d00*/  ISETP.LT.AND P6, PT, R227, UR14, !P2 ;  /* 0x0000000ee3007c0c */ /* 0x000fe2000d7c1270 */
[----:B------:R0:W-:Y:S01]  /*13d10*/  @P4 STG.E.U16 desc[UR6][R88.64], R91 ;  /* 0x0000005b58004986 */ /* 0x0001e2000c101506 */
[----:B------:R-:W-:Y:S01]  /*13d20*/  VIADD R235, R247, UR4 ;  /* 0x00000004f7eb7c36 */ /* 0x000fe20008000000 */
[----:B------:R-:W-:Y:S01]  /*13d30*/  ULDC UR12, c[0x0][0x228] ;  /* 0x00008a00000c7ab9 */ /* 0x000fe20000000800 */
[----:B-1----:R-:W-:Y:S01]  /*13d40*/  PRMT R90, R80, 0x7632, R90 ;  /* 0x00007632505a7816 */ /* 0x002fe2000000005a */
[----:B------:R1:W-:Y:S01]  /*13d50*/  @P3 STG.E.U16 desc[UR6][R228.64], R0 ;  /* 0x00000000e4003986 */ /* 0x0003e2000c101506 */
[----:B------:R-:W-:Y:S01]  /*13d60*/  ISETP.LT.AND P3, PT, R223, UR8, !P2 ;  /* 0x00000008df007c0c */ /* 0x000fe2000d761270 */
[C---:B------:R-:W-:Y:S01]  /*13d70*/  IMAD.WIDE R230, R235.reuse, 0x2, R2 ;  /* 0x00000002ebe67825 */ /* 0x040fe200078e0202 */
[----:B------:R-:W-:Y:S01]  /*13d80*/  ISETP.LT.AND P2, PT, R252, UR10, !P2 ;  /* 0x0000000afc007c0c */ /* 0x000fe2000d741270 */
[----:B------:R-:W-:Y:S01]  /*13d90*/  ULDC UR4, c[0x0][0x22c] ;  /* 0x00008b0000047ab9 */ /* 0x000fe20000000800 */
[----:B------:R-:W-:Y:S01]  /*13da0*/  ULDC UR14, c[0x0][0x228] ;  /* 0x00008a00000e7ab9 */ /* 0x000fe20000000800 */
[----:B------:R-:W-:Y:S01]  /*13db0*/  IMAD.WIDE R232, R235, 0x2, R236 ;  /* 0x00000002ebe87825 */ /* 0x000fe200078e02ec */
[----:B------:R-:W-:Y:S03]  /*13dc0*/  @P5 STG.E.U16 desc[UR6][R230.64], R80 ;  /* 0x00000050e6005986 */ /* 0x000fe6000c101506 */
[----:B------:R-:W-:-:S02]  /*13dd0*/  VIADD R234, R238, 0x12 ;  /* 0x00000012eeea7836 */ /* 0x000fc40000000000 */
[----:B0-----:R-:W-:Y:S01]  /*13de0*/  IMAD.WIDE R88, R235, 0x2, R240 ;  /* 0x00000002eb587825 */ /* 0x001fe200078e02f0 */
[----:B-1----:R-:W-:Y:S01]  /*13df0*/  PRMT R0, R84, 0x7632, R0 ;  /* 0x0000763254007816 */ /* 0x002fe20000000000 */
[----:B------:R0:W-:Y:S01]  /*13e00*/  @P6 STG.E.U16 desc[UR6][R232.64], R90 ;  /* 0x0000005ae8006986 */ /* 0x0001e2000c101506 */
[----:B------:R-:W-:Y:S01]  /*13e10*/  ISETP.LT.AND P5, PT, R239, UR12, !P0 ;  /* 0x0000000cef007c0c */ /* 0x000fe2000c7a1270 */
[----:B------:R-:W-:Y:S01]  /*13e20*/  IMAD.WIDE R228, R235, 0x2, R242 ;  /* 0x00000002ebe47825 */ /* 0x000fe200078e02f2 */
[----:B------:R-:W-:Y:S01]  /*13e30*/  ISETP.GE.AND P4, PT, R234, UR4, PT ;  /* 0x00000004ea007c0c */ /* 0x000fe2000bf86270 */
[----:B------:R-:W-:Y:S01]  /*13e40*/  ULDC UR4, c[0x0][0x248] ;  /* 0x0000920000047ab9 */ /* 0x000fe20000000800 */
[----:B------:R-:W-:Y:S01]  /*13e50*/  ISETP.LT.AND P6, PT, R227, UR14, !P0 ;  /* 0x0000000ee3007c0c */ /* 0x000fe2000c7c1270 */
[----:B------:R1:W-:Y:S01]  /*13e60*/  @P3 STG.E.U16 desc[UR6][R88.64], R84 ;  /* 0x0000005458003986 */ /* 0x0003e2000c101506 */
[----:B------:R-:W-:Y:S01]  /*13e70*/  ULDC UR8, c[0x0][0x228] ;  /* 0x00008a0000087ab9 */ /* 0x000fe20000000800 */
[----:B------:R-:W-:Y:S01]  /*13e80*/  VIADD R245, R235, UR4 ;  /* 0x00000004ebf57c36 */ /* 0x000fe20008000000 */
[----:B------:R-:W-:Y:S01]  /*13e90*/  ULDC UR10, c[0x0][0x228] ;  /* 0x00008a00000a7ab9 */ /* 0x000fe20000000800 */
[----:B------:R2:W-:Y:S01]  /*13ea0*/  @P2 STG.E.U16 desc[UR6][R228.64], R0 ;  /* 0x00000000e4002986 */ /* 0x0005e2000c101506 */
[----:B------:R-:W-:Y:S01]  /*13eb0*/  ISETP.LT.AND P2, PT, R223, UR8, !P0 ;  /* 0x00000008df007c0c */ /* 0x000fe2000c741270 */
[C---:B0-----:R-:W-:Y:S01]  /*13ec0*/  IMAD.WIDE R90, R245.reuse, 0x2, R2 ;  /* 0x00000002f55a7825 */ /* 0x041fe200078e0202 */
[----:B------:R-:W-:Y:S01]  /*13ed0*/  ISETP.LT.AND P0, PT, R252, UR10, !P0 ;  /* 0x0000000afc007c0c */ /* 0x000fe2000c701270 */
[----:B------:R-:W-:Y:S01]  /*13ee0*/  ULDC UR12, c[0x0][0x228] ;  /* 0x00008a00000c7ab9 */ /* 0x000fe20000000800 */
[----:B------:R-:W-:Y:S01]  /*13ef0*/  PRMT R80, R72, 0x7632, R80 ;  /* 0x0000763248507816 */ /* 0x000fe20000000050 */
[----:B------:R-:W-:Y:S01]  /*13f00*/  IMAD.WIDE R230, R245, 0x2, R236 ;  /* 0x00000002f5e67825 */ /* 0x000fe200078e02ec */
[----:B------:R-:W-:-:S03]  /*13f10*/  ULDC UR4, c[0x0][0x22c] ;  /* 0x00008b0000047ab9 */ /* 0x000fc60000000800 */
[----:B------:R-:W-:Y:S01]  /*13f20*/  VIADD R232, R238, 0x13 ;  /* 0x00000013eee87836 */ /* 0x000fe20000000000 */
[----:B------:R0:W-:Y:S01]  /*13f30*/  @P5 STG.E.U16 desc[UR6][R90.64], R72 ;  /* 0x000000485a005986 */ /* 0x0001e2000c101506 */
[----:B------:R-:W-:Y:S01]  /*13f40*/  ULDC UR14, c[0x0][0x228] ;  /* 0x00008a00000e7ab9 */ /* 0x000fe20000000800 */
[----:B-1----:R-:W-:Y:S01]  /*13f50*/  IMAD.WIDE R88, R245, 0x2, R240 ;  /* 0x00000002f5587825 */ /* 0x002fe200078e02f0 */
[----:B------:R-:W-:Y:S01]  /*13f60*/  ISETP.LT.AND P5, PT, R239, UR12, !P4 ;  /* 0x0000000cef007c0c */ /* 0x000fe2000e7a1270 */
[----:B------:R1:W-:Y:S01]  /*13f70*/  @P6 STG.E.U16 desc[UR6][R230.64], R80 ;  /* 0x00000050e6006986 */ /* 0x0003e2000c101506 */
[----:B--2---:R-:W-:Y:S01]  /*13f80*/  PRMT R0, R76, 0x7632, R0 ;  /* 0x000076324c007816 */ /* 0x004fe20000000000 */
[----:B------:R-:W-:Y:S01]  /*13f90*/  IMAD.WIDE R228, R245, 0x2, R242 ;  /* 0x00000002f5e47825 */ /* 0x000fe200078e02f2 */
[----:B------:R-:W-:Y:S01]  /*13fa0*/  ISETP.GE.AND P3, PT, R232, UR4, PT ;  /* 0x00000004e8007c0c */ /* 0x000fe2000bf66270 */
[----:B------:R-:W-:Y:S01]  /*13fb0*/  ULDC UR4, c[0x0][0x248] ;  /* 0x0000920000047ab9 */ /* 0x000fe20000000800 */
[----:B------:R-:W-:Y:S01]  /*13fc0*/  ISETP.LT.AND P6, PT, R227, UR14, !P4 ;  /* 0x0000000ee3007c0c */ /* 0x000fe2000e7c1270 */
[----:B------:R-:W-:Y:S01]  /*13fd0*/  VIADD R233, R245, UR4 ;  /* 0x00000004f5e97c36 */ /* 0x000fe20008000000 */
[----:B------:R-:W-:Y:S01]  /*13fe0*/  @P2 STG.E.U16 desc[UR6][R88.64], R76 ;  /* 0x0000004c58002986 */ /* 0x000fe2000c101506 */
[----:B------:R-:W-:Y:S01]  /*13ff0*/  ULDC UR8, c[0x0][0x228] ;  /* 0x00008a0000087ab9 */ /* 0x000fe20000000800 */
[----:B------:R-:W-:Y:S01]  /*14000*/  ULDC UR10, c[0x0][0x228] ;  /* 0x00008a00000a7ab9 */ /* 0x000fe20000000800 */
[----:B0-----:R-:W-:Y:S01]  /*14010*/  PRMT R72, R81, 0x7632, R72 ;  /* 0x0000763251487816 */ /* 0x001fe20000000048 */
[----:B------:R0:W-:Y:S01]  /*14020*/  @P0 STG.E.U16 desc[UR6][R228.64], R0 ;  /* 0x00000000e4000986 */ /* 0x0001e2000c101506 */
[----:B------:R-:W-:Y:S01]  /*14030*/  ISETP.LT.AND P0, PT, R223, UR8, !P4 ;  /* 0x00000008df007c0c */ /* 0x000fe2000e701270 */
[----:B-1----:R-:W-:Y:S01]  /*14040*/  VIADD R80, R238, 0x14 ;  /* 0x00000014ee507836 */ /* 0x002fe20000000000 */
[----:B------:R-:W-:Y:S01]  /*14050*/  ISETP.LT.AND P4, PT, R252, UR10, !P4 ;  /* 0x0000000afc007c0c */ /* 0x000fe2000e781270 */
[C---:B------:R-:W-:Y:S01]  /*14060*/  IMAD.WIDE R90, R233.reuse, 0x2, R2 ;  /* 0x00000002e95a7825 */ /* 0x040fe200078e0202 */
[----:B------:R-:W-:Y:S01]  /*14070*/  ULDC UR4, c[0x0][0x22c] ;  /* 0x00008b0000047ab9 */ /* 0x000fe20000000800 */
[----:B------:R-:W-:Y:S01]  /*14080*/  ULDC UR12, c[0x0][0x228] ;  /* 0x00008a00000c7ab9 */ /* 0x000fe20000000800 */
[----:B------:R-:W-:Y:S01]  /*14090*/  ULDC UR14, c[0x0][0x228] ;  /* 0x00008a00000e7ab9 */ /* 0x000fe20000000800 */
[----:B------:R-:W-:Y:S01]  /*140a0*/  IMAD.WIDE R230, R233, 0x2, R236 ;  /* 0x00000002e9e67825 */ /* 0x000fe200078e02ec */
[----:B------:R-:W-:Y:S01]  /*140b0*/  ISETP.GE.AND P2, PT, R80, UR4, PT ;  /* 0x0000000450007c0c */ /* 0x000fe2000bf46270 */
[----:B------:R1:W-:Y:S01]  /*140c0*/  @P5 STG.E.U16 desc[UR6][R90.64], R81 ;  /* 0x000000515a005986 */ /* 0x0003e2000c101506 */
[----:B------:R-:W-:Y:S01]  /*140d0*/  ISETP.LT.AND P5, PT, R239, UR12, !P3 ;  /* 0x0000000cef007c0c */ /* 0x000fe2000dfa1270 */
[----:B0-----:R-:W-:Y:S01]  /*140e0*/  IMAD.WIDE R228, R233, 0x2, R242 ;  /* 0x00000002e9e47825 */ /* 0x001fe200078e02f2 */
[----:B------:R-:W-:Y:S01]  /*140f0*/  PRMT R0, R85, 0x7632, R0 ;  /* 0x0000763255007816 */ /* 0x000fe20000000000 */
[----:B------:R0:W-:Y:S01]  /*14100*/  @P6 STG.E.U16 desc[UR6][R230.64], R72 ;  /* 0x00000048e6006986 */ /* 0x0001e2000c101506 */
[----:B------:R-:W-:Y:S01]  /*14110*/  ISETP.LT.AND P6, PT, R227, UR14, !P3 ;  /* 0x0000000ee3007c0c */ /* 0x000fe2000dfc1270 */
[----:B------:R-:W-:Y:S01]  /*14120*/  ULDC UR4, c[0x0][0x248] ;  /* 0x0000920000047ab9 */ /* 0x000fe20000000800 */
[----:B------:R-:W-:Y:S01]  /*14130*/  ULDC UR8, c[0x0][0x228] ;  /* 0x00008a0000087ab9 */ /* 0x000fe20000000800 */
[C---:B------:R-:W-:Y:S01]  /*14140*/  VIADD R235, R233.reuse, UR4 ;  /* 0x00000004e9eb7c36 */ /* 0x040fe20008000000 */
[----:B------:R-:W-:Y:S01]  /*14150*/  ULDC UR10, c[0x0][0x228] ;  /* 0x00008a00000a7ab9 */ /* 0x000fe20000000800 */
[----:B------:R-:W-:Y:S01]  /*14160*/  VIADD R76, R238, 0x15 ;  /* 0x00000015ee4c7836 */ /* 0x000fe20000000000 */
[----:B------:R-:W-:Y:S01]  /*14170*/  ULDC UR12, c[0x0][0x228] ;  /* 0x00008a00000c7ab9 */ /* 0x000fe20000000800 */
[----:B-1----:R-:W-:Y:S01]  /*14180*/  IMAD.WIDE R80, R233, 0x2, R240 ;  /* 0x00000002e9507825 */ /* 0x002fe200078e02f0 */
[----:B------:R-:W-:Y:S01]  /*14190*/  ULDC UR4, c[0x0][0x22c] ;  /* 0x00008b0000047ab9 */ /* 0x000fe20000000800 */
[----:B------:R-:W-:-:S03]  /*141a0*/  ULDC UR14, c[0x0][0x228] ;  /* 0x00008a00000e7ab9 */ /* 0x000fc60000000800 */
[----:B------:R1:W-:Y:S01]  /*141b0*/  @P0 STG.E.U16 desc[UR6][R80.64], R85 ;  /* 0x0000005550000986 */ /* 0x0003e2000c101506 */
[----:B------:R-:W-:-:S03]  /*141c0*/  IMAD.WIDE R90, R235, 0x2, R2 ;  /* 0x00000002eb5a7825 */ /* 0x000fc600078e0202 */
[----:B------:R2:W-:Y:S01]  /*141d0*/  @P4 STG.E.U16 desc[UR6][R228.64], R0 ;  /* 0x00000000e4004986 */ /* 0x0005e2000c101506 */
[----:B------:R-:W-:Y:S01]  /*141e0*/  ISETP.LT.AND P4, PT, R223, UR8, !P3 ;  /* 0x00000008df007c0c */ /* 0x000fe2000df81270 */
[----:B------:R-:W-:Y:S01]  /*141f0*/  IMAD.WIDE R88, R235, 0x2, R236 ;  /* 0x00000002eb587825 */ /* 0x000fe200078e02ec */
[----:B------:R-:W-:Y:S02]  /*14200*/  ISETP.LT.AND P3, PT, R252, UR10, !P3 ;  /* 0x0000000afc007c0c */ /* 0x000fe4000df61270 */
[----:B0-----:R-:W-:Y:S01]  /*14210*/  PRMT R72, R73, 0x7632, R72 ;  /* 0x0000763249487816 */ /* 0x001fe20000000048 */
[----:B------:R-:W-:Y:S01]  /*14220*/  @P5 STG.E.U16 desc[UR6][R90.64], R73 ;  /* 0x000000495a005986 */ /* 0x000fe2000c101506 */
[----:B------:R-:W-:Y:S01]  /*14230*/  ISETP.LT.AND P5, PT, R239, UR12, !P2 ;  /* 0x0000000cef007c0c */ /* 0x000fe2000d7a1270 */
[----:B-1----:R-:W-:Y:S01]  /*14240*/  IMAD.WIDE R80, R235, 0x2, R242 ;  /* 0x00000002eb507825 */ /* 0x002fe200078e02f2 */
[----:B------:R-:W-:Y:S01]  /*14250*/  ISETP.GE.AND P0, PT, R76, UR4, PT ;  /* 0x000000044c007c0c */ /* 0x000fe2000bf06270 */
[----:B------:R0:W-:Y:S01]  /*14260*/  @P6 STG.E.U16 desc[UR6][R88.64], R72 ;  /* 0x0000004858006986 */ /* 0x0001e2000c101506 */
[----:B------:R-:W-:Y:S01]  /*14270*/  ISETP.LT.AND P6, PT, R227, UR14, !P2 ;  /* 0x0000000ee3007c0c */ /* 0x000fe2000d7c1270 */
[----:B------:R-:W-:Y:S01]  /*14280*/  ULDC UR4, c[0x0][0x248] ;  /* 0x0000920000047ab9 */ /* 0x000fe20000000800 */
[----:B--2---:R-:W-:Y:S01]  /*14290*/  PRMT R0, R77, 0x7632, R0 ;  /* 0x000076324d007816 */ /* 0x004fe20000000000 */
[----:B------:R-:W-:Y:S01]  /*142a0*/  ULDC UR8, c[0x0][0x228] ;  /* 0x00008a0000087ab9 */ /* 0x000fe20000000800 */
[----:B------:R-:W-:Y:S01]  /*142b0*/  ULDC UR10, c[0x0][0x228] ;  /* 0x00008a00000a7ab9 */ /* 0x000fe20000000800 */
[----:B------:R-:W-:Y:S01]  /*142c0*/  PRMT R76, R82, 0x7632, R76 ;  /* 0x00007632524c7816 */ /* 0x000fe2000000004c */
[----:B------:R-:W-:Y:S01]  /*142d0*/  ULDC UR12, c[0x0][0x228] ;  /* 0x00008a00000c7ab9 */ /* 0x000fe20000000800 */
[----:B0-----:R-:W-:Y:S01]  /*142e0*/  IMAD.WIDE R72, R235, 0x2, R240 ;  /* 0x00000002eb487825 */ /* 0x001fe200078e02f0 */
[----:B------:R-:W-:-:S03]  /*142f0*/  ULDC UR14, c[0x0][0x228] ;  /* 0x00008a00000e7ab9 */ /* 0x000fc60000000800 */
[----:B------:R-:W-:Y:S01]  /*14300*/  VIADD R91, R235, UR4 ;  /* 0x00000004eb5b7c36 */ /* 0x000fe20008000000 */
[----:B------:R0:W-:Y:S01]  /*14310*/  @P4 STG.E.U16 desc[UR6][R72.64], R77 ;  /* 0x0000004d48004986 */ /* 0x0001e2000c101506 */
[----:B------:R-:W-:Y:S01]  /*14320*/  VIADD R90, R238, 0x16 ;  /* 0x00000016ee5a7836 */ /* 0x000fe20000000000 */
[----:B------:R-:W-:Y:S02]  /*14330*/  ULDC UR4, c[0x0][0x22c] ;  /* 0x00008b0000047ab9 */ /* 0x000fe40000000800 */
[----:B------:R1:W-:Y:S01]  /*14340*/  @P3 STG.E.U16 desc[UR6][R80.64], R0 ;  /* 0x0000000050003986 */ /* 0x0003e2000c101506 */
[----:B------:R-:W-:Y:S01]  /*14350*/  ISETP.LT.AND P3, PT, R223, UR8, !P2 ;  /* 0x00000008df007c0c */ /* 0x000fe2000d761270 */
[C---:B------:R-:W-:Y:S01]  /*14360*/  IMAD.WIDE R84, R91.reuse, 0x2, R2 ;  /* 0x000000025b547825 */ /* 0x040fe200078e0202 */
[----:B------:R-:W-:Y:S01]  /*14370*/  ISETP.LT.AND P2, PT, R252, UR10, !P2 ;  /* 0x0000000afc007c0c */ /* 0x000fe2000d741270 */
[----:B------:R-:W-:Y:S02]  /*14380*/  ULDC UR8, c[0x0][0x228] ;  /* 0x00008a0000087ab9 */ /* 0x000fe40000000800 */
[C---:B------:R-:W-:Y:S01]  /*14390*/  IMAD.WIDE R88, R91.reuse, 0x2, R236 ;  /* 0x000000025b587825 */ /* 0x040fe200078e02ec */
[----:B------:R-:W-:Y:S03]  /*143a0*/  @P5 STG.E.U16 desc[UR6][R84.64], R82 ;  /* 0x0000005254005986 */ /* 0x000fe6000c101506 */
[----:B0-----:R-:W-:Y:S01]  /*143b0*/  IMAD.WIDE R72, R91, 0x2, R240 ;  /* 0x000000025b487825 */ /* 0x001fe200078e02f0 */
[----:B------:R0:W-:Y:S01]  /*143c0*/  @P6 STG.E.U16 desc[UR6][R88.64], R76 ;  /* 0x0000004c58006986 */ /* 0x0001e2000c101506 */
[----:B-1----:R-:W-:Y:S01]  /*143d0*/  PRMT R0, R86, 0x7632, R0 ;  /* 0x0000763256007816 */ /* 0x002fe20000000000 */
[----:B------:R-:W-:Y:S01]  /*143e0*/  ULDC UR10, c[0x0][0x228] ;  /* 0x00008a00000a7ab9 */ /* 0x000fe20000000800 */
[----:B------:R-:W-:Y:S01]  /*143f0*/  ISETP.LT.AND P5, PT, R239, UR12, !P0 ;  /* 0x0000000cef007c0c */ /* 0x000fe2000c7a1270 */
[----:B------:R1:W-:Y:S01]  /*14400*/  @P3 STG.E.U16 desc[UR6][R72.64], R86 ;  /* 0x0000005648003986 */ /* 0x0003e2000c101506 */
[----:B------:R-:W-:Y:S01]  /*14410*/  ISETP.GE.AND P4, PT, R90, UR4, PT ;  /* 0x000000045a007c0c */ /* 0x000fe2000bf86270 */
[----:B------:R-:W-:Y:S01]  /*14420*/  ULDC UR4, c[0x0][0x248] ;  /* 0x0000920000047ab9 */ /* 0x000fe20000000800 */
[----:B------:R-:W-:Y:S01]  /*14430*/  ISETP.LT.AND P6, PT, R227, UR14, !P0 ;  /* 0x0000000ee3007c0c */ /* 0x000fe2000c7c1270 */
[C---:B0-----:R-:W-:Y:S01]  /*14440*/  IMAD.WIDE R76, R91.reuse, 0x2, R242 ;  /* 0x000000025b4c7825 */ /* 0x041fe200078e02f2 */
[----:B------:R-:W-:Y:S01]  /*14450*/  PRMT R82, R74, 0x7632, R82 ;  /* 0x000076324a527816 */ /* 0x000fe20000000052 */
[----:B------:R-:W-:Y:S01]  /*14460*/  ULDC UR12, c[0x0][0x228] ;  /* 0x00008a00000c7ab9 */ /* 0x000fe20000000800 */
[----:B------:R-:W-:Y:S01]  /*14470*/  ULDC UR14, c[0x0][0x228] ;  /* 0x00008a00000e7ab9 */ /* 0x000fe20000000800 */
[----:B------:R-:W-:Y:S01]  /*14480*/  VIADD R229, R91, UR4 ;  /* 0x000000045be57c36 */ /* 0x000fe20008000000 */
[----:B------:R0:W-:Y:S01]  /*14490*/  @P2 STG.E.U16 desc[UR6][R76.64], R0 ;  /* 0x000000004c002986 */ /* 0x0001e2000c101506 */
[----:B------:R-:W-:Y:S01]  /*144a0*/  ISETP.LT.AND P2, PT, R223, UR8, !P0 ;  /* 0x00000008df007c0c */ /* 0x000fe2000c741270 */
[----:B------:R-:W-:Y:S01]  /*144b0*/  VIADD R88, R238, 0x17 ;  /* 0x00000017ee587836 */ /* 0x000fe20000000000 */
[----:B------:R-:W-:Y:S01]  /*144c0*/  ISETP.LT.AND P0, PT, R252, UR10, !P0 ;  /* 0x0000000afc007c0c */ /* 0x000fe2000c701270 */
[----:B------:R-:W-:Y:S01]  /*144d0*/  IMAD.WIDE R80, R229, 0x2, R2 ;  /* 0x00000002e5507825 */ /* 0x000fe200078e0202 */
[----:B------:R-:W-:Y:S01]  /*144e0*/  ULDC UR4, c[0x0][0x22c] ;  /* 0x00008b0000047ab9 */ /* 0x000fe20000000800 */
[----:B------:R-:W-:-:S02]  /*144f0*/  ULDC UR8, c[0x0][0x228] ;  /* 0x00008a0000087ab9 */ /* 0x000fc40000000800 */
[----:B------:R-:W-:Y:S01]  /*14500*/  IMAD.WIDE R84, R229, 0x2, R236 ;  /* 0x00000002e5547825 */ /* 0x000fe200078e02ec */
[----:B------:R2:W-:Y:S01]  /*14510*/  @P5 STG.E.U16 desc[UR6][R80.64], R74 ;  /* 0x0000004a50005986 */ /* 0x0005e2000c101506 */
[----:B------:R-:W-:Y:S01]  /*14520*/  ISETP.LT.AND P5, PT, R239, UR12, !P4 ;  /* 0x0000000cef007c0c */ /* 0x000fe2000e7a1270 */
[----:B------:R-:W-:Y:S01]  /*14530*/  ULDC UR10, c[0x0][0x228] ;  /* 0x00008a00000a7ab9 */ /* 0x000fe20000000800 */
[C---:B-1----:R-:W-:Y:S01]  /*14540*/  IMAD.WIDE R72, R229.reuse, 0x2, R240 ;  /* 0x00000002e5487825 */ /* 0x042fe200078e02f0 */
[----:B0-----:R-:W-:Y:S01]  /*14550*/  PRMT R0, R78, 0x7632, R0 ;  /* 0x000076324e007816 */ /* 0x001fe20000000000 */
[----:B------:R0:W-:Y:S02]  /*14560*/  @P6 STG.E.U16 desc[UR6][R84.64], R82 ;  /* 0x0000005254006986 */ /* 0x0001e4000c101506 */
[----:B------:R-:W-:Y:S01]  /*14570*/  IMAD.WIDE R76, R229, 0x2, R242 ;  /* 0x00000002e54c7825 */ /* 0x000fe200078e02f2 */
[----:B------:R-:W-:Y:S01]  /*14580*/  ISETP.GE.AND P3, PT, R88, UR4, PT ;  /* 0x0000000458007c0c */ /* 0x000fe2000bf66270 */
[----:B------:R-:W-:Y:S01]  /*14590*/  ULDC UR4, c[0x0][0x248] ;  /* 0x0000920000047ab9 */ /* 0x000fe20000000800 */
[----:B------:R-:W-:Y:S01]  /*145a0*/  ISETP.LT.AND P6, PT, R227, UR14, !P4 ;  /* 0x0000000ee3007c0c */ /* 0x000fe2000e7c1270 */
[----:B------:R1:W-:Y:S01]  /*145b0*/  @P2 STG.E.U16 desc[UR6][R72.64], R78 ;  /* 0x0000004e48002986 */ /* 0x0003e2000c101506 */
[----:B------:R-:W-:Y:S01]  /*145c0*/  VIADD R89, R229, UR4 ;  /* 0x00000004e5597c36 */ /* 0x000fe20008000000 */
[----:B--2---:R-:W-:Y:S01]  /*145d0*/  PRMT R74, R83, 0x7632, R74 ;  /* 0x00007632534a7816 */ /* 0x004fe2000000004a */
[----:B------:R-:W-:Y:S01]  /*145e0*/  ULDC UR12, c[0x0][0x228] ;  /* 0x00008a00000c7ab9 */ /* 0x000fe20000000800 */
[----:B------:R2:W-:Y:S01]  /*145f0*/  @P0 STG.E.U16 desc[UR6][R76.64], R0 ;  /* 0x000000004c000986 */ /* 0x0005e2000c101506 */
[----:B------:R-:W-:Y:S01]  /*14600*/  ISETP.LT.AND P0, PT, R223, UR8, !P4 ;  /* 0x00000008df007c0c */ /* 0x000fe2000e701270 */
[C---:B------:R-:W-:Y:S01]  /*14610*/  IMAD.WIDE R80, R89.reuse, 0x2, R2 ;  /* 0x0000000259507825 */ /* 0x040fe200078e0202 */
[----:B------:R-:W-:Y:S01]  /*14620*/  ISETP.LT.AND P4, PT, R252, UR10, !P4 ;  /* 0x0000000afc007c0c */ /* 0x000fe2000e781270 */
[----:B------:R-:W-:Y:S01]  /*14630*/  ULDC UR4, c[0x0][0x22c] ;  /* 0x00008b0000047ab9 */ /* 0x000fe20000000800 */
[----:B------:R-:W-:Y:S01]  /*14640*/  ULDC UR14, c[0x0][0x228] ;  /* 0x00008a00000e7ab9 */ /* 0x000fe20000000800 */
[C---:B0-----:R-:W-:Y:S01]  /*14650*/  IMAD.WIDE R84, R89.reuse, 0x2, R236 ;  /* 0x0000000259547825 */ /* 0x041fe200078e02ec */
[----:B------:R-:W-:Y:S03]  /*14660*/  @P5 STG.E.U16 desc[UR6][R80.64], R83 ;  /* 0x0000005350005986 */ /* 0x000fe6000c101506 */
[----:B------:R-:W-:Y:S01]  /*14670*/  VIADD R82, R238, 0x18 ;  /* 0x00000018ee527836 */ /* 0x000fe20000000000 */
[----:B------:R0:W-:Y:S01]  /*14680*/  @P6 STG.E.U16 desc[UR6][R84.64], R74 ;  /* 0x0000004a54006986 */ /* 0x0001e2000c101506 */
[----:B-1----:R-:W-:Y:S01]  /*14690*/  IMAD.WIDE R72, R89, 0x2, R240 ;  /* 0x0000000259487825 */ /* 0x002fe200078e02f0 */
[----:B------:R-:W-:Y:S01]  /*146a0*/  ISETP.LT.AND P5, PT, R239, UR12, !P3 ;  /* 0x0000000cef007c0c */ /* 0x000fe2000dfa1270 */
[----:B------:R-:W-:Y:S01]  /*146b0*/  ULDC UR8, c[0x0][0x228] ;  /* 0x00008a0000087ab9 */ /* 0x000fe20000000800 */
[----:B--2---:R-:W-:Y:S01]  /*146c0*/  PRMT R0, R87, 0x7632, R0 ;  /* 0x0000763257007816 */ /* 0x004fe20000000000 */
[----:B------:R-:W-:Y:S01]  /*146d0*/  IMAD.WIDE R76, R89, 0x2, R242 ;  /* 0x00000002594c7825 */ /* 0x000fe200078e02f2 */
[----:B------:R-:W-:Y:S01]  /*146e0*/  ISETP.GE.AND P2, PT, R82, UR4, PT ;  /* 0x0000000452007c0c */ /* 0x000fe2000bf46270 */
[----:B------:R-:W-:Y:S01]  /*146f0*/  ULDC UR4, c[0x0][0x248] ;  /* 0x0000920000047ab9 */ /* 0x000fe20000000800 */
[----:B------:R-:W-:Y:S01]  /*14700*/  ISETP.LT.AND P6, PT, R227, UR14, !P3 ;  /* 0x0000000ee3007c0c */ /* 0x000fe2000dfc1270 */
[----:B------:R-:W-:Y:S01]  /*14710*/  VIADD R91, R89, UR4 ;  /* 0x00000004595b7c36 */ /* 0x000fe20008000000 */
[----:B------:R1:W-:Y:S01]  /*14720*/  @P0 STG.E.U16 desc[UR6][R72.64], R87 ;  /* 0x0000005748000986 */ /* 0x0003e2000c101506 */
[----:B------:R-:W-:Y:S01]  /*14730*/  ULDC UR10, c[0x0][0x228] ;  /* 0x00008a00000a7ab9 */ /* 0x000fe20000000800 */
[----:B0-----:R-:W-:Y:S01]  /*14740*/  PRMT R74, R75, 0x7632, R74 ;  /* 0x000076324b4a7816 */ /* 0x001fe2000000004a */
[----:B------:R-:W-:Y:S01]  /*14750*/  VIADD R78, R238, 0x19 ;  /* 0x00000019ee4e7836 */ /* 0x000fe20000000000 */
[----:B------:R0:W-:Y:S01]  /*14760*/  @P4 STG.E.U16 desc[UR6][R76.64], R0 ;  /* 0x000000004c004986 */ /* 0x0001e2000c101506 */
[----:B------:R-:W-:Y:S01]  /*14770*/  ISETP.LT.AND P4, PT, R223, UR8, !P3 ;  /* 0x00000008df007c0c */ /* 0x000fe2000df81270 */
[C---:B------:R-:W-:Y:S01]  /*14780*/  IMAD.WIDE R80, R91.reuse, 0x2, R2 ;  /* 0x000000025b507825 */ /* 0x040fe200078e0202 */
[----:B------:R-:W-:Y:S01]  /*14790*/  ISETP.LT.AND P3, PT, R252, UR10, !P3 ;  /* 0x0000000afc007c0c */ /* 0x000fe2000df61270 */
[----:B------:R-:W-:Y:S01]  /*147a0*/  ULDC UR12, c[0x0][0x228] ;  /* 0x00008a00000c7ab9 */ /* 0x000fe20000000800 */
[----:B------:R-:W-:Y:S01]  /*147b0*/  ULDC UR4, c[0x0][0x22c] ;  /* 0x00008b0000047ab9 */ /* 0x000fe20000000800 */
[C---:B------:R-:W-:Y:S01]  /*147c0*/  IMAD.WIDE R82, R91.reuse, 0x2, R236 ;  /* 0x000000025b527825 */ /* 0x040fe200078e02ec */
[----:B------:R-:W-:Y:S01]  /*147d0*/  @P5 STG.E.U16 desc[UR6][R80.64], R75 ;  /* 0x0000004b50005986 */ /* 0x000fe2000c101506 */
[----:B------:R-:W-:Y:S01]  /*147e0*/  ULDC UR14, c[0x0][0x228] ;  /* 0x00008a00000e7ab9 */ /* 0x000fe20000000800 */
[----:B------:R-:W-:Y:S01]  /*147f0*/  ULDC UR8, c[0x0][0x228] ;  /* 0x00008a0000087ab9 */ /* 0x000fe20000000800 */
[----:B-1----:R-:W-:Y:S01]  /*14800*/  IMAD.WIDE R72, R91, 0x2, R240 ;  /* 0x000000025b487825 */ /* 0x002fe200078e02f0 */
[----:B------:R1:W-:Y:S01]  /*14810*/  @P6 STG.E.U16 desc[UR6][R82.64], R74 ;  /* 0x0000004a52006986 */ /* 0x0003e2000c101506 */
[----:B0-----:R-:W-:Y:S01]  /*14820*/  PRMT R0, R79, 0x7632, R0 ;  /* 0x000076324f007816 */ /* 0x001fe20000000000 */
[----:B------:R-:W-:Y:S01]  /*14830*/  ULDC UR10, c[0x0][0x228] ;  /* 0x00008a00000a7ab9 */ /* 0x000fe20000000800 */
[----:B------:R-:W-:Y:S01]  /*14840*/  ISETP.LT.AND P5, PT, R239, UR12, !P2 ;  /* 0x0000000cef007c0c */ /* 0x000fe2000d7a1270 */
[----:B------:R0:W-:Y:S01]  /*14850*/  @P4 STG.E.U16 desc[UR6][R72.64], R79 ;  /* 0x0000004f48004986 */ /* 0x0001e2000c101506 */
[----:B------:R-:W-:Y:S01]  /*14860*/  ISETP.GE.AND P0, PT, R78, UR4, PT ;  /* 0x000000044e007c0c */ /* 0x000fe2000bf06270 */
[----:B------:R-:W-:Y:S01]  /*14870*/  ULDC UR4, c[0x0][0x248] ;  /* 0x0000920000047ab9 */ /* 0x000fe20000000800 */
[----:B------:R-:W-:Y:S01]  /*14880*/  ISETP.LT.AND P6, PT, R227, UR14, !P2 ;  /* 0x0000000ee3007c0c */ /* 0x000fe2000d7c1270 */
[C---:B-1----:R-:W-:Y:S01]  /*14890*/  IMAD.WIDE R74, R91.reuse, 0x2, R242 ;  /* 0x000000025b4a7825 */ /* 0x042fe200078e02f2 */
        /* <DEDUP_REMOVED lines=15> */
[C---:B0-----:R-:W-:Y:S01]  /*14990*/  IMAD.WIDE R72, R85.reuse, 0x2, R240 ;  /* 0x0000000255487825 */ /* 0x041fe200078e02f0 */
[----:B-1----:R-:W-:Y:S01]  /*149a0*/  PRMT R0, R36, 0x7632, R0 ;  /* 0x0000763224007816 */ /* 0x002fe20000000000 */
        /* <DEDUP_REMOVED lines=11> */
[----:B------:R-:W-:Y:S01]  /*14a60*/  IMAD.WIDE R76, R83, 0x2, R2 ;  /* 0x00000002534c7825 */ /* 0x000fe200078e0202 */
[----:B------:R-:W-:Y:S01]  /*14a70*/  ISETP.LT.AND P0, PT, R252, UR10, !P0 ;  /* 0x0000000afc007c0c */ /* 0x000fe2000c701270 */
[----:B------:R-:W-:Y:S01]  /*14a80*/  ULDC UR4, c[0x0][0x22c] ;  /* 0x00008b0000047ab9 */ /* 0x000fe20000000800 */
[----:B------:R-:W-:Y:S01]  /*14a90*/  ULDC UR14, c[0x0][0x228] ;  /* 0x00008a00000e7ab9 */ /* 0x000fe20000000800 */
[----:B0-----:R-:W-:-:S02]  /*14aa0*/  VIADD R80, R238, 0x1b ;  /* 0x0000001bee507836 */ /* 0x001fc40000000000 */
[----:B------:R-:W-:Y:S01]  /*14ab0*/  IMAD.WIDE R78, R83, 0x2, R236 ;  /* 0x00000002534e7825 */ /* 0x000fe200078e02ec */
[----:B------:R0:W-:Y:S01]  /*14ac0*/  @P5 STG.E.U16 desc[UR6][R76.64], R24 ;  /* 0x000000184c005986 */ /* 0x0001e2000c101506 */
[----:B------:R-:W-:Y:S01]  /*14ad0*/  ISETP.LT.AND P5, PT, R239, UR12, !P4 ;  /* 0x0000000cef007c0c */ /* 0x000fe2000e7a1270 */
[----:B------:R-:W-:Y:S01]  /*14ae0*/  ULDC UR8, c[0x0][0x228] ;  /* 0x00008a0000087ab9 */ /* 0x000fe20000000800 */
[C---:B-1----:R-:W-:Y:S01]  /*14af0*/  IMAD.WIDE R72, R83.reuse, 0x2, R240 ;  /* 0x0000000253487825 */ /* 0x042fe200078e02f0 */
[----:B--2---:R-:W-:Y:S01]  /*14b00*/  PRMT R0, R28, 0x7632, R0 ;  /* 0x000076321c007816 */ /* 0x004fe20000000000 */
[----:B------:R1:W-:Y:S01]  /*14b10*/  @P6 STG.E.U16 desc[UR6][R78.64], R32 ;  /* 0x000000204e006986 */ /* 0x0003e2000c101506 */
[----:B------:R-:W-:Y:S01]  /*14b20*/  ISETP.GE.AND P3, PT, R80, UR4, PT ;  /* 0x0000000450007c0c */ /* 0x000fe2000bf66270 */
[----:B------:R-:W-:Y:S01]  /*14b30*/  IMAD.WIDE R74, R83, 0x2, R242 ;  /* 0x00000002534a7825 */ /* 0x000fe200078e02f2 */
[----:B------:R-:W-:Y:S01]  /*14b40*/  ULDC UR4, c[0x0][0x248] ;  /* 0x0000920000047ab9 */ /* 0x000fe20000000800 */
[----:B------:R-:W-:Y:S01]  /*14b50*/  ISETP.LT.AND P6, PT, R227, UR14, !P4 ;  /* 0x0000000ee3007c0c */ /* 0x000fe2000e7c1270 */
[----:B------:R2:W-:Y:S01]  /*14b60*/  @P2 STG.E.U16 desc[UR6][R72.64], R28 ;  /* 0x0000001c48002986 */ /* 0x0005e2000c101506 */
[----:B------:R-:W-:Y:S01]  /*14b70*/  VIADD R81, R83, UR4 ;  /* 0x0000000453517c36 */ /* 0x000fe20008000000 */
[----:B------:R-:W-:Y:S01]  /*14b80*/  ULDC UR10, c[0x0][0x228] ;  /* 0x00008a00000a7ab9 */ /* 0x000fe20000000800 */
[----:B0-----:R-:W-:Y:S01]  /*14b90*/  PRMT R24, R33, 0x7632, R24 ;  /* 0x0000763221187816 */ /* 0x001fe20000000018 */
[----:B------:R-:W-:Y:S01]  /*14ba0*/  @P0 STG.E.U16 desc[UR6][R74.64], R0 ;  /* 0x000000004a000986 */ /* 0x000fe2000c101506 */
[----:B------:R-:W-:Y:S01]  /*14bb0*/  ISETP.LT.AND P0, PT, R223, UR8, !P4 ;  /* 0x00000008df007c0c */ /* 0x000fe2000e701270 */
[C---:B------:R-:W-:Y:S01]  /*14bc0*/  IMAD.WIDE R76, R81.reuse, 0x2, R2 ;  /* 0x00000002514c7825 */ /* 0x040fe200078e0202 */
[----:B------:R-:W-:Y:S01]  /*14bd0*/  ISETP.LT.AND P4, PT, R252, UR10, !P4 ;  /* 0x0000000afc007c0c */ /* 0x000fe2000e781270 */
[----:B------:R-:W-:Y:S01]  /*14be0*/  ULDC UR4, c[0x0][0x22c] ;  /* 0x00008b0000047ab9 */ /* 0x000fe20000000800 */
[----:B------:R-:W-:Y:S01]  /*14bf0*/  ULDC UR12, c[0x0][0x228] ;  /* 0x00008a00000c7ab9 */ /* 0x000fe20000000800 */
[----:B-1----:R-:W-:Y:S01]  /*14c00*/  VIADD R32, R238, 0x1c ;  /* 0x0000001cee207836 */ /* 0x002fe20000000000 */
[----:B------:R-:W-:Y:S01]  /*14c10*/  ULDC UR14, c[0x0][0x228] ;  /* 0x00008a00000e7ab9 */ /* 0x000fe20000000800 */
[----:B------:R-:W-:Y:S01]  /*14c20*/  IMAD.WIDE R78, R81, 0x2, R236 ;  /* 0x00000002514e7825 */ /* 0x000fe200078e02ec */
[----:B------:R0:W-:Y:S01]  /*14c30*/  @P5 STG.E.U16 desc[UR6][R76.64], R33 ;  /* 0x000000214c005986 */ /* 0x0001e2000c101506 */
[----:B------:R-:W-:Y:S01]  /*14c40*/  PRMT R36, R37, 0x7632, R36 ;  /* 0x0000763225247816 */ /* 0x000fe20000000024 */
[----:B------:R-:W-:Y:S01]  /*14c50*/  ULDC UR8, c[0x0][0x228] ;  /* 0x00008a0000087ab9 */ /* 0x000fe20000000800 */
[----:B------:R-:W-:Y:S01]  /*14c60*/  ISETP.GE.AND P2, PT, R32, UR4, PT ;  /* 0x0000000420007c0c */ /* 0x000fe2000bf46270 */
[----:B------:R1:W-:Y:S01]  /*14c70*/  @P6 STG.E.U16 desc[UR6][R78.64], R24 ;  /* 0x000000184e006986 */ /* 0x0003e2000c101506 */
[----:B------:R-:W-:Y:S01]  /*14c80*/  ISETP.LT.AND P5, PT, R239, UR12, !P3 ;  /* 0x0000000cef007c0c */ /* 0x000fe2000dfa1270 */
[----:B--2---:R-:W-:Y:S01]  /*14c90*/  IMAD.WIDE R72, R81, 0x2, R242 ;  /* 0x0000000251487825 */ /* 0x004fe200078e02f2 */
[----:B------:R-:W-:Y:S01]  /*14ca0*/  ISETP.LT.AND P6, PT, R227, UR14, !P3 ;  /* 0x0000000ee3007c0c */ /* 0x000fe2000dfc1270 */
[----:B------:R-:W-:Y:S01]  /*14cb0*/  ULDC UR4, c[0x0][0x248] ;  /* 0x0000920000047ab9 */ /* 0x000fe20000000800 */
[----:B------:R-:W-:Y:S01]  /*14cc0*/  ULDC UR10, c[0x0][0x228] ;  /* 0x00008a00000a7ab9 */ /* 0x000fe20000000800 */
[----:B0-----:R-:W-:Y:S01]  /*14cd0*/  IMAD.WIDE R32, R81, 0x2, R240 ;  /* 0x0000000251207825 */ /* 0x001fe200078e02f0 */
[----:B------:R-:W-:Y:S01]  /*14ce0*/  PRMT R0, R25, 0x7632, R0 ;  /* 0x0000763219007816 */ /* 0x000fe20000000000 */
[----:B------:R-:W-:Y:S01]  /*14cf0*/  ULDC UR12, c[0x0][0x228] ;  /* 0x00008a00000c7ab9 */ /* 0x000fe20000000800 */
[----:B------:R-:W-:Y:S01]  /*14d00*/  ULDC UR14, c[0x0][0x228] ;  /* 0x00008a00000e7ab9 */ /* 0x000fe20000000800 */
[----:B------:R-:W-:Y:S01]  /*14d10*/  VIADD R83, R81, UR4 ;  /* 0x0000000451537c36 */ /* 0x000fe20008000000 */
[----:B------:R0:W-:Y:S01]  /*14d20*/  @P0 STG.E.U16 desc[UR6][R32.64], R37 ;  /* 0x0000002520000986 */ /* 0x0001e2000c101506 */
[----:B-1----:R-:W-:Y:S01]  /*14d30*/  VIADD R24, R238, 0x1d ;  /* 0x0000001dee187836 */ /* 0x002fe20000000000 */
[----:B------:R-:W-:-:S02]  /*14d40*/  ULDC UR4, c[0x0][0x22c] ;  /* 0x00008b0000047ab9 */ /* 0x000fc40000000800 */
[----:B------:R-:W-:Y:S01]  /*14d50*/  @P4 STG.E.U16 desc[UR6][R72.64], R36 ;  /* 0x0000002448004986 */ /* 0x000fe2000c101506 */
[----:B------:R-:W-:Y:S01]  /*14d60*/  ISETP.LT.AND P4, PT, R223, UR8, !P3 ;  /* 0x00000008df007c0c */ /* 0x000fe2000df81270 */
[C---:B------:R-:W-:Y:S01]  /*14d70*/  IMAD.WIDE R74, R83.reuse, 0x2, R2 ;  /* 0x00000002534a7825 */ /* 0x040fe200078e0202 */
[----:B------:R-:W-:Y:S01]  /*14d80*/  ISETP.LT.AND P3, PT, R252, UR10, !P3 ;  /* 0x0000000afc007c0c */ /* 0x000fe2000df61270 */
[----:B------:R-:W-:Y:S02]  /*14d90*/  ULDC UR8, c[0x0][0x228] ;  /* 0x00008a0000087ab9 */ /* 0x000fe40000000800 */
[----:B------:R-:W-:Y:S01]  /*14da0*/  IMAD.WIDE R76, R83, 0x2, R236 ;  /* 0x00000002534c7825 */ /* 0x000fe200078e02ec */
[----:B------:R-:W-:Y:S01]  /*14db0*/  ISETP.GE.AND P0, PT, R24, UR4, PT ;  /* 0x0000000418007c0c */ /* 0x000fe2000bf06270 */
[----:B------:R1:W-:Y:S01]  /*14dc0*/  @P5 STG.E.U16 desc[UR6][R74.64], R25 ;  /* 0x000000194a005986 */ /* 0x0003e2000c101506 */
[----:B------:R-:W-:Y:S01]  /*14dd0*/  ISETP.LT.AND P5, PT, R239, UR12, !P2 ;  /* 0x0000000cef007c0c */ /* 0x000fe2000d7a1270 */
[----:B0-----:R-:W-:Y:S01]  /*14de0*/  IMAD.WIDE R32, R83, 0x2, R242 ;  /* 0x0000000253207825 */ /* 0x001fe200078e02f2 */
[----:B------:R-:W-:Y:S01]  /*14df0*/  ULDC UR4, c[0x0][0x248] ;  /* 0x0000920000047ab9 */ /* 0x000fe20000000800 */
[----:B------:R0:W-:Y:S01]  /*14e00*/  @P6 STG.E.U16 desc[UR6][R76.64], R0 ;  /* 0x000000004c006986 */ /* 0x0001e2000c101506 */
[----:B------:R-:W-:Y:S01]  /*14e10*/  ISETP.LT.AND P6, PT, R227, UR14, !P2 ;  /* 0x0000000ee3007c0c */ /* 0x000fe2000d7c1270 */
[----:B------:R-:W-:Y:S01]  /*14e20*/  ULDC UR10, c[0x0][0x228] ;  /* 0x00008a00000a7ab9 */ /* 0x000fe20000000800 */
[----:B------:R-:W-:Y:S01]  /*14e30*/  PRMT R28, R34, 0x7632, R28 ;  /* 0x00007632221c7816 */ /* 0x000fe2000000001c */
[----:B------:R-:W-:Y:S01]  /*14e40*/  ULDC UR12, c[0x0][0x228] ;  /* 0x00008a00000c7ab9 */ /* 0x000fe20000000800 */
[----:B------:R-:W-:Y:S01]  /*14e50*/  ULDC UR14, c[0x0][0x228] ;  /* 0x00008a00000e7ab9 */ /* 0x000fe20000000800 */
[----:B-1----:R-:W-:Y:S01]  /*14e60*/  IMAD.WIDE R24, R83, 0x2, R240 ;  /* 0x0000000253187825 */ /* 0x002fe200078e02f0 */
[----:B0-----:R-:W-:-:S03]  /*14e70*/  PRMT R0, R29, 0x7632, R0 ;  /* 0x000076321d007816 */ /* 0x001fc60000000000 */
        /* <DEDUP_REMOVED lines=85> */
[----:B------:R-:W-:Y:S01]  /*153d0*/  @P4 STG.E.U16 desc[UR6][R24.64], R31 ;  /* 0x0000001f18004986 */ /* 0x000fe2000c101506 */
[----:B------:R-:W-:Y:S01]  /*153e0*/  ISETP.GE.AND P0, PT, R30, UR4, PT ;  /* 0x000000041e007c0c */ /* 0x000fe2000bf06270 */
[----:B------:R-:W-:Y:S01]  /*153f0*/  ULDC UR4, c[0x0][0x248] ;  /* 0x0000920000047ab9 */ /* 0x000fe20000000800 */
[----:B------:R-:W-:Y:S01]  /*15400*/  ISETP.LT.AND P6, PT, R227, UR14, !P2 ;  /* 0x0000000ee3007c0c */ /* 0x000fe2000d7c1270 */
[----:B-1----:R-:W-:Y:S01]  /*15410*/  IMAD.WIDE R26, R75, 0x2, R242 ;  /* 0x000000024b1a7825 */ /* 0x002fe200078e02f2 */
[----:B------:R-:W-:Y:S01]  /*15420*/  PRMT R30, R68, 0x7632, R30 ;  /* 0x00007632441e7816 */ /* 0x000fe2000000001e */
[----:B------:R-:W-:Y:S01]  /*15430*/  ULDC UR12, c[0x0][0x228] ;  /* 0x00008a00000c7ab9 */ /* 0x000fe20000000800 */
[----:B------:R-:W-:-:S02]  /*15440*/  ULDC UR14, c[0x0][0x228] ;  /* 0x00008a00000e7ab9 */ /* 0x000fc40000000800 */
[----:B------:R0:W-:Y:S01]  /*15450*/  @P3 STG.E.U16 desc[UR6][R26.64], R0 ;  /* 0x000000001a003986 */ /* 0x0001e2000c101506 */
[----:B------:R-:W-:Y:S01]  /*15460*/  ISETP.LT.AND P3, PT, R223, UR8, !P2 ;  /* 0x00000008df007c0c */ /* 0x000fe2000d761270 */
[----:B------:R-:W-:Y:S01]  /*15470*/  VIADD R37, R75, UR4 ;  /* 0x000000044b257c36 */ /* 0x000fe20008000000 */
[----:B------:R-:W-:Y:S01]  /*15480*/  ISETP.LT.AND P2, PT, R252, UR10, !P2 ;  /* 0x0000000afc007c0c */ /* 0x000fe2000d741270 */
[----:B------:R-:W-:Y:S01]  /*15490*/  VIADD R34, R238, 0x22 ;  /* 0x00000022ee227836 */ /* 0x000fe20000000000 */
[----:B------:R-:W-:Y:S01]  /*154a0*/  ULDC UR4, c[0x0][0x22c] ;  /* 0x00008b0000047ab9 */ /* 0x000fe20000000800 */
[C---:B------:R-:W-:Y:S01]  /*154b0*/  IMAD.WIDE R28, R37.reuse, 0x2, R2 ;  /* 0x00000002251c7825 */ /* 0x040fe200078e0202 */
[----:B------:R-:W-:Y:S01]  /*154c0*/  ULDC UR8, c[0x0][0x228] ;  /* 0x00008a0000087ab9 */ /* 0x000fe20000000800 */
[----:B------:R-:W-:Y:S02]  /*154d0*/  ULDC UR10, c[0x0][0x228] ;  /* 0x00008a00000a7ab9 */ /* 0x000fe40000000800 */
[----:B------:R-:W-:Y:S01]  /*154e0*/  IMAD.WIDE R32, R37, 0x2, R236 ;  /* 0x0000000225207825 */ /* 0x000fe200078e02ec */
[----:B0-----:R-:W-:-:S03]  /*154f0*/  PRMT R0, R40, 0x7632, R0 ;  /* 0x0000763228007816 */ /* 0x001fc60000000000 */
[C---:B------:R-:W-:Y:S01]  /*15500*/  IMAD.WIDE R24, R37.reuse, 0x2, R240 ;  /* 0x0000000225187825 */ /* 0x040fe200078e02f0 */
[----:B------:R-:W-:Y:S03]  /*15510*/  @P5 STG.E.U16 desc[UR6][R28.64], R68 ;  /* 0x000000441c005986 */ /* 0x000fe6000c101506 */
[----:B------:R-:W-:Y:S01]  /*15520*/  IMAD.WIDE R26, R37, 0x2, R242 ;  /* 0x00000002251a7825 */ /* 0x000fe200078e02f2 */
[----:B------:R0:W-:Y:S01]  /*15530*/  @P6 STG.E.U16 desc[UR6][R32.64], R30 ;  /* 0x0000001e20006986 */ /* 0x0001e2000c101506 */
[----:B------:R-:W-:Y:S01]  /*15540*/  ISETP.LT.AND P5, PT, R239, UR12, !P0 ;  /* 0x0000000cef007c0c */ /* 0x000fe2000c7a1270 */
[----:B------:R-:W-:Y:S01]  /*15550*/  ULDC UR12, c[0x0][0x228] ;  /* 0x00008a00000c7ab9 */ /* 0x000fe20000000800 */
[----:B------:R-:W-:Y:S01]  /*15560*/  ISETP.GE.AND P4, PT, R34, UR4, PT ;  /* 0x0000000422007c0c */ /* 0x000fe2000bf86270 */
[----:B------:R-:W-:Y:S01]  /*15570*/  @P3 STG.E.U16 desc[UR6][R24.64], R40 ;  /* 0x0000002818003986 */ /* 0x000fe2000c101506 */
[----:B------:R-:W-:Y:S01]  /*15580*/  ISETP.LT.AND P6, PT, R227, UR14, !P0 ;  /* 0x0000000ee3007c0c */ /* 0x000fe2000c7c1270 */
[----:B------:R-:W-:Y:S01]  /*15590*/  ULDC UR4, c[0x0][0x248] ;  /* 0x0000920000047ab9 */ /* 0x000fe20000000800 */
[----:B------:R-:W-:Y:S01]  /*155a0*/  ULDC UR14, c[0x0][0x228] ;  /* 0x00008a00000e7ab9 */ /* 0x000fe20000000800 */
[----:B------:R1:W-:Y:S01]  /*155b0*/  @P2 STG.E.U16 desc[UR6][R26.64], R0 ;  /* 0x000000001a002986 */ /* 0x0003e2000c101506 */
[----:B------:R-:W-:Y:S01]  /*155c0*/  ISETP.LT.AND P2, PT, R223, UR8, !P0 ;  /* 0x00000008df007c0c */ /* 0x000fe2000c741270 */
[----:B------:R-:W-:Y:S01]  /*155d0*/  VIADD R35, R37, UR4 ;  /* 0x0000000425237c36 */ /* 0x000fe20008000000 */
[----:B------:R-:W-:Y:S01]  /*155e0*/  ISETP.LT.AND P0, PT, R252, UR10, !P0 ;  /* 0x0000000afc007c0c */ /* 0x000fe2000c701270 */
[----:B0-----:R-:W-:Y:S01]  /*155f0*/  VIADD R33, R238, 0x23 ;  /* 0x00000023ee217836 */ /* 0x001fe20000000000 */
[----:B------:R-:W-:Y:S01]  /*15600*/  PRMT R32, R64, 0x7632, R32 ;  /* 0x0000763240207816 */ /* 0x000fe20000000020 */
[C---:B------:R-:W-:Y:S01]  /*15610*/  IMAD.WIDE R28, R35.reuse, 0x2, R2 ;  /* 0x00000002231c7825 */ /* 0x040fe200078e0202 */
[----:B------:R-:W-:Y:S01]  /*15620*/  ULDC UR4, c[0x0][0x22c] ;  /* 0x00008b0000047ab9 */ /* 0x000fe20000000800 */
[----:B------:R-:W-:Y:S01]  /*15630*/  ULDC UR8, c[0x0][0x228] ;  /* 0x00008a0000087ab9 */ /* 0x000fe20000000800 */
[----:B------:R-:W-:Y:S01]  /*15640*/  ULDC UR10, c[0x0][0x228] ;  /* 0x00008a00000a7ab9 */ /* 0x000fe20000000800 */
[----:B------:R-:W-:Y:S01]  /*15650*/  IMAD.WIDE R30, R35, 0x2, R236 ;  /* 0x00000002231e7825 */ /* 0x000fe200078e02ec */
[----:B-1----:R-:W-:-:S03]  /*15660*/  PRMT R0, R60, 0x7632, R0 ;  /* 0x000076323c007816 */ /* 0x002fc60000000000 */
        /* <DEDUP_REMOVED lines=10> */
[----:B------:R-:W-:Y:S01]  /*15710*/  VIADD R34, R238, 0x24 ;  /* 0x00000024ee227836 */ /* 0x000fe20000000000 */
[----:B------:R1:W-:Y:S01]  /*15720*/  @P0 STG.E.U16 desc[UR6][R26.64], R0 ;  /* 0x000000001a000986 */ /* 0x0003e2000c101506 */
[----:B------:R-:W-:Y:S01]  /*15730*/  ISETP.LT.AND P0, PT, R223, UR8, !P4 ;  /* 0x00000008df007c0c */ /* 0x000fe2000e701270 */
[----:B------:R-:W-:Y:S01]  /*15740*/  VIADD R33, R35, UR4 ;  /* 0x0000000423217c36 */ /* 0x000fe20008000000 */
[----:B------:R-:W-:Y:S01]  /*15750*/  ISETP.LT.AND P4, PT, R252, UR10, !P4 ;  /* 0x0000000afc007c0c */ /* 0x000fe2000e781270 */
[----:B------:R-:W-:Y:S01]  /*15760*/  ULDC UR4, c[0x0][0x22c] ;  /* 0x00008b0000047ab9 */ /* 0x000fe20000000800 */
[----:B0-----:R-:W-:Y:S01]  /*15770*/  PRMT R32, R69, 0x7632, R32 ;  /* 0x0000763245207816 */ /* 0x001fe20000000020 */
        /* <DEDUP_REMOVED lines=276> */
[----:B------:R-:W-:Y:S01]  /*168c0*/  IMAD.WIDE R28, R33, 0x2, R2 ;  /* 0x00000002211c7825 */ /* 0x000fe200078e0202 */
[----:B------:R-:W-:Y:S01]  /*168d0*/  ULDC UR14, c[0x0][0x228] ;  /* 0x00008a00000e7ab9 */ /* 0x000fe20000000800 */
[----:B------:R-:W-:-:S02]  /*168e0*/  ULDC UR8, c[0x0][0x228] ;  /* 0x00008a0000087ab9 */ /* 0x000fc40000000800 */
        /* <DEDUP_REMOVED lines=10> */
[----:B------:R-:W-:Y:S01]  /*16990*/  ULDC UR4, c[0x0][0x248] ;  /* 0x0000920000047ab9 */ /* 0x000fe20000000800 */
[----:B------:R-:W-:Y:S01]  /*169a0*/  ISETP.LT.AND P6, PT, R227, UR14, !P3 ;  /* 0x0000000ee3007c0c */ /* 0x000fe2000dfc1270 */
[----:B------:R-:W-:Y:S01]  /*169b0*/  ULDC UR12, c[0x0][0x228] ;  /* 0x00008a00000c7ab9 */ /* 0x000fe20000000800 */
[----:B------:R1:W-:Y:S01]  /*169c0*/  @P4 STG.E.U16 desc[UR6][R26.64], R0 ;  /* 0x000000001a004986 */ /* 0x0003e2000c101506 */
[----:B------:R-:W-:Y:S01]  /*169d0*/  ISETP.LT.AND P4, PT, R223, UR8, !P3 ;  /* 0x00000008df007c0c */ /* 0x000fe2000df81270 */
[----:B------:R-:W-:Y:S01]  /*169e0*/  VIADD R35, R33, UR4 ;  /* 0x0000000421237c36 */ /* 0x000fe20008000000 */
[----:B------:R-:W-:Y:S01]  /*169f0*/  ISETP.LT.AND P3, PT, R252, UR10, !P3 ;  /* 0x0000000afc007c0c */ /* 0x000fe2000df61270 */
[----:B------:R-:W-:Y:S01]  /*16a00*/  VIADD R34, R238, 0x31 ;  /* 0x00000031ee227836 */ /* 0x000fe20000000000 */
[----:B0-----:R-:W-:Y:S01]  /*16a10*/  PRMT R32, R51, 0x7632, R32 ;  /* 0x0000763233207816 */ /* 0x001fe20000000020 */
[C---:B------:R-:W-:Y:S01]  /*16a20*/  IMAD.WIDE R28, R35.reuse, 0x2, R2 ;  /* 0x00000002231c7825 */ /* 0x040fe200078e0202 */
[----:B------:R-:W-:Y:S01]  /*16a30*/  ULDC UR4, c[0x0][0x22c] ;  /* 0x00008b0000047ab9 */ /* 0x000fe20000000800 */
[----:B------:R-:W-:Y:S01]  /*16a40*/  ULDC UR14, c[0x0][0x228] ;  /* 0x00008a00000e7ab9 */ /* 0x000fe20000000800 */
[----:B------:R-:W-:Y:S01]  /*16a50*/  ULDC UR8, c[0x0][0x228] ;  /* 0x00008a0000087ab9 */ /* 0x000fe20000000800 */
[----:B------:R-:W-:Y:S01]  /*16a60*/  IMAD.WIDE R30, R35, 0x2, R236 ;  /* 0x00000002231e7825 */ /* 0x000fe200078e02ec */
[----:B------:R0:W-:Y:S01]  /*16a70*/  @P5 STG.E.U16 desc[UR6][R28.64], R51 ;  /* 0x000000331c005986 */ /* 0x0001e2000c101506 */
[----:B-1----:R-:W-:Y:S01]  /*16a80*/  PRMT R0, R55, 0x7632, R0 ;  /* 0x0000763237007816 */ /* 0x002fe20000000000 */
[----:B------:R-:W-:Y:S01]  /*16a90*/  ULDC UR10, c[0x0][0x228] ;  /* 0x00008a00000a7ab9 */ /* 0x000fe20000000800 */
[----:B------:R-:W-:Y:S01]  /*16aa0*/  IMAD.WIDE R24, R35, 0x2, R240 ;  /* 0x0000000223187825 */ /* 0x000fe200078e02f0 */
[----:B------:R-:W-:-:S03]  /*16ab0*/  ISETP.LT.AND P5, PT, R239, UR12, !P2 ;  /* 0x0000000cef007c0c */ /* 0x000fc6000d7a1270 */
[----:B------:R-:W-:Y:S01]  /*16ac0*/  IMAD.WIDE R26, R35, 0x2, R242 ;  /* 0x00000002231a7825 */ /* 0x000fe200078e02f2 */
[----:B------:R-:W-:Y:S01]  /*16ad0*/  ISETP.GE.AND P0, PT, R34, UR4, PT ;  /* 0x0000000422007c0c */ /* 0x000fe2000bf06270 */
[----:B------:R1:W-:Y:S01]  /*16ae0*/  @P6 STG.E.U16 desc[UR6][R30.64], R32 ;  /* 0x000000201e006986 */ /* 0x0003e2000c101506 */
[----:B------:R-:W-:Y:S01]  /*16af0*/  ULDC UR4, c[0x0][0x248] ;  /* 0x0000920000047ab9 */ /* 0x000fe20000000800 */
[----:B------:R-:W-:Y:S01]  /*16b00*/  ISETP.LT.AND P6, PT, R227, UR14, !P2 ;  /* 0x0000000ee3007c0c */ /* 0x000fe2000d7c1270 */
[----:B------:R-:W-:Y:S01]  /*16b10*/  ULDC UR12, c[0x0][0x228] ;  /* 0x00008a00000c7ab9 */ /* 0x000fe20000000800 */
[----:B------:R2:W-:Y:S01]  /*16b20*/  @P4 STG.E.U16 desc[UR6][R24.64], R55 ;  /* 0x0000003718004986 */ /* 0x0005e2000c101506 */
[----:B------:R-:W-:Y:S01]  /*16b30*/  VIADD R33, R35, UR4 ;  /* 0x0000000423217c36 */ /* 0x000fe20008000000 */
[----:B------:R-:W-:Y:S01]  /*16b40*/  ULDC UR4, c[0x0][0x22c] ;  /* 0x00008b0000047ab9 */ /* 0x000fe20000000800 */
[----:B------:R-:W-:Y:S01]  /*16b50*/  VIADD R34, R238, 0x32 ;  /* 0x00000032ee227836 */ /* 0x000fe20000000000 */
[----:B------:R3:W-:Y:S01]  /*16b60*/  @P3 STG.E.U16 desc[UR6][R26.64], R0 ;  /* 0x000000001a003986 */ /* 0x0007e2000c101506 */
[----:B------:R-:W-:Y:S01]  /*16b70*/  ISETP.LT.AND P3, PT, R223, UR8, !P2 ;  /* 0x00000008df007c0c */ /* 0x000fe2000d761270 */
[C---:B0-----:R-:W-:Y:S01]  /*16b80*/  IMAD.WIDE R28, R33.reuse, 0x2, R2 ;  /* 0x00000002211c7825 */ /* 0x041fe200078e0202 */
[----:B------:R-:W-:Y:S01]  /*16b90*/  ISETP.LT.AND P2, PT, R252, UR10, !P2 ;  /* 0x0000000afc007c0c */ /* 0x000fe2000d741270 */
[----:B------:R-:W-:Y:S01]  /*16ba0*/  ULDC UR14, c[0x0][0x228] ;  /* 0x00008a00000e7ab9 */ /* 0x000fe20000000800 */
[----:B-1----:R-:W-:Y:S01]  /*16bb0*/  PRMT R32, R20, 0x7632, R32 ;  /* 0x0000763214207816 */ /* 0x002fe20000000020 */
[----:B------:R-:W-:Y:S01]  /*16bc0*/  IMAD.WIDE R30, R33, 0x2, R236 ;  /* 0x00000002211e7825 */ /* 0x000fe200078e02ec */
[----:B------:R0:W-:Y:S01]  /*16bd0*/  @P5 STG.E.U16 desc[UR6][R28.64], R20 ;  /* 0x000000141c005986 */ /* 0x0001e2000c101506 */
[----:B------:R-:W-:Y:S01]  /*16be0*/  ISETP.LT.AND P5, PT, R239, UR12, !P0 ;  /* 0x0000000cef007c0c */ /* 0x000fe2000c7a1270 */
[----:B------:R-:W-:Y:S01]  /*16bf0*/  ULDC UR8, c[0x0][0x228] ;  /* 0x00008a0000087ab9 */ /* 0x000fe20000000800 */
[----:B--2---:R-:W-:Y:S01]  /*16c00*/  IMAD.WIDE R24, R33, 0x2, R240 ;  /* 0x0000000221187825 */ /* 0x004fe200078e02f0 */
[----:B---3--:R-:W-:-:S03]  /*16c10*/  PRMT R0, R12, 0x7632, R0 ;  /* 0x000076320c007816 */ /* 0x008fc60000000000 */
[----:B------:R-:W-:Y:S01]  /*16c20*/  IMAD.WIDE R26, R33, 0x2, R242 ;  /* 0x00000002211a7825 */ /* 0x000fe200078e02f2 */
[----:B------:R-:W-:Y:S01]  /*16c30*/  ISETP.GE.AND P4, PT, R34, UR4, PT ;  /* 0x0000000422007c0c */ /* 0x000fe2000bf86270 */
[----:B------:R1:W-:Y:S01]  /*16c40*/  @P6 STG.E.U16 desc[UR6][R30.64], R32 ;  /* 0x000000201e006986 */ /* 0x0003e2000c101506 */
[----:B------:R-:W-:Y:S01]  /*16c50*/  ULDC UR4, c[0x0][0x248] ;  /* 0x0000920000047ab9 */ /* 0x000fe20000000800 */
[----:B------:R-:W-:Y:S01]  /*16c60*/  ISETP.LT.AND P6, PT, R227, UR14, !P0 ;  /* 0x0000000ee3007c0c */ /* 0x000fe2000c7c1270 */
[----:B------:R-:W-:Y:S01]  /*16c70*/  VIADD R35, R33, UR4 ;  /* 0x0000000421237c36 */ /* 0x000fe20008000000 */
[----:B------:R2:W-:Y:S01]  /*16c80*/  @P3 STG.E.U16 desc[UR6][R24.64], R12 ;  /* 0x0000000c18003986 */ /* 0x0005e2000c101506 */
[----:B------:R-:W-:Y:S01]  /*16c90*/  ULDC UR10, c[0x0][0x228] ;  /* 0x00008a00000a7ab9 */ /* 0x000fe20000000800 */
[----:B0-----:R-:W-:Y:S01]  /*16ca0*/  PRMT R20, R8, 0x7632, R20 ;  /* 0x0000763208147816 */ /* 0x001fe20000000014 */
[----:B------:R-:W-:Y:S01]  /*16cb0*/  ULDC UR12, c[0x0][0x228] ;  /* 0x00008a00000c7ab9 */ /* 0x000fe20000000800 */
[----:B------:R0:W-:Y:S01]  /*16cc0*/  @P2 STG.E.U16 desc[UR6][R26.64], R0 ;  /* 0x000000001a002986 */ /* 0x0001e2000c101506 */
[----:B------:R-:W-:Y:S01]  /*16cd0*/  ISETP.LT.AND P2, PT, R223, UR8, !P0 ;  /* 0x00000008df007c0c */ /* 0x000fe2000c741270 */
[----:B------:R-:W-:Y:S01]  /*16ce0*/  IMAD.WIDE R28, R35, 0x2, R2 ;  /* 0x00000002231c7825 */ /* 0x000fe200078e0202 */
[----:B------:R-:W-:Y:S01]  /*16cf0*/  ISETP.LT.AND P0, PT, R252, UR10, !P0 ;  /* 0x0000000afc007c0c */ /* 0x000fe2000c701270 */
[----:B------:R-:W-:Y:S01]  /*16d00*/  ULDC UR4, c[0x0][0x22c] ;  /* 0x00008b0000047ab9 */ /* 0x000fe20000000800 */
[----:B------:R-:W-:Y:S01]  /*16d10*/  ULDC UR14, c[0x0][0x228] ;  /* 0x00008a00000e7ab9 */ /* 0x000fe20000000800 */
[----:B-1----:R-:W-:-:S02]  /*16d20*/  VIADD R32, R238, 0x33 ;  /* 0x00000033ee207836 */ /* 0x002fc40000000000 */
[----:B------:R-:W-:Y:S01]  /*16d30*/  IMAD.WIDE R30, R35, 0x2, R236 ;  /* 0x00000002231e7825 */ /* 0x000fe200078e02ec */
[----:B------:R1:W-:Y:S01]  /*16d40*/  @P5 STG.E.U16 desc[UR6][R28.64], R8 ;  /* 0x000000081c005986 */ /* 0x0003e2000c101506 */
[----:B------:R-:W-:Y:S01]  /*16d50*/  ISETP.LT.AND P5, PT, R239, UR12, !P4 ;  /* 0x0000000cef007c0c */ /* 0x000fe2000e7a1270 */
[----:B------:R-:W-:Y:S01]  /*16d60*/  ULDC UR8, c[0x0][0x228] ;  /* 0x00008a0000087ab9 */ /* 0x000fe20000000800 */
[C---:B--2---:R-:W-:Y:S01]  /*16d70*/  IMAD.WIDE R24, R35.reuse, 0x2, R240 ;  /* 0x0000000223187825 */ /* 0x044fe200078e02f0 */
[----:B0-----:R-:W-:Y:S01]  /*16d80*/  PRMT R0, R4, 0x7632, R0 ;  /* 0x0000763204007816 */ /* 0x001fe20000000000 */
        /* <DEDUP_REMOVED lines=8> */
[----:B------:R-:W-:Y:S01]  /*16e10*/  VIADD R12, R238, 0x34 ;  /* 0x00000034ee0c7836 */ /* 0x000fe20000000000 */
[----:B------:R-:W-:Y:S01]  /*16e20*/  @P0 STG.E.U16 desc[UR6][R26.64], R0 ;  /* 0x000000001a000986 */ /* 0x000fe2000c101506 */
[----:B------:R-:W-:Y:S01]  /*16e30*/  ISETP.LT.AND P0, PT, R223, UR8, !P4 ;  /* 0x00000008df007c0c */ /* 0x000fe2000e701270 */
[----:B-1----:R-:W-:Y:S01]  /*16e40*/  IMAD.WIDE R28, R33, 0x2, R2 ;  /* 0x00000002211c7825 */ /* 0x002fe200078e0202 */
[----:B------:R-:W-:Y:S01]  /*16e50*/  ISETP.LT.AND P4, PT, R252, UR10, !P4 ;  /* 0x0000000afc007c0c */ /* 0x000fe2000e781270 */
[----:B------:R-:W-:Y:S01]  /*16e60*/  ULDC UR4, c[0x0][0x22c] ;  /* 0x00008b0000047ab9 */ /* 0x000fe20000000800 */
[----:B------:R-:W-:Y:S01]  /*16e70*/  PRMT R8, R21, 0x7632, R8 ;  /* 0x0000763215087816 */ /* 0x000fe20000000008 */
[----:B0-----:R-:W-:Y:S01]  /*16e80*/  IMAD.WIDE R30, R33, 0x2, R236 ;  /* 0x00000002211e7825 */ /* 0x001fe200078e02ec */
[----:B------:R0:W-:Y:S01]  /*16e90*/  @P5 STG.E.U16 desc[UR6][R28.64], R21 ;  /* 0x000000151c005986 */ /* 0x0001e2000c101506 */
[----:B------:R-:W-:Y:S01]  /*16ea0*/  ULDC UR12, c[0x0][0x228] ;  /* 0x00008a00000c7ab9 */ /* 0x000fe20000000800 */
[----:B------:R-:W-:Y:S01]  /*16eb0*/  ISETP.GE.AND P2, PT, R12, UR4, PT ;  /* 0x000000040c007c0c */ /* 0x000fe2000bf46270 */
[----:B------:R-:W-:Y:S01]  /*16ec0*/  ULDC UR14, c[0x0][0x228] ;  /* 0x00008a00000e7ab9 */ /* 0x000fe20000000800 */
[----:B------:R-:W-:Y:S01]  /*16ed0*/  @P6 STG.E.U16 desc[UR6][R30.64], R8 ;  /* 0x000000081e006986 */ /* 0x000fe2000c101506 */
[----:B------:R-:W-:Y:S01]  /*16ee0*/  ISETP.LT.AND P5, PT, R239, UR12, !P3 ;  /* 0x0000000cef007c0c */ /* 0x000fe2000dfa1270 */
[----:B--2---:R-:W-:Y:S01]  /*16ef0*/  IMAD.WIDE R24, R33, 0x2, R242 ;  /* 0x0000000221187825 */ /* 0x004fe200078e02f2 */
[----:B------:R-:W-:Y:S01]  /*16f00*/  PRMT R12, R13, 0x7632, R12 ;  /* 0x000076320d0c7816 */ /* 0x000fe2000000000c */
[----:B------:R-:W-:Y:S01]  /*16f10*/  ULDC UR4, c[0x0][0x248] ;  /* 0x0000920000047ab9 */ /* 0x000fe20000000800 */
        /* <DEDUP_REMOVED lines=8> */
[----:B------:R-:W-:Y:S01]  /*16fa0*/  @P0 STG.E.U16 desc[UR6][R20.64], R13 ;  /* 0x0000000d14000986 */ /* 0x000fe2000c101506 */
[----:B------:R-:W-:Y:S01]  /*16fb0*/  VIADD R4, R238, 0x35 ;  /* 0x00000035ee047836 */ /* 0x000fe20000000000 */
[----:B------:R-:W-:-:S02]  /*16fc0*/  ULDC UR4, c[0x0][0x22c] ;  /* 0x00008b0000047ab9 */ /* 0x000fc40000000800 */
[----:B------:R0:W-:Y:S01]  /*16fd0*/  @P4 STG.E.U16 desc[UR6][R24.64], R12 ;  /* 0x0000000c18004986 */ /* 0x0001e2000c101506 */
[----:B------:R-:W-:Y:S01]  /*16fe0*/  ISETP.LT.AND P4, PT, R223, UR8, !P3 ;  /* 0x00000008df007c0c */ /* 0x000fe2000df81270 */
[C---:B------:R-:W-:Y:S01]  /*16ff0*/  IMAD.WIDE R26, R35.reuse, 0x2, R2 ;  /* 0x00000002231a7825 */ /* 0x040fe200078e0202 */
[----:B------:R-:W-:Y:S01]  /*17000*/  ISETP.LT.AND P3, PT, R252, UR10, !P3 ;  /* 0x0000000afc007c0c */ /* 0x000fe2000df61270 */
[----:B------:R-:W-:Y:S02]  /*17010*/  ULDC UR8, c[0x0][0x228] ;  /* 0x00008a0000087ab9 */ /* 0x000fe40000000800 */
[----:B------:R-:W-:Y:S01]  /*17020*/  IMAD.WIDE R28, R35, 0x2, R236 ;  /* 0x00000002231c7825 */ /* 0x000fe200078e02ec */
[----:B------:R1:W-:Y:S01]  /*17030*/  @P5 STG.E.U16 desc[UR6][R26.64], R9 ;  /* 0x000000091a005986 */ /* 0x0003e2000c101506 */
[----:B------:R-:W-:Y:S01]  /*17040*/  ISETP.LT.AND P5, PT, R239, UR12, !P2 ;  /* 0x0000000cef007c0c */ /* 0x000fe2000d7a1270 */
[----:B------:R-:W-:Y:S01]  /*17050*/  ULDC UR10, c[0x0][0x228] ;  /* 0x00008a00000a7ab9 */ /* 0x000fe20000000800 */
[----:B------:R-:W-:Y:S01]  /*17060*/  ISETP.GE.AND P0, PT, R4, UR4, PT ;  /* 0x0000000404007c0c */ /* 0x000fe2000bf06270 */
[----:B------:R2:W-:Y:S01]  /*17070*/  @P6 STG.E.U16 desc[UR6][R28.64], R0 ;  /* 0x000000001c006986 */ /* 0x0005e2000c101506 */
[----:B------:R-:W-:Y:S01]  /*17080*/  ISETP.LT.AND P6, PT, R227, UR14, !P2 ;  /* 0x0000000ee3007c0c */ /* 0x000fe2000d7c1270 */
[----:B0-----:R-:W-:Y:S01]  /*17090*/  IMAD.WIDE R12, R35, 0x2, R242 ;  /* 0x00000002230c7825 */ /* 0x001fe200078e02f2 */
[----:B------:R-:W-:-:S03]  /*170a0*/  ULDC UR4, c[0x0][0x248] ;  /* 0x0000920000047ab9 */ /* 0x000fc60000000800 */
[----:B-1----:R-:W-:Y:S01]  /*170b0*/  IMAD.WIDE R8, R35, 0x2, R240 ;  /* 0x0000000223087825 */ /* 0x002fe200078e02f0 */
[----:B------:R-:W-:Y:S01]  /*170c0*/  PRMT R4, R22, 0x7632, R4 ;  /* 0x0000763216047816 */ /* 0x000fe20000000004 */
[----:B------:R-:W-:Y:S01]  /*170d0*/  ULDC UR12, c[0x0][0x228] ;  /* 0x00008a00000c7ab9 */ /* 0x000fe20000000800 */
[----:B------:R-:W-:Y:S01]  /*170e0*/  ULDC UR14, c[0x0][0x228] ;  /* 0x00008a00000e7ab9 */ /* 0x000fe20000000800 */
[----:B--2---:R-:W-:Y:S01]  /*170f0*/  PRMT R0, R5, 0x7632, R0 ;  /* 0x0000763205007816 */ /* 0x004fe20000000000 */
[----:B------:R-:W-:Y:S01]  /*17100*/  VIADD R27, R35, UR4 ;  /* 0x00000004231b7c36 */ /* 0x000fe20008000000 */
[----:B------:R0:W-:Y:S01]  /*17110*/  @P4 STG.E.U16 desc[UR6][R8.64], R5 ;  /* 0x0000000508004986 */ /* 0x0001e2000c101506 */
[----:B------:R-:W-:Y:S01]  /*17120*/  VIADD R26, R238, 0x36 ;  /* 0x00000036ee1a7836 */ /* 0x000fe20000000000 */
[----:B------:R-:W-:Y:S02]  /*17130*/  ULDC UR4, c[0x0][0x22c] ;  /* 0x00008b0000047ab9 */ /* 0x000fe40000000800 */
[----:B------:R1:W-:Y:S01]  /*17140*/  @P3 STG.E.U16 desc[UR6][R12.64], R0 ;  /* 0x000000000c003986 */ /* 0x0003e2000c101506 */
[----:B------:R-:W-:Y:S01]  /*17150*/  ISETP.LT.AND P3, PT, R223, UR8, !P2 ;  /* 0x00000008df007c0c */ /* 0x000fe2000d761270 */
[----:B------:R-:W-:Y:S01]  /*17160*/  IMAD.WIDE R20, R27, 0x2, R2 ;  /* 0x000000021b147825 */ /* 0x000fe200078e0202 */
[----:B------:R-:W-:Y:S01]  /*17170*/  ISETP.LT.AND P2, PT, R252, UR10, !P2 ;  /* 0x0000000afc007c0c */ /* 0x000fe2000d741270 */
[----:B------:R-:W-:-:S02]  /*17180*/  ULDC UR8, c[0x0][0x228] ;  /* 0x00008a0000087ab9 */ /* 0x000fc40000000800 */
[C---:B------:R-:W-:Y:S01]  /*17190*/  IMAD.WIDE R24, R27.reuse, 0x2, R236 ;  /* 0x000000021b187825 */ /* 0x040fe200078e02ec */
[----:B------:R-:W-:Y:S03]  /*171a0*/  @P5 STG.E.U16 desc[UR6][R20.64], R22 ;  /* 0x0000001614005986 */ /* 0x000fe6000c101506 */
[----:B0-----:R-:W-:Y:S01]  /*171b0*/  IMAD.WIDE R8, R27, 0x2, R242 ;  /* 0x000000021b087825 */ /* 0x001fe200078e02f2 */
[----:B------:R0:W-:Y:S01]  /*171c0*/  @P6 STG.E.U16 desc[UR6][R24.64], R4 ;  /* 0x0000000418006986 */ /* 0x0001e2000c101506 */
[----:B-1----:R-:W-:Y:S01]  /*171d0*/  PRMT R0, R14, 0x7632, R0 ;  /* 0x000076320e007816 */ /* 0x002fe20000000000 */
[----:B------:R-:W-:Y:S01]  /*171e0*/  ULDC UR10, c[0x0][0x228] ;  /* 0x00008a00000a7ab9 */ /* 0x000fe20000000800 */
[----:B------:R-:W-:Y:S01]  /*171f0*/  ISETP.LT.AND P5, PT, R239, UR12, !P0 ;  /* 0x0000000cef007c0c */ /* 0x000fe2000c7a1270 */
[----:B------:R-:W-:Y:S01]  /*17200*/  ULDC UR12, c[0x0][0x228] ;  /* 0x00008a00000c7ab9 */ /* 0x000fe20000000800 */
[----:B------:R-:W-:Y:S01]  /*17210*/  ISETP.GE.AND P4, PT, R26, UR4, PT ;  /* 0x000000041a007c0c */ /* 0x000fe2000bf86270 */
[----:B------:R-:W-:Y:S01]  /*17220*/  ULDC UR4, c[0x0][0x248] ;  /* 0x0000920000047ab9 */ /* 0x000fe20000000800 */
[----:B------:R-:W-:Y:S01]  /*17230*/  ISETP.LT.AND P6, PT, R227, UR14, !P0 ;  /* 0x0000000ee3007c0c */ /* 0x000fe2000c7c1270 */
[----:B0-----:R-:W-:Y:S01]  /*17240*/  IMAD.WIDE R4, R27, 0x2, R240 ;  /* 0x000000021b047825 */ /* 0x001fe200078e02f0 */
[----:B------:R-:W-:Y:S01]  /*17250*/  PRMT R22, R10, 0x7632, R22 ;  /* 0x000076320a167816 */ /* 0x000fe20000000016 */
[----:B------:R-:W-:-:S03]  /*17260*/  ULDC UR14, c[0x0][0x228] ;  /* 0x00008a00000e7ab9 */ /* 0x000fc60000000800 */
[----:B------:R0:W-:Y:S01]  /*17270*/  @P3 STG.E.U16 desc[UR6][R4.64], R14 ;  /* 0x0000000e04003986 */ /* 0x0001e2000c101506 */
[----:B------:R-:W-:Y:S01]  /*17280*/  VIADD R29, R27, UR4 ;  /* 0x000000041b1d7c36 */ /* 0x000fe20008000000 */
[----:B------:R-:W-:Y:S02]  /*17290*/  ULDC UR4, c[0x0][0x22c] ;  /* 0x00008b0000047ab9 */ /* 0x000fe40000000800 */
[----:B------:R1:W-:Y:S01]  /*172a0*/  @P2 STG.E.U16 desc[UR6][R8.64], R0 ;  /* 0x0000000008002986 */ /* 0x0003e2000c101506 */
[----:B------:R-:W-:Y:S01]  /*172b0*/  ISETP.LT.AND P2, PT, R223, UR8, !P0 ;  /* 0x00000008df007c0c */ /* 0x000fe2000c741270 */
[C---:B------:R-:W-:Y:S01]  /*172c0*/  IMAD.WIDE R12, R29.reuse, 0x2, R2 ;  /* 0x000000021d0c7825 */ /* 0x040fe200078e0202 */
[----:B------:R-:W-:Y:S01]  /*172d0*/  ISETP.LT.AND P0, PT, R252, UR10, !P0 ;  /* 0x0000000afc007c0c */ /* 0x000fe2000c701270 */
[----:B------:R-:W-:Y:S01]  /*172e0*/  ULDC UR8, c[0x0][0x228] ;  /* 0x00008a0000087ab9 */ /* 0x000fe20000000800 */
[----:B------:R-:W-:Y:S01]  /*172f0*/  ULDC UR10, c[0x0][0x228] ;  /* 0x00008a00000a7ab9 */ /* 0x000fe20000000800 */
[----:B------:R-:W-:Y:S01]  /*17300*/  IMAD.WIDE R20, R29, 0x2, R236 ;  /* 0x000000021d147825 */ /* 0x000fe200078e02ec */
[----:B------:R2:W-:Y:S03]  /*17310*/  @P5 STG.E.U16 desc[UR6][R12.64], R10 ;  /* 0x0000000a0c005986 */ /* 0x0005e6000c101506 */
[----:B------:R-:W-:-:S02]  /*17320*/  VIADD R24, R238, 0x37 ;  /* 0x00000037ee187836 */ /* 0x000fc40000000000 */
[C---:B0-----:R-:W-:Y:S01]  /*17330*/  IMAD.WIDE R4, R29.reuse, 0x2, R240 ;  /* 0x000000021d047825 */ /* 0x041fe200078e02f0 */
[----:B-1----:R-:W-:Y:S01]  /*17340*/  PRMT R0, R6, 0x7632, R0 ;  /* 0x0000763206007816 */ /* 0x002fe20000000000 */
[----:B------:R0:W-:Y:S02]  /*17350*/  @P6 STG.E.U16 desc[UR6][R20.64], R22 ;  /* 0x0000001614006986 */ /* 0x0001e4000c101506 */
[----:B------:R-:W-:Y:S01]  /*17360*/  IMAD.WIDE R8, R29, 0x2, R242 ;  /* 0x000000021d087825 */ /* 0x000fe200078e02f2 */
[----:B------:R-:W-:Y:S01]  /*17370*/  ISETP.LT.AND P5, PT, R239, UR12, !P4 ;  /* 0x0000000cef007c0c */ /* 0x000fe2000e7a1270 */
[----:B------:R-:W-:Y:S01]  /*17380*/  @P2 STG.E.U16 desc[UR6][R4.64], R6 ;  /* 0x0000000604002986 */ /* 0x000fe2000c101506 */
[----:B------:R-:W-:Y:S01]  /*17390*/  ISETP.GE.AND P3, PT, R24, UR4, PT ;  /* 0x0000000418007c0c */ /* 0x000fe2000bf66270 */
[----:B------:R-:W-:Y:S01]  /*173a0*/  ULDC UR4, c[0x0][0x248] ;  /* 0x0000920000047ab9 */ /* 0x000fe20000000800 */
[----:B------:R-:W-:Y:S01]  /*173b0*/  ISETP.LT.AND P6, PT, R227, UR14, !P4 ;  /* 0x0000000ee3007c0c */ /* 0x000fe2000e7c1270 */
[----:B------:R1:W-:Y:S01]  /*173c0*/  @P0 STG.E.U16 desc[UR6][R8.64], R0 ;  /* 0x0000000008000986 */ /* 0x0003e2000c101506 */
[----:B------:R-:W-:Y:S01]  /*173d0*/  VIADD R25, R29, UR4 ;  /* 0x000000041d197c36 */ /* 0x000fe20008000000 */
[----:B------:R-:W-:Y:S01]  /*173e0*/  ISETP.LT.AND P0, PT, R223, UR8, !P4 ;  /* 0x00000008df007c0c */ /* 0x000fe2000e701270 */
[----:B------:R-:W-:Y:S01]  /*173f0*/  VIADD R14, R238, 0x38 ;  /* 0x00000038ee0e7836 */ /* 0x000fe20000000000 */
[----:B------:R-:W-:Y:S01]  /*17400*/  ISETP.LT.AND P4, PT, R252, UR10, !P4 ;  /* 0x0000000afc007c0c */ /* 0x000fe2000e781270 */
[----:B--2---:R-:W-:Y:S01]  /*17410*/  IMAD.WIDE R12, R25, 0x2, R2 ;  /* 0x00000002190c7825 */ /* 0x004fe200078e0202 */
[----:B------:R-:W-:Y:S01]  /*17420*/  PRMT R10, R23, 0x7632, R10 ;  /* 0x00007632170a7816 */ /* 0x000fe2000000000a */
[----:B------:R-:W-:Y:S01]  /*17430*/  ULDC UR12, c[0x0][0x228] ;  /* 0x00008a00000c7ab9 */ /* 0x000fe20000000800 */
[----:B------:R-:W-:Y:S01]  /*17440*/  ULDC UR4, c[0x0][0x22c] ;  /* 0x00008b0000047ab9 */ /* 0x000fe20000000800 */
[----:B0-----:R-:W-:Y:S01]  /*17450*/  IMAD.WIDE R20, R25, 0x2, R236 ;  /* 0x0000000219147825 */ /* 0x001fe200078e02ec */
[----:B------:R0:W-:Y:S01]  /*17460*/  @P5 STG.E.U16 desc[UR6][R12.64], R23 ;  /* 0x000000170c005986 */ /* 0x0001e2000c101506 */
[----:B------:R-:W-:Y:S01]  /*17470*/  ULDC UR14, c[0x0][0x228] ;  /* 0x00008a00000e7ab9 */ /* 0x000fe20000000800 */
[----:B-1----:R-:W-:Y:S01]  /*17480*/  PRMT R0, R15, 0x7632, R0 ;  /* 0x000076320f007816 */ /* 0x002fe20000000000 */
[----:B------:R-:W-:Y:S01]  /*17490*/  IMAD.WIDE R4, R25, 0x2, R240 ;  /* 0x0000000219047825 */ /* 0x000fe200078e02f0 */
[----:B------:R1:W-:Y:S01]  /*174a0*/  @P6 STG.E.U16 desc[UR6][R20.64], R10 ;  /* 0x0000000a14006986 */ /* 0x0003e2000c101506 */
[----:B------:R-:W-:Y:S01]  /*174b0*/  ISETP.LT.AND P5, PT, R239, UR12, !P3 ;  /* 0x0000000cef007c0c */ /* 0x000fe2000dfa1270 */
[----:B------:R-:W-:Y:S01]  /*174c0*/  ULDC UR8, c[0x0][0x228] ;  /* 0x00008a0000087ab9 */ /* 0x000fe20000000800 */
[----:B------:R-:W-:Y:S01]  /*174d0*/  IMAD.WIDE R8, R25, 0x2, R242 ;  /* 0x0000000219087825 */ /* 0x000fe200078e02f2 */
[----:B------:R-:W-:Y:S01]  /*174e0*/  ISETP.GE.AND P2, PT, R14, UR4, PT ;  /* 0x000000040e007c0c */ /* 0x000fe2000bf46270 */
[----:B------:R-:W-:Y:S01]  /*174f0*/  ULDC UR4, c[0x0][0x248] ;  /* 0x0000920000047ab9 */ /* 0x000fe20000000800 */
[----:B------:R-:W-:Y:S01]  /*17500*/  ISETP.LT.AND P6, PT, R227, UR14, !P3 ;  /* 0x0000000ee3007c0c */ /* 0x000fe2000dfc1270 */
[----:B------:R2:W-:Y:S01]  /*17510*/  @P0 STG.E.U16 desc[UR6][R4.64], R15 ;  /* 0x0000000f04000986 */ /* 0x0005e2000c101506 */
[----:B0-----:R-:W-:Y:S01]  /*17520*/  VIADD R23, R25, UR4 ;  /* 0x0000000419177c36 */ /* 0x001fe20008000000 */
[----:B------:R-:W-:Y:S01]  /*17530*/  ULDC UR10, c[0x0][0x228] ;  /* 0x00008a00000a7ab9 */ /* 0x000fe20000000800 */
[----:B------:R-:W-:Y:S01]  /*17540*/  VIADD R6, R238, 0x39 ;  /* 0x00000039ee067836 */ /* 0x000fe20000000000 */
[----:B------:R0:W-:Y:S01]  /*17550*/  @P4 STG.E.U16 desc[UR6][R8.64], R0 ;  /* 0x0000000008004986 */ /* 0x0001e2000c101506 */
[----:B------:R-:W-:Y:S01]  /*17560*/  ISETP.LT.AND P4, PT, R223, UR8, !P3 ;  /* 0x00000008df007c0c */ /* 0x000fe2000df81270 */
[----:B------:R-:W-:Y:S01]  /*17570*/  IMAD.WIDE R12, R23, 0x2, R2 ;  /* 0x00000002170c7825 */ /* 0x000fe200078e0202 */
[----:B------:R-:W-:Y:S01]  /*17580*/  ISETP.LT.AND P3, PT, R252, UR10, !P3 ;  /* 0x0000000afc007c0c */ /* 0x000fe2000df61270 */
[----:B------:R-:W-:Y:S01]  /*17590*/  ULDC UR12, c[0x0][0x228] ;  /* 0x00008a00000c7ab9 */ /* 0x000fe20000000800 */
[----:B-1----:R-:W-:Y:S01]  /*175a0*/  PRMT R10, R11, 0x7632, R10 ;  /* 0x000076320b0a7816 */ /* 0x002fe2000000000a */
[C---:B------:R-:W-:Y:S01]  /*175b0*/  IMAD.WIDE R20, R23.reuse, 0x2, R236 ;  /* 0x0000000217147825 */ /* 0x040fe200078e02ec */
[----:B------:R-:W-:Y:S01]  /*175c0*/  ULDC UR4, c[0x0][0x22c] ;  /* 0x00008b0000047ab9 */ /* 0x000fe20000000800 */
[----:B------:R-:W-:Y:S01]  /*175d0*/  @P5 STG.E.U16 desc[UR6][R12.64], R11 ;  /* 0x0000000b0c005986 */ /* 0x000fe2000c101506 */
[----:B------:R-:W-:Y:S01]  /*175e0*/  ULDC UR14, c[0x0][0x228] ;  /* 0x00008a00000e7ab9 */ /* 0x000fe20000000800 */
[----:B--2---:R-:W-:Y:S01]  /*175f0*/  IMAD.WIDE R4, R23, 0x2, R240 ;  /* 0x0000000217047825 */ /* 0x004fe200078e02f0 */
[----:B------:R-:W-:Y:S01]  /*17600*/  ISETP.LT.AND P5, PT, R239, UR12, !P2 ;  /* 0x0000000cef007c0c */ /* 0x000fe2000d7a1270 */
[----:B------:R1:W-:Y:S01]  /*17610*/  @P6 STG.E.U16 desc[UR6][R20.64], R10 ;  /* 0x0000000a14006986 */ /* 0x0003e2000c101506 */
[----:B0-----:R-:W-:Y:S01]  /*17620*/  PRMT R0, R7, 0x7632, R0 ;  /* 0x0000763207007816 */ /* 0x001fe20000000000 */
[----:B------:R-:W-:Y:S01]  /*17630*/  IMAD.WIDE R8, R23, 0x2, R242 ;  /* 0x0000000217087825 */ /* 0x000fe200078e02f2 */
[----:B------:R-:W-:Y:S01]  /*17640*/  ISETP.GE.AND P0, PT, R6, UR4, PT ;  /* 0x0000000406007c0c */ /* 0x000fe2000bf06270 */
[----:B------:R-:W-:Y:S01]  /*17650*/  ULDC UR4, c[0x0][0x248] ;  /* 0x0000920000047ab9 */ /* 0x000fe20000000800 */
[----:B------:R-:W-:Y:S01]  /*17660*/  ISETP.LT.AND P6, PT, R227, UR14, !P2 ;  /* 0x0000000ee3007c0c */ /* 0x000fe2000d7c1270 */
[----:B------:R-:W-:Y:S01]  /*17670*/  VIADD R15, R23, UR4 ;  /* 0x00000004170f7c36 */ /* 0x000fe20008000000 */
[----:B------:R0:W-:Y:S01]  /*17680*/  @P4 STG.E.U16 desc[UR6][R4.64], R7 ;  /* 0x0000000704004986 */ /* 0x0001e2000c101506 */
[----:B------:R-:W-:Y:S01]  /*17690*/  ULDC UR8, c[0x0][0x228] ;  /* 0x00008a0000087ab9 */ /* 0x000fe20000000800 */
[----:B------:R-:W-:Y:S01]  /*176a0*/  ULDC UR10, c[0x0][0x228] ;  /* 0x00008a00000a7ab9 */ /* 0x000fe20000000800 */
[----:B------:R-:W-:Y:S01]  /*176b0*/  PRMT R6, R16, 0x7632, R6 ;  /* 0x0000763210067816 */ /* 0x000fe20000000006 */
[----:B------:R2:W-:Y:S01]  /*176c0*/  @P3 STG.E.U16 desc[UR6][R8.64], R0 ;  /* 0x0000000008003986 */ /* 0x0005e2000c101506 */
[----:B------:R-:W-:Y:S01]  /*176d0*/  ISETP.LT.AND P3, PT, R223, UR8, !P2 ;  /* 0x00000008df007c0c */ /* 0x000fe2000d761270 */
[C---:B-1----:R-:W-:Y:S01]  /*176e0*/  IMAD.WIDE R10, R15.reuse, 0x2, R2 ;  /* 0x000000020f0a7825 */ /* 0x042fe200078e0202 */
[----:B------:R-:W-:Y:S01]  /*176f0*/  ISETP.LT.AND P2, PT, R252, UR10, !P2 ;  /* 0x0000000afc007c0c */ /* 0x000fe2000d741270 */
[----:B------:R-:W-:Y:S01]  /*17700*/  ULDC UR12, c[0x0][0x228] ;  /* 0x00008a00000c7ab9 */ /* 0x000fe20000000800 */
[----:B------:R-:W-:Y:S01]  /*17710*/  ULDC UR4, c[0x0][0x22c] ;  /* 0x00008b0000047ab9 */ /* 0x000fe20000000800 */
[C---:B------:R-:W-:Y:S01]  /*17720*/  IMAD.WIDE R12, R15.reuse, 0x2, R236 ;  /* 0x000000020f0c7825 */ /* 0x040fe200078e02ec */
[----:B------:R-:W-:Y:S01]  /*17730*/  @P5 STG.E.U16 desc[UR6][R10.64], R16 ;  /* 0x000000100a005986 */ /* 0x000fe2000c101506 */
[----:B------:R-:W-:Y:S01]  /*17740*/  ULDC UR14, c[0x0][0x228] ;  /* 0x00008a00000e7ab9 */ /* 0x000fe20000000800 */
[----:B------:R-:W-:Y:S01]  /*17750*/  ULDC UR8, c[0x0][0x228] ;  /* 0x00008a0000087ab9 */ /* 0x000fe20000000800 */
[----:B0-----:R-:W-:Y:S01]  /*17760*/  IMAD.WIDE R4, R15, 0x2, R240 ;  /* 0x000000020f047825 */ /* 0x001fe200078e02f0 */
[----:B------:R0:W-:Y:S01]  /*17770*/  @P6 STG.E.U16 desc[UR6][R12.64], R6 ;  /* 0x000000060c006986 */ /* 0x0001e2000c101506 */
[----:B--2---:R-:W-:Y:S01]  /*17780*/  PRMT R0, R92, 0x7632, R0 ;  /* 0x000076325c007816 */ /* 0x004fe20000000000 */
[----:B------:R-:W-:Y:S01]  /*17790*/  ULDC UR10, c[0x0][0x228] ;  /* 0x00008a00000a7ab9 */ /* 0x000fe20000000800 */
[----:B------:R-:W-:Y:S01]  /*177a0*/  VIADD R14, R238, 0x3a ;  /* 0x0000003aee0e7836 */ /* 0x000fe20000000000 */
[----:B------:R-:W-:Y:S01]  /*177b0*/  ISETP.LT.AND P5, PT, R239, UR12, !P0 ;  /* 0x0000000cef007c0c */ /* 0x000fe2000c7a1270 */
[----:B------:R-:W-:Y:S01]  /*177c0*/  @P3 STG.E.U16 desc[UR6][R4.64], R92 ;  /* 0x0000005c04003986 */ /* 0x000fe2000c101506 */
[----:B------:R-:W-:Y:S01]  /*177d0*/  ISETP.LT.AND P6, PT, R227, UR14, !P0 ;  /* 0x0000000ee3007c0c */ /* 0x000fe2000c7c1270 */
[----:B------:R-:W-:Y:S01]  /*177e0*/  ULDC UR12, c[0x0][0x228] ;  /* 0x00008a00000c7ab9 */ /* 0x000fe20000000800 */
[----:B0-----:R-:W-:Y:S01]  /*177f0*/  IMAD.WIDE R6, R15, 0x2, R242 ;  /* 0x000000020f067825 */ /* 0x001fe200078e02f2 */
[----:B------:R-:W-:Y:S01]  /*17800*/  ISETP.GE.AND P4, PT, R14, UR4, PT ;  /* 0x000000040e007c0c */ /* 0x000fe2000bf86270 */
[----:B------:R-:W-:Y:S01]  /*17810*/  ULDC UR4, c[0x0][0x248] ;  /* 0x0000920000047ab9 */ /* 0x000fe20000000800 */
[----:B------:R-:W-:Y:S01]  /*17820*/  PRMT R12, R96, 0x7632, R12 ;  /* 0x00007632600c7816 */ /* 0x000fe2000000000c */
[----:B------:R-:W-:Y:S01]  /*17830*/  VIADD R13, R238, 0x3b ;  /* 0x0000003bee0d7836 */ /* 0x000fe20000000000 */
[----:B------:R0:W-:Y:S01]  /*17840*/  @P2 STG.E.U16 desc[UR6][R6.64], R0 ;  /* 0x0000000006002986 */ /* 0x0001e2000c101506 */
[----:B------:R-:W-:Y:S01]  /*17850*/  ISETP.LT.AND P2, PT, R223, UR8, !P0 ;  /* 0x00000008df007c0c */ /* 0x000fe2000c741270 */
[----:B------:R-:W-:Y:S01]  /*17860*/  VIADD R21, R15, UR4 ;  /* 0x000000040f157c36 */ /* 0x000fe20008000000 */
[----:B------:R-:W-:Y:S01]  /*17870*/  ISETP.LT.AND P0, PT, R252, UR10, !P0 ;  /* 0x0000000afc007c0c */ /* 0x000fe2000c701270 */
[----:B------:R-:W-:Y:S01]  /*17880*/  ULDC UR4, c[0x0][0x22c] ;  /* 0x00008b0000047ab9 */ /* 0x000fe20000000800 */
[----:B------:R-:W-:Y:S01]  /*17890*/  ULDC UR14, c[0x0][0x228] ;  /* 0x00008a00000e7ab9 */ /* 0x000fe20000000800 */
[----:B------:R-:W-:Y:S01]  /*178a0*/  IMAD.WIDE R8, R21, 0x2, R2 ;  /* 0x0000000215087825 */ /* 0x000fe200078e0202 */
[----:B------:R-:W-:-:S03]  /*178b0*/  ULDC UR8, c[0x0][0x228] ;  /* 0x00008a0000087ab9 */ /* 0x000fc60000000800 */
        /* <DEDUP_REMOVED lines=1094> */
[----:B------:R-:W-:Y:S01]  /*1bd20*/  VIADD R14, R238, 0x6b ;  /* 0x0000006bee0e7836 */ /* 0x000fe20000000000 */
[----:B------:R-:W-:Y:S01]  /*1bd30*/  ULDC UR12, c[0x0][0x228] ;  /* 0x00008a00000c7ab9 */ /* 0x000fe20000000800 */
        /* <DEDUP_REMOVED lines=8> */
[----:B------:R-:W-:Y:S01]  /*1bdc0*/  ULDC UR14, c[0x0][0x228] ;  /* 0x00008a00000e7ab9 */ /* 0x000fe20000000800 */
[----:B------:R-:W-:Y:S01]  /*1bdd0*/  ISETP.LT.AND P6, PT, R239, UR12, !P4 ;  /* 0x0000000cef007c0c */ /* 0x000fe2000e7c1270 */
[C---:B--2---:R-:W-:Y:S01]  /*1bde0*/  IMAD.WIDE R4, R15.reuse, 0x2, R240 ;  /* 0x000000020f047825 */ /* 0x044fe200078e02f0 */
[----:B------:R-:W-:Y:S01]  /*1bdf0*/  ISETP.GE.AND P3, PT, R14, UR4, PT ;  /* 0x000000040e007c0c */ /* 0x000fe2000bf66270 */
[----:B------:R1:W-:Y:S01]  /*1be00*/  @P5 STG.E.U16 desc[UR6][R10.64], R12 ;  /* 0x0000000c0a005986 */ /* 0x0003e2000c101506 */
[----:B---3--:R-:W-:Y:S01]  /*1be10*/  PRMT R0, R196, 0x7632, R0 ;  /* 0x00007632c4007816 */ /* 0x008fe20000000000 */
[----:B------:R-:W-:Y:S01]  /*1be20*/  IMAD.WIDE R6, R15, 0x2, R242 ;  /* 0x000000020f067825 */ /* 0x000fe200078e02f2 */
[----:B------:R-:W-:Y:S01]  /*1be30*/  ULDC UR4, c[0x0][0x248] ;  /* 0x0000920000047ab9 */ /* 0x000fe20000000800 */
[----:B------:R-:W-:Y:S01]  /*1be40*/  ISETP.LT.AND P5, PT, R227, UR14, !P4 ;  /* 0x0000000ee3007c0c */ /* 0x000fe2000e7a1270 */
[----:B------:R2:W-:Y:S01]  /*1be50*/  @P2 STG.E.U16 desc[UR6][R4.64], R196 ;  /* 0x000000c404002986 */ /* 0x0005e2000c101506 */
[----:B------:R-:W-:Y:S01]  /*1be60*/  VIADD R13, R15, UR4 ;  /* 0x000000040f0d7c36 */ /* 0x000fe20008000000 */
[----:B------:R-:W-:Y:S01]  /*1be70*/  ULDC UR8, c[0x0][0x228] ;  /* 0x00008a0000087ab9 */ /* 0x000fe20000000800 */
[----:B------:R-:W-:Y:S01]  /*1be80*/  ULDC UR10, c[0x0][0x228] ;  /* 0x00008a00000a7ab9 */ /* 0x000fe20000000800 */
[----:B------:R3:W-:Y:S01]  /*1be90*/  @P0 STG.E.U16 desc[UR6][R6.64], R0 ;  /* 0x0000000006000986 */ /* 0x0007e2000c101506 */
[----:B------:R-:W-:Y:S01]  /*1bea0*/  ISETP.LT.AND P0, PT, R223, UR8, !P4 ;  /* 0x00000008df007c0c */ /* 0x000fe2000e701270 */
[----:B0-----:R-:W-:Y:S01]  /*1beb0*/  IMAD.WIDE R8, R13, 0x2, R2 ;  /* 0x000000020d087825 */ /* 0x001fe200078e0202 */
[----:B------:R-:W-:Y:S01]  /*1bec0*/  ISETP.LT.AND P4, PT, R252, UR10, !P4 ;  /* 0x0000000afc007c0c */ /* 0x000fe2000e781270 */
[----:B------:R-:W-:Y:S01]  /*1bed0*/  ULDC UR12, c[0x0][0x228] ;  /* 0x00008a00000c7ab9 */ /* 0x000fe20000000800 */
[----:B-1----:R-:W-:Y:S01]  /*1bee0*/  PRMT R12, R185, 0x7632, R12 ;  /* 0x00007632b90c7816 */ /* 0x002fe2000000000c */
[----:B------:R-:W-:Y:S01]  /*1bef0*/  VIADD R14, R238, 0x6c ;  /* 0x0000006cee0e7836 */ /* 0x000fe20000000000 */
[----:B------:R-:W-:Y:S01]  /*1bf00*/  ULDC UR4, c[0x0][0x22c] ;  /* 0x00008b0000047ab9 */ /* 0x000fe20000000800 */
[----:B------:R-:W-:Y:S01]  /*1bf10*/  IMAD.WIDE R10, R13, 0x2, R236 ;  /* 0x000000020d0a7825 */ /* 0x000fe200078e02ec */
[----:B------:R0:W-:Y:S01]  /*1bf20*/  @P6 STG.E.U16 desc[UR6][R8.64], R185 ;  /* 0x000000b908006986 */ /* 0x0001e2000c101506 */
[----:B------:R-:W-:Y:S01]  /*1bf30*/  ULDC UR14, c[0x0][0x228] ;  /* 0x00008a00000e7ab9 */ /* 0x000fe20000000800 */
[----:B------:R-:W-:Y:S01]  /*1bf40*/  ISETP.LT.AND P6, PT, R239, UR12, !P3 ;  /* 0x0000000cef007c0c */ /* 0x000fe2000dfc1270 */
[----:B--2---:R-:W-:Y:S01]  /*1bf50*/  IMAD.WIDE R4, R13, 0x2, R240 ;  /* 0x000000020d047825 */ /* 0x004fe200078e02f0 */
        /* <DEDUP_REMOVED lines=25> */
[----:B------:R-:W-:Y:S01]  /*1c0f0*/  ULDC UR4, c[0x0][0x248] ;  /* 0x0000920000047ab9 */ /* 0x000fe20000000800 */
[----:B------:R-:W-:Y:S01]  /*1c100*/  ISETP.LT.AND P5, PT, R227, UR14, !P2 ;  /* 0x0000000ee3007c0c */ /* 0x000fe2000d7a1270 */
[----:B---3--:R-:W-:Y:S01]  /*1c110*/  IMAD.WIDE R6, R15, 0x2, R242 ;  /* 0x000000020f067825 */ /* 0x008fe200078e02f2 */
[----:B------:R-:W-:Y:S01]  /*1c120*/  PRMT R0, R197, 0x7632, R0 ;  /* 0x00007632c5007816 */ /* 0x000fe20000000000 */
        /* <DEDUP_REMOVED lines=21> */
[C---:B---3--:R-:W-:Y:S01]  /*1c280*/  IMAD.WIDE R6, R13.reuse, 0x2, R242 ;  /* 0x000000020d067825 */ /* 0x048fe200078e02f2 */
[----:B------:R-:W-:Y:S01]  /*1c290*/  PRMT R0, R190, 0x7632, R0 ;  /* 0x00007632be007816 */ /* 0x000fe20000000000 */
[----:B------:R-:W-:Y:S01]  /*1c2a0*/  ULDC UR8, c[0x0][0x228] ;  /* 0x00008a0000087ab9 */ /* 0x000fe20000000800 */
[----:B------:R-:W-:Y:S01]  /*1c2b0*/  ULDC UR10, c[0x0][0x228] ;  /* 0x00008a00000a7ab9 */ /* 0x000fe20000000800 */
[----:B------:R-:W-:Y:S01]  /*1c2c0*/  VIADD R15, R13, UR4 ;  /* 0x000000040d0f7c36 */ /* 0x000fe20008000000 */
[----:B------:R2:W-:Y:S01]  /*1c2d0*/  @P3 STG.E.U16 desc[UR6][R4.64], R190 ;  /* 0x000000be04003986 */ /* 0x0005e2000c101506 */
[----:B------:R-:W-:Y:S01]  /*1c2e0*/  VIADD R14, R238, 0x6f ;  /* 0x0000006fee0e7836 */ /* 0x000fe20000000000 */
[----:B------:R-:W-:Y:S01]  /*1c2f0*/  ULDC UR4, c[0x0][0x22c] ;  /* 0x00008b0000047ab9 */ /* 0x000fe20000000800 */
[----:B0-----:R-:W-:Y:S01]  /*1c300*/  IMAD.WIDE R8, R15, 0x2, R2 ;  /* 0x000000020f087825 */ /* 0x001fe200078e0202 */
[----:B------:R0:W-:Y:S01]  /*1c310*/  @P2 STG.E.U16 desc[UR6][R6.64], R0 ;  /* 0x0000000006002986 */ /* 0x0001e2000c101506 */
[----:B------:R-:W-:Y:S01]  /*1c320*/  ISETP.LT.AND P2, PT, R223, UR8, !P0 ;  /* 0x00000008df007c0c */ /* 0x000fe2000c741270 */
[----:B------:R-:W-:Y:S01]  /*1c330*/  ULDC UR8, c[0x0][0x228] ;  /* 0x00008a0000087ab9 */ /* 0x000fe20000000800 */
[----:B-1----:R-:W-:Y:S01]  /*1c340*/  IMAD.WIDE R10, R15, 0x2, R236 ;  /* 0x000000020f0a7825 */ /* 0x002fe200078e02ec */
[----:B------:R-:W-:Y:S01]  /*1c350*/  PRMT R12, R194, 0x7632, R12 ;  /* 0x00007632c20c7816 */ /* 0x000fe2000000000c */
[----:B------:R-:W-:Y:S01]  /*1c360*/  ULDC UR12, c[0x0][0x228] ;  /* 0x00008a00000c7ab9 */ /* 0x000fe20000000800 */
[----:B------:R-:W-:Y:S01]  /*1c370*/  ISETP.LT.AND P0, PT, R252, UR10, !P0 ;  /* 0x0000000afc007c0c */ /* 0x000fe2000c701270 */
[----:B------:R-:W-:Y:S01]  /*1c380*/  @P6 STG.E.U16 desc[UR6][R8.64], R194 ;  /* 0x000000c208006986 */ /* 0x000fe2000c101506 */
[----:B------:R-:W-:Y:S01]  /*1c390*/  ULDC UR10, c[0x0][0x228] ;  /* 0x00008a00000a7ab9 */ /* 0x000fe20000000800 */
[----:B------:R-:W-:Y:S01]  /*1c3a0*/  ISETP.LT.AND P6, PT, R239, UR8, !P4 ;  /* 0x00000008ef007c0c */ /* 0x000fe2000e7c1270 */
[----:B--2---:R-:W-:Y:S01]  /*1c3b0*/  IMAD.WIDE R4, R15, 0x2, R240 ;  /* 0x000000020f047825 */ /* 0x004fe200078e02f0 */
[----:B------:R-:W-:Y:S01]  /*1c3c0*/  ISETP.GE.AND P3, PT, R14, UR4, PT ;  /* 0x000000040e007c0c */ /* 0x000fe2000bf66270 */
[----:B------:R1:W-:Y:S01]  /*1c3d0*/  @P5 STG.E.U16 desc[UR6][R10.64], R12 ;  /* 0x0000000c0a005986 */ /* 0x0003e2000c101506 */
[----:B------:R-:W-:Y:S01]  /*1c3e0*/  ULDC UR4, c[0x0][0x248] ;  /* 0x0000920000047ab9 */ /* 0x000fe20000000800 */
[----:B------:R-:W-:Y:S01]  /*1c3f0*/  ISETP.LT.AND P5, PT, R227, UR10, !P4 ;  /* 0x0000000ae3007c0c */ /* 0x000fe2000e7a1270 */
[----:B------:R-:W-:-:S02]  /*1c400*/  VIADD R13, R15, UR4 ;  /* 0x000000040f0d7c36 */ /* 0x000fc40008000000 */
[----:B0-----:R-:W-:Y:S01]  /*1c410*/  IMAD.WIDE R6, R15, 0x2, R242 ;  /* 0x000000020f067825 */ /* 0x001fe200078e02f2 */
[----:B------:R0:W-:Y:S01]  /*1c420*/  @P2 STG.E.U16 desc[UR6][R4.64], R198 ;  /* 0x000000c604002986 */ /* 0x0001e2000c101506 */
[----:B------:R-:W-:Y:S01]  /*1c430*/  ULDC UR8, c[0x0][0x22c] ;  /* 0x00008b0000087ab9 */ /* 0x000fe20000000800 */
[----:B------:R-:W-:Y:S01]  /*1c440*/  ULDC UR4, c[0x0][0x228] ;  /* 0x00008a0000047ab9 */ /* 0x000fe20000000800 */
[----:B------:R-:W-:Y:S01]  /*1c450*/  VIADD R0, R238, 0x70 ;  /* 0x00000070ee007836 */ /* 0x000fe20000000000 */
[----:B------:R-:W-:Y:S01]  /*1c460*/  ULDC UR10, c[0x0][0x228] ;  /* 0x00008a00000a7ab9 */ /* 0x000fe20000000800 */
[----:B-1----:R-:W-:Y:S01]  /*1c470*/  PRMT R11, R198, 0x7632, R11 ;  /* 0x00007632c60b7816 */ /* 0x002fe2000000000b */
[----:B------:R-:W-:Y:S02]  /*1c480*/  IMAD.WIDE R8, R13, 0x2, R2 ;  /* 0x000000020d087825 */ /* 0x000fe400078e0202 */
[----:B------:R-:W-:Y:S01]  /*1c490*/  ISETP.GE.AND P2, PT, R0, UR8, PT ;  /* 0x0000000800007c0c */ /* 0x000fe2000bf46270 */
[----:B------:R-:W-:Y:S01]  /*1c4a0*/  ULDC UR8, c[0x0][0x228] ;  /* 0x00008a0000087ab9 */ /* 0x000fe20000000800 */
[----:B------:R1:W-:Y:S01]  /*1c4b0*/  @P0 STG.E.U16 desc[UR6][R6.64], R11 ;  /* 0x0000000b06000986 */ /* 0x0003e2000c101506 */
[----:B0-----:R-:W-:-:S03]  /*1c4c0*/  PRMT R5, R187, 0x7632, R5 ;  /* 0x00007632bb057816 */ /* 0x001fc60000000005 */
[----:B------:R0:W-:Y:S01]  /*1c4d0*/  @P6 STG.E.U16 desc[UR6][R8.64], R187 ;  /* 0x000000bb08006986 */ /* 0x0001e2000c101506 */
[----:B------:R-:W-:Y:S01]  /*1c4e0*/  ISETP.LT.AND P6, PT, R223, UR4, !P4 ;  /* 0x00000004df007c0c */ /* 0x000fe2000e7c1270 */
[----:B------:R-:W-:Y:S01]  /*1c4f0*/  ULDC UR4, c[0x0][0x248] ;  /* 0x0000920000047ab9 */ /* 0x000fe20000000800 */
[----:B------:R-:W-:Y:S01]  /*1c500*/  ISETP.LT.AND P4, PT, R252, UR8, !P4 ;  /* 0x00000008fc007c0c */ /* 0x000fe2000e781270 */
[----:B-1----:R-:W-:Y:S01]  /*1c510*/  IMAD.WIDE R10, R13, 0x2, R236 ;  /* 0x000000020d0a7825 */ /* 0x002fe200078e02ec */
[----:B------:R-:W-:-:S04]  /*1c520*/  ULDC UR8, c[0x0][0x228] ;  /* 0x00008a0000087ab9 */ /* 0x000fc80000000800 */
[----:B------:R1:W-:Y:S01]  /*1c530*/  @P5 STG.E.U16 desc[UR6][R10.64], R5 ;  /* 0x000000050a005986 */ /* 0x0003e2000c101506 */
[----:B------:R-:W-:Y:S01]  /*1c540*/  ISETP.LT.AND P5, PT, R239, UR10, !P3 ;  /* 0x0000000aef007c0c */ /* 0x000fe2000dfa1270 */
[C---:B------:R-:W-:Y:S01]  /*1c550*/  VIADD R15, R13.reuse, UR4 ;  /* 0x000000040d0f7c36 */ /* 0x040fe20008000000 */
[----:B------:R-:W-:Y:S01]  /*1c560*/  ULDC UR10, c[0x0][0x228] ;  /* 0x00008a00000a7ab9 */ /* 0x000fe20000000800 */
[----:B------:R-:W-:Y:S01]  /*1c570*/  IMAD.WIDE R6, R13, 0x2, R242 ;  /* 0x000000020d067825 */ /* 0x000fe200078e02f2 */
[----:B------:R-:W-:-:S03]  /*1c580*/  ULDC UR4, c[0x0][0x22c] ;  /* 0x00008b0000047ab9 */ /* 0x000fc60000000800 */
[----:B0-----:R-:W-:-:S04]  /*1c590*/  IMAD.WIDE R8, R15, 0x2, R2 ;  /* 0x000000020f087825 */ /* 0x001fc800078e0202 */
[----:B-1----:R-:W-:Y:S01]  /*1c5a0*/  IMAD.WIDE R4, R13, 0x2, R240 ;  /* 0x000000020d047825 */ /* 0x002fe200078e02f0 */
[----:B------:R-:W-:-:S04]  /*1c5b0*/  PRMT R11, R191, 0x7632, R11 ;  /* 0x00007632bf0b7816 */ /* 0x000fc8000000000b */
[----:B------:R0:W-:Y:S04]  /*1c5c0*/  @P6 STG.E.U16 desc[UR6][R4.64], R191 ;  /* 0x000000bf04006986 */ /* 0x0001e8000c101506 */
[----:B------:R1:W-:Y:S01]  /*1c5d0*/  @P4 STG.E.U16 desc[UR6][R6.64], R11 ;  /* 0x0000000b06004986 */ /* 0x0003e2000c101506 */
[----:B------:R-:W-:-:S03]  /*1c5e0*/  VIADD R0, R238, 0x71 ;  /* 0x00000071ee007836 */ /* 0x000fc60000000000 */
[----:B------:R2:W-:Y:S01]  /*1c5f0*/  @P5 STG.E.U16 desc[UR6][R8.64], R195 ;  /* 0x000000c308005986 */ /* 0x0005e2000c101506 */
[----:B------:R-:W-:Y:S01]  /*1c600*/  ISETP.LT.AND P5, PT, R227, UR8, !P3 ;  /* 0x00000008e3007c0c */ /* 0x000fe2000dfa1270 */
[----:B------:R-:W-:Y:S01]  /*1c610*/  ULDC UR8, c[0x0][0x228] ;  /* 0x00008a0000087ab9 */ /* 0x000fe20000000800 */
[----:B------:R-:W-:Y:S01]  /*1c620*/  ISETP.LT.AND P4, PT, R223, UR10, !P3 ;  /* 0x0000000adf007c0c */ /* 0x000fe2000df81270 */
[----:B0-----:R-:W-:Y:S01]  /*1c630*/  IMAD.WIDE R4, R15, 0x2, R236 ;  /* 0x000000020f047825 */ /* 0x001fe200078e02ec */
[----:B------:R-:W-:Y:S01]  /*1c640*/  ISETP.LT.AND P3, PT, R252, UR12, !P3 ;  /* 0x0000000cfc007c0c */ /* 0x000fe2000df61270 */
[----:B------:R-:W-:Y:S01]  /*1c650*/  ULDC UR10, c[0x0][0x228] ;  /* 0x00008a00000a7ab9 */ /* 0x000fe20000000800 */
[----:B------:R-:W-:Y:S01]  /*1c660*/  ISETP.GE.AND P0, PT, R0, UR4, PT ;  /* 0x0000000400007c0c */ /* 0x000fe2000bf06270 */
[----:B------:R-:W-:Y:S01]  /*1c670*/  VIADD R14, R238, 0x72 ;  /* 0x00000072ee0e7836 */ /* 0x000fe20000000000 */
[----:B------:R-:W-:Y:S01]  /*1c680*/  PRMT R0, R195, 0x7632, R0 ;  /* 0x00007632c3007816 */ /* 0x000fe20000000000 */
[----:B-1----:R-:W-:Y:S01]  /*1c690*/  IMAD.WIDE R6, R15, 0x2, R240 ;  /* 0x000000020f067825 */ /* 0x002fe200078e02f0 */
[----:B------:R-:W-:Y:S01]  /*1c6a0*/  ISETP.LT.AND P6, PT, R239, UR8, !P2 ;  /* 0x00000008ef007c0c */ /* 0x000fe2000d7c1270 */
[----:B------:R-:W-:Y:S01]  /*1c6b0*/  ULDC UR8, c[0x0][0x22c] ;  /* 0x00008b0000087ab9 */ /* 0x000fe20000000800 */
[----:B------:R-:W-:Y:S01]  /*1c6c0*/  PRMT R12, R199, 0x7632, R12 ;  /* 0x00007632c70c7816 */ /* 0x000fe2000000000c */
[----:B------:R0:W-:Y:S01]  /*1c6d0*/  @P5 STG.E.U16 desc[UR6][R4.64], R0 ;  /* 0x0000000004005986 */ /* 0x0001e2000c101506 */
[----:B--2---:R-:W-:Y:S01]  /*1c6e0*/  IMAD.WIDE R8, R15, 0x2, R242 ;  /* 0x000000020f087825 */ /* 0x004fe200078e02f2 */
[----:B------:R-:W-:Y:S01]  /*1c6f0*/  ISETP.GE.AND P5, PT, R14, UR8, PT ;  /* 0x000000080e007c0c */ /* 0x000fe2000bfa6270 */
[----:B------:R-:W-:Y:S01]  /*1c700*/  ULDC UR8, c[0x0][0x228] ;  /* 0x00008a0000087ab9 */ /* 0x000fe20000000800 */
[----:B------:R-:W-:Y:S01]  /*1c710*/  ULDC UR4, c[0x0][0x248] ;  /* 0x0000920000047ab9 */ /* 0x000fe20000000800 */
[----:B------:R1:W-:Y:S01]  /*1c720*/  @P4 STG.E.U16 desc[UR6][R6.64], R199 ;  /* 0x000000c706004986 */ /* 0x0003e2000c101506 */
[----:B------:R-:W-:Y:S01]  /*1c730*/  ISETP.LT.AND P4, PT, R227, UR8, !P2 ;  /* 0x00000008e3007c0c */ /* 0x000fe2000d781270 */
[----:B------:R-:W-:Y:S01]  /*1c740*/  VIADD R13, R15, UR4 ;  /* 0x000000040f0d7c36 */ /* 0x000fe20008000000 */
[----:B------:R-:W-:Y:S01]  /*1c750*/  ULDC UR12, c[0x0][0x228] ;  /* 0x00008a00000c7ab9 */ /* 0x000fe20000000800 */
[----:B------:R2:W-:Y:S01]  /*1c760*/  @P3 STG.E.U16 desc[UR6][R8.64], R12 ;  /* 0x0000000c08003986 */ /* 0x0005e2000c101506 */
[----:B------:R-:W-:Y:S01]  /*1c770*/  ISETP.LT.AND P3, PT, R223, UR10, !P2 ;  /* 0x0000000adf007c0c */ /* 0x000fe2000d761270 */
[C---:B------:R-:W-:Y:S01]  /*1c780*/  IMAD.WIDE R10, R13.reuse, 0x2, R2 ;  /* 0x000000020d0a7825 */ /* 0x040fe200078e0202 */
[----:B------:R-:W-:Y:S01]  /*1c790*/  ISETP.LT.AND P2, PT, R252, UR12, !P2 ;  /* 0x0000000cfc007c0c */ /* 0x000fe2000d741270 */
[----:B------:R-:W-:Y:S01]  /*1c7a0*/  ULDC UR8, c[0x0][0x228] ;  /* 0x00008a0000087ab9 */ /* 0x000fe20000000800 */
[----:B------:R-:W-:Y:S01]  /*1c7b0*/  PRMT R14, R200, 0x7632, R14 ;  /* 0x00007632c80e7816 */ /* 0x000fe2000000000e */
[----:B0-----:R-:W-:Y:S01]  /*1c7c0*/  IMAD.WIDE R4, R13, 0x2, R236 ;  /* 0x000000020d047825 */ /* 0x001fe200078e02ec */
[----:B------:R0:W-:Y:S01]  /*1c7d0*/  @P6 STG.E.U16 desc[UR6][R10.64], R200 ;  /* 0x000000c80a006986 */ /* 0x0001e2000c101506 */
[----:B------:R-:W-:Y:S01]  /*1c7e0*/  ISETP.LT.AND P6, PT, R239, UR8, !P0 ;  /* 0x00000008ef007c0c */ /* 0x000fe2000c7c1270 */
[----:B------:R-:W-:Y:S01]  /*1c7f0*/  ULDC UR8, c[0x0][0x22c] ;  /* 0x00008b0000087ab9 */ /* 0x000fe20000000800 */
[----:B-1----:R-:W-:Y:S01]  /*1c800*/  IMAD.WIDE R6, R13, 0x2, R240 ;  /* 0x000000020d067825 */ /* 0x002fe200078e02f0 */
[----:B------:R-:W-:Y:S01]  /*1c810*/  PRMT R0, R204, 0x7632, R0 ;  /* 0x00007632cc007816 */ /* 0x000fe20000000000 */
[----:B------:R-:W-:-:S02]  /*1c820*/  ULDC UR4, c[0x0][0x248] ;  /* 0x0000920000047ab9 */ /* 0x000fc40000000800 */
[----:B--2---:R-:W-:Y:S01]  /*1c830*/  VIADD R12, R238, 0x73 ;  /* 0x00000073ee0c7836 */ /* 0x004fe20000000000 */
[----:B------:R1:W-:Y:S01]  /*1c840*/  @P4 STG.E.U16 desc[UR6][R4.64], R14 ;  /* 0x0000000e04004986 */ /* 0x0003e2000c101506 */
[----:B------:R-:W-:Y:S01]  /*1c850*/  IMAD.WIDE R8, R13, 0x2, R242 ;  /* 0x000000020d087825 */ /* 0x000fe200078e02f2 */
[----:B------:R-:W-:Y:S01]  /*1c860*/  ULDC UR10, c[0x0][0x228] ;  /* 0x00008a00000a7ab9 */ /* 0x000fe20000000800 */
[----:B------:R-:W-:Y:S01]  /*1c870*/  ULDC UR12, c[0x0][0x228] ;  /* 0x00008a00000c7ab9 */ /* 0x000fe20000000800 */
[----:B------:R-:W-:Y:S01]  /*1c880*/  ISETP.GE.AND P4, PT, R12, UR8, PT ;  /* 0x000000080c007c0c */ /* 0x000fe2000bf86270 */
[----:B------:R-:W-:Y:S01]  /*1c890*/  ULDC UR8, c[0x0][0x228] ;  /* 0x00008a0000087ab9 */ /* 0x000fe20000000800 */
[----:B------:R2:W-:Y:S01]  /*1c8a0*/  @P3 STG.E.U16 desc[UR6][R6.64], R204 ;  /* 0x000000cc06003986 */ /* 0x0005e2000c101506 */
[----:B------:R-:W-:Y:S01]  /*1c8b0*/  ISETP.LT.AND P3, PT, R227, UR8, !P0 ;  /* 0x00000008e3007c0c */ /* 0x000fe2000c761270 */
[----:B------:R-:W-:Y:S01]  /*1c8c0*/  VIADD R15, R13, UR4 ;  /* 0x000000040d0f7c36 */ /* 0x000fe20008000000 */
[----:B------:R-:W-:Y:S01]  /*1c8d0*/  PRMT R12, R208, 0x7632, R12 ;  /* 0x00007632d00c7816 */ /* 0x000fe2000000000c */
[----:B------:R3:W-:Y:S01]  /*1c8e0*/  @P2 STG.E.U16 desc[UR6][R8.64], R0 ;  /* 0x0000000008002986 */ /* 0x0007e2000c101506 */
[----:B------:R-:W-:Y:S01]  /*1c8f0*/  ISETP.LT.AND P2, PT, R223, UR10, !P0 ;  /* 0x0000000adf007c0c */ /* 0x000fe2000c741270 */
[C---:B0-----:R-:W-:Y:S01]  /*1c900*/  IMAD.WIDE R10, R15.reuse, 0x2, R2 ;  /* 0x000000020f0a7825 */ /* 0x041fe200078e0202 */
[----:B------:R-:W-:Y:S01]  /*1c910*/  ISETP.LT.AND P0, PT, R252, UR12, !P0 ;  /* 0x0000000cfc007c0c */ /* 0x000fe2000c701270 */
[----:B------:R-:W-:Y:S01]  /*1c920*/  ULDC UR8, c[0x0][0x228] ;  /* 0x00008a0000087ab9 */ /* 0x000fe20000000800 */
[----:B------:R-:W-:Y:S01]  /*1c930*/  ULDC UR4, c[0x0][0x248] ;  /* 0x0000920000047ab9 */ /* 0x000fe20000000800 */
[----:B-1----:R-:W-:Y:S01]  /*1c940*/  IMAD.WIDE R4, R15, 0x2, R236 ;  /* 0x000000020f047825 */ /* 0x002fe200078e02ec */
[----:B------:R0:W-:Y:S01]  /*1c950*/  @P6 STG.E.U16 desc[UR6][R10.64], R208 ;  /* 0x000000d00a006986 */ /* 0x0001e2000c101506 */
[----:B------:R-:W-:Y:S01]  /*1c960*/  ISETP.LT.AND P6, PT, R239, UR8, !P5 ;  /* 0x00000008ef007c0c */ /* 0x000fe2000efc1270 */
[----:B------:R-:W-:Y:S01]  /*1c970*/  ULDC UR8, c[0x0][0x22c] ;  /* 0x00008b0000087ab9 */ /* 0x000fe20000000800 */
[----:B------:R-:W-:-:S02]  /*1c980*/  VIADD R14, R238, 0x74 ;  /* 0x00000074ee0e7836 */ /* 0x000fc40000000000 */
[C---:B--2---:R-:W-:Y:S01]  /*1c990*/  IMAD.WIDE R6, R15.reuse, 0x2, R240 ;  /* 0x000000020f067825 */ /* 0x044fe200078e02f0 */
[----:B---3--:R-:W-:Y:S01]  /*1c9a0*/  PRMT R0, R212, 0x7632, R0 ;  /* 0x00007632d4007816 */ /* 0x008fe20000000000 */
[----:B------:R1:W-:Y:S02]  /*1c9b0*/  @P3 STG.E.U16 desc[UR6][R4.64], R12 ;  /* 0x0000000c04003986 */ /* 0x0003e4000c101506 */
[C---:B------:R-:W-:Y:S01]  /*1c9c0*/  IMAD.WIDE R8, R15.reuse, 0x2, R242 ;  /* 0x000000020f087825 */ /* 0x040fe200078e02f2 */
[----:B------:R-:W-:Y:S01]  /*1c9d0*/  ISETP.GE.AND P3, PT, R14, UR8, PT ;  /* 0x000000080e007c0c */ /* 0x000fe2000bf66270 */
[----:B------:R-:W-:Y:S01]  /*1c9e0*/  @P2 STG.E.U16 desc[UR6][R6.64], R212 ;  /* 0x000000d406002986 */ /* 0x000fe2000c101506 */
[----:B------:R-:W-:Y:S01]  /*1c9f0*/  ULDC UR8, c[0x0][0x228] ;  /* 0x00008a0000087ab9 */ /* 0x000fe20000000800 */
[----:B------:R-:W-:Y:S01]  /*1ca00*/  VIADD R13, R15, UR4 ;  /* 0x000000040f0d7c36 */ /* 0x000fe20008000000 */
[----:B------:R-:W-:Y:S01]  /*1ca10*/  ULDC UR4, c[0x0][0x228] ;  /* 0x00008a0000047ab9 */ /* 0x000fe20000000800 */
[----:B------:R2:W-:Y:S01]  /*1ca20*/  @P0 STG.E.U16 desc[UR6][R8.64], R0 ;  /* 0x0000000008000986 */ /* 0x0005e2000c101506 */
[----:B------:R-:W-:Y:S01]  /*1ca30*/  ULDC UR10, c[0x0][0x228] ;  /* 0x00008a00000a7ab9 */ /* 0x000fe20000000800 */
[----:B------:R-:W-:Y:S01]  /*1ca40*/  ISETP.LT.AND P2, PT, R227, UR4, !P5 ;  /* 0x00000004e3007c0c */ /* 0x000fe2000ef41270 */
[----:B0-----:R-:W-:Y:S01]  /*1ca50*/  IMAD.WIDE R10, R13, 0x2, R2 ;  /* 0x000000020d0a7825 */ /* 0x001fe200078e0202 */
[----:B------:R-:W-:Y:S01]  /*1ca60*/  ISETP.LT.AND P0, PT, R223, UR8, !P5 ;  /* 0x00000008df007c0c */ /* 0x000fe2000ef01270 */
[----:B------:R-:W-:Y:S01]  /*1ca70*/  ULDC UR4, c[0x0][0x228] ;  /* 0x00008a0000047ab9 */ /* 0x000fe20000000800 */
[----:B------:R-:W-:Y:S01]  /*1ca80*/  ISETP.LT.AND P5, PT, R252, UR10, !P5 ;  /* 0x0000000afc007c0c */ /* 0x000fe2000efa1270 */
[----:B-1----:R-:W-:Y:S01]  /*1ca90*/  IMAD.WIDE R4, R13, 0x2, R236 ;  /* 0x000000020d047825 */ /* 0x002fe200078e02ec */
[----:B------:R-:W-:Y:S01]  /*1caa0*/  PRMT R14, R201, 0x7632, R14 ;  /* 0x00007632c90e7816 */ /* 0x000fe2000000000e */
[----:B------:R0:W-:Y:S01]  /*1cab0*/  @P6 STG.E.U16 desc[UR6][R10.64], R201 ;  /* 0x000000c90a006986 */ /* 0x0001e2000c101506 */
[----:B------:R-:W-:Y:S01]  /*1cac0*/  ISETP.LT.AND P6, PT, R239, UR4, !P4 ;  /* 0x00000004ef007c0c */ /* 0x000fe2000e7c1270 */
[----:B------:R-:W-:Y:S01]  /*1cad0*/  VIADD R12, R238, 0x75 ;  /* 0x00000075ee0c7836 */ /* 0x000fe20000000000 */
[----:B--2---:R-:W-:Y:S01]  /*1cae0*/  PRMT R0, R205, 0x7632, R0 ;  /* 0x00007632cd007816 */ /* 0x004fe20000000000 */
[----:B------:R-:W-:Y:S01]  /*1caf0*/  IMAD.WIDE R6, R13, 0x2, R240 ;  /* 0x000000020d067825 */ /* 0x000fe200078e02f0 */
[----:B------:R-:W-:-:S03]  /*1cb00*/  ULDC UR4, c[0x0][0x248] ;  /* 0x0000920000047ab9 */ /* 0x000fc60000000800 */
[C---:B------:R-:W-:Y:S01]  /*1cb10*/  IMAD.WIDE R8, R13.reuse, 0x2, R242 ;  /* 0x000000020d087825 */ /* 0x040fe200078e02f2 */
[----:B------:R1:W-:Y:S01]  /*1cb20*/  @P2 STG.E.U16 desc[UR6][R4.64], R14 ;  /* 0x0000000e04002986 */ /* 0x0003e2000c101506 */
[----:B------:R-:W-:Y:S01]  /*1cb30*/  ISETP.GE.AND P2, PT, R12, UR5, PT ;  /* 0x000000050c007c0c */ /* 0x000fe2000bf46270 */
[----:B------:R-:W-:Y:S01]  /*1cb40*/  ULDC UR5, c[0x0][0x228] ;  /* 0x00008a0000057ab9 */ /* 0x000fe20000000800 */
[----:B------:R-:W-:Y:S01]  /*1cb50*/  VIADD R15, R13, UR4 ;  /* 0x000000040d0f7c36 */ /* 0x000fe20008000000 */
[----:B------:R2:W-:Y:S01]  /*1cb60*/  @P0 STG.E.U16 desc[UR6][R6.64], R205 ;  /* 0x000000cd06000986 */ /* 0x0005e2000c101506 */
[----:B------:R-:W-:Y:S01]  /*1cb70*/  ULDC UR4, c[0x0][0x228] ;  /* 0x00008a0000047ab9 */ /* 0x000fe20000000800 */
[----:B------:R-:W-:Y:S02]  /*1cb80*/  ULDC UR8, c[0x0][0x228] ;  /* 0x00008a0000087ab9 */ /* 0x000fe40000000800 */
[----:B------:R3:W-:Y:S01]  /*1cb90*/  @P5 STG.E.U16 desc[UR6][R8.64], R0 ;  /* 0x0000000008005986 */ /* 0x0007e2000c101506 */
        /* <DEDUP_REMOVED lines=9> */
[----:B--2---:R-:W-:Y:S01]  /*1cc30*/  IMAD.WIDE R6, R15, 0x2, R240 ;  /* 0x000000020f067825 */ /* 0x004fe200078e02f0 */
[----:B------:R-:W-:Y:S01]  /*1cc40*/  ULDC UR4, c[0x0][0x248] ;  /* 0x0000920000047ab9 */ /* 0x000fe20000000800 */
[----:B---3--:R-:W-:Y:S01]  /*1cc50*/  PRMT R0, R213, 0x7632, R0 ;  /* 0x00007632d5007816 */ /* 0x008fe20000000000 */
[----:B------:R-:W-:Y:S01]  /*1cc60*/  ULDC UR5, c[0x0][0x228] ;  /* 0x00008a0000057ab9 */ /* 0x000fe20000000800 */
[----:B------:R-:W-:Y:S01]  /*1cc70*/  IMAD.WIDE R8, R15, 0x2, R242 ;  /* 0x000000020f087825 */ /* 0x000fe200078e02f2 */
[----:B------:R1:W-:Y:S01]  /*1cc80*/  @P5 STG.E.U16 desc[UR6][R4.64], R12 ;  /* 0x0000000c04005986 */ /* 0x0003e2000c101506 */
[----:B------:R-:W-:-:S02]  /*1cc90*/  ULDC UR8, c[0x0][0x228] ;  /* 0x00008a0000087ab9 */ /* 0x000fc40000000800 */
[----:B------:R-:W-:Y:S01]  /*1cca0*/  VIADD R13, R15, UR4 ;  /* 0x000000040f0d7c36 */ /* 0x000fe20008000000 */
[----:B------:R2:W-:Y:S01]  /*1ccb0*/  @P0 STG.E.U16 desc[UR6][R6.64], R213 ;  /* 0x000000d506000986 */ /* 0x0005e2000c101506 */
[----:B------:R-:W-:Y:S01]  /*1ccc0*/  ULDC UR4, c[0x0][0x228] ;  /* 0x00008a0000047ab9 */ /* 0x000fe20000000800 */
[----:B------:R-:W-:Y:S01]  /*1ccd0*/  ISETP.LT.AND P0, PT, R223, UR5, !P3 ;  /* 0x00000005df007c0c */ /* 0x000fe2000df01270 */
[----:B------:R-:W-:Y:S01]  /*1cce0*/  VIADD R14, R238, 0x76 ;  /* 0x00000076ee0e7836 */ /* 0x000fe20000000000 */
[----:B------:R3:W-:Y:S01]  /*1ccf0*/  @P4 STG.E.U16 desc[UR6][R8.64], R0 ;  /* 0x0000000008004986 */ /* 0x0007e2000c101506 */
[----:B------:R-:W-:Y:S01]  /*1cd00*/  ISETP.LT.AND P4, PT, R227, UR4, !P3 ;  /* 0x00000004e3007c0c */ /* 0x000fe2000df81270 */
[C---:B0-----:R-:W-:Y:S01]  /*1cd10*/  IMAD.WIDE R10, R13.reuse, 0x2, R2 ;  /* 0x000000020d0a7825 */ /* 0x041fe200078e0202 */
[----:B------:R-:W-:Y:S01]  /*1cd20*/  ISETP.LT.AND P3, PT, R252, UR8, !P3 ;  /* 0x00000008fc007c0c */ /* 0x000fe2000df61270 */
[----:B------:R-:W-:Y:S01]  /*1cd30*/  ULDC UR4, c[0x0][0x228] ;  /* 0x00008a0000047ab9 */ /* 0x000fe20000000800 */
[----:B------:R-:W-:Y:S01]  /*1cd40*/  ISETP.GE.AND P5, PT, R14, UR9, PT ;  /* 0x000000090e007c0c */ /* 0x000fe2000bfa6270 */
[----:B-1----:R-:W-:Y:S01]  /*1cd50*/  IMAD.WIDE R4, R13, 0x2, R236 ;  /* 0x000000020d047825 */ /* 0x002fe200078e02ec */
[----:B------:R-:W-:Y:S01]  /*1cd60*/  PRMT R14, R202, 0x7632, R14 ;  /* 0x00007632ca0e7816 */ /* 0x000fe2000000000e */
[----:B------:R0:W-:Y:S01]  /*1cd70*/  @P6 STG.E.U16 desc[UR6][R10.64], R202 ;  /* 0x000000ca0a006986 */ /* 0x0001e2000c101506 */
[----:B------:R-:W-:Y:S01]  /*1cd80*/  ISETP.LT.AND P6, PT, R239, UR4, !P2 ;  /* 0x00000004ef007c0c */ /* 0x000fe2000d7c1270 */
[C---:B--2---:R-:W-:Y:S01]  /*1cd90*/  IMAD.WIDE R6, R13.reuse, 0x2, R240 ;  /* 0x000000020d067825 */ /* 0x044fe200078e02f0 */
[----:B------:R-:W-:Y:S01]  /*1cda0*/  ULDC UR4, c[0x0][0x248] ;  /* 0x0000920000047ab9 */ /* 0x000fe20000000800 */
[----:B---3--:R-:W-:Y:S01]  /*1cdb0*/  PRMT R0, R206, 0x7632, R0 ;  /* 0x00007632ce007816 */ /* 0x008fe20000000000 */
[----:B------:R-:W-:Y:S01]  /*1cdc0*/  ULDC UR5, c[0x0][0x228] ;  /* 0x00008a0000057ab9 */ /* 0x000fe20000000800 */
[----:B------:R-:W-:Y:S01]  /*1cdd0*/  IMAD.WIDE R8, R13, 0x2, R242 ;  /* 0x000000020d087825 */ /* 0x000fe200078e02f2 */
[----:B------:R1:W-:Y:S01]  /*1cde0*/  @P4 STG.E.U16 desc[UR6][R4.64], R14 ;  /* 0x0000000e04004986 */ /* 0x0003e2000c101506 */
[----:B------:R-:W-:Y:S01]  /*1cdf0*/  ULDC UR8, c[0x0][0x228] ;  /* 0x00008a0000087ab9 */ /* 0x000fe20000000800 */
[----:B------:R-:W-:Y:S01]  /*1ce00*/  PRMT R16, R215, 0x7632, R16 ;  /* 0x00007632d7107816 */ /* 0x000fe20000000010 */
[----:B------:R-:W-:Y:S01]  /*1ce10*/  VIADD R15, R13, UR4 ;  /* 0x000000040d0f7c36 */ /* 0x000fe20008000000 */
[----:B------:R2:W-:Y:S01]  /*1ce20*/  @P0 STG.E.U16 desc[UR6][R6.64], R206 ;  /* 0x000000ce06000986 */ /* 0x0005e2000c101506 */
[----:B------:R-:W-:Y:S01]  /*1ce30*/  ULDC UR4, c[0x0][0x228] ;  /* 0x00008a0000047ab9 */ /* 0x000fe20000000800 */
[----:B------:R-:W-:Y:S01]  /*1ce40*/  VIADD R12, R238, 0x77 ;  /* 0x00000077ee0c7836 */ /* 0x000fe20000000000 */
[----:B------:R-:W-:Y:S01]  /*1ce50*/  PRMT R18, R216, 0x7632, R18 ;  /* 0x00007632d8127816 */ /* 0x000fe20000000012 */
[----:B------:R3:W-:Y:S01]  /*1ce60*/  @P3 STG.E.U16 desc[UR6][R8.64], R0 ;  /* 0x0000000008003986 */ /* 0x0007e2000c101506 */
[----:B------:R-:W-:Y:S01]  /*1ce70*/  ISETP.LT.AND P3, PT, R227, UR4, !P2 ;  /* 0x00000004e3007c0c */ /* 0x000fe2000d761270 */
[----:B------:R-:W-:Y:S01]  /*1ce80*/  ULDC UR4, c[0x0][0x228] ;  /* 0x00008a0000047ab9 */ /* 0x000fe20000000800 */
[----:B------:R-:W-:Y:S01]  /*1ce90*/  ISETP.LT.AND P0, PT, R223, UR5, !P2 ;  /* 0x00000005df007c0c */ /* 0x000fe2000d701270 */
[C---:B0-----:R-:W-:Y:S01]  /*1cea0*/  IMAD.WIDE R10, R15.reuse, 0x2, R2 ;  /* 0x000000020f0a7825 */ /* 0x041fe200078e0202 */
[----:B------:R-:W-:Y:S01]  /*1ceb0*/  ISETP.LT.AND P2, PT, R252, UR4, !P2 ;  /* 0x00000004fc007c0c */ /* 0x000fe2000d741270 */
[----:B------:R-:W-:Y:S01]  /*1cec0*/  ULDC UR4, c[0x0][0x248] ;  /* 0x0000920000047ab9 */ /* 0x000fe20000000800 */
[----:B------:R-:W-:Y:S01]  /*1ced0*/  ULDC UR5, c[0x0][0x228] ;  /* 0x00008a0000057ab9 */ /* 0x000fe20000000800 */
[----:B-1----:R-:W-:Y:S01]  /*1cee0*/  IMAD.WIDE R4, R15, 0x2, R236 ;  /* 0x000000020f047825 */ /* 0x002fe200078e02ec */
[----:B------:R0:W-:Y:S01]  /*1cef0*/  @P6 STG.E.U16 desc[UR6][R10.64], R210 ;  /* 0x000000d20a006986 */ /* 0x0001e2000c101506 */
[----:B------:R-:W-:-:S02]  /*1cf00*/  ULDC UR9, c[0x0][0x228] ;  /* 0x00008a0000097ab9 */ /* 0x000fc40000000800 */
[----:B--2---:R-:W-:Y:S01]  /*1cf10*/  IMAD.WIDE R6, R15, 0x2, R240 ;  /* 0x000000020f067825 */ /* 0x004fe200078e02f0 */
[----:B---3--:R-:W-:-:S03]  /*1cf20*/  PRMT R0, R214, 0x7632, R0 ;  /* 0x00007632d6007816 */ /* 0x008fc60000000000 */
[----:B------:R-:W-:Y:S01]  /*1cf30*/  IMAD.WIDE R8, R15, 0x2, R242 ;  /* 0x000000020f087825 */ /* 0x000fe200078e02f2 */
[----:B0-----:R-:W-:-:S03]  /*1cf40*/  PRMT R11, R210, 0x7632, R11 ;  /* 0x00007632d20b7816 */ /* 0x001fc6000000000b */
[----:B------:R-:W-:Y:S01]  /*1cf50*/  VIADD R13, R15, UR4 ;  /* 0x000000040f0d7c36 */ /* 0x000fe20008000000 */
[----:B------:R-:W-:Y:S01]  /*1cf60*/  ULDC UR4, c[0x0][0x228] ;  /* 0x00008a0000047ab9 */ /* 0x000fe20000000800 */
[----:B------:R-:W-:Y:S01]  /*1cf70*/  ISETP.LT.AND P6, PT, R239, UR8, !P5 ;  /* 0x00000008ef007c0c */ /* 0x000fe2000efc1270 */
[----:B------:R-:W-:Y:S01]  /*1cf80*/  ULDC UR8, c[0x0][0x228] ;  /* 0x00008a0000087ab9 */ /* 0x000fe20000000800 */
[----:B------:R0:W-:Y:S01]  /*1cf90*/  @P3 STG.E.U16 desc[UR6][R4.64], R11 ;  /* 0x0000000b04003986 */ /* 0x0001e2000c101506 */
[----:B------:R-:W-:-:S03]  /*1cfa0*/  ISETP.GE.AND P4, PT, R12, UR11, PT ;  /* 0x0000000b0c007c0c */ /* 0x000fc6000bf86270 */
[----:B------:R1:W-:Y:S01]  /*1cfb0*/  @P0 STG.E.U16 desc[UR6][R6.64], R214 ;  /* 0x000000d606000986 */ /* 0x0003e2000c101506 */
[----:B------:R-:W-:Y:S01]  /*1cfc0*/  ISETP.LT.AND P0, PT, R223, UR5, !P5 ;  /* 0x00000005df007c0c */ /* 0x000fe2000ef01270 */
[----:B------:R-:W-:Y:S01]  /*1cfd0*/  VIADD R12, R238, 0x78 ;  /* 0x00000078ee0c7836 */ /* 0x000fe20000000000 */
[----:B------:R-:W-:Y:S01]  /*1cfe0*/  ULDC UR5, c[0x0][0x228] ;  /* 0x00008a0000057ab9 */ /* 0x000fe20000000800 */
[----:B------:R-:W-:Y:S01]  /*1cff0*/  @P2 STG.E.U16 desc[UR6][R8.64], R0 ;  /* 0x0000000008002986 */ /* 0x000fe2000c101506 */
[----:B------:R-:W-:Y:S01]  /*1d000*/  ISETP.LT.AND P2, PT, R227, UR4, !P5 ;  /* 0x00000004e3007c0c */ /* 0x000fe2000ef41270 */
[----:B------:R-:W-:Y:S01]  /*1d010*/  ULDC UR4, c[0x0][0x228] ;  /* 0x00008a0000047ab9 */ /* 0x000fe20000000800 */
[----:B------:R-:W-:Y:S01]  /*1d020*/  ISETP.GE.AND P3, PT, R12, UR13, PT ;  /* 0x0000000d0c007c0c */ /* 0x000fe2000bf66270 */
[----:B0-----:R-:W-:Y:S01]  /*1d030*/  IMAD.WIDE R10, R13, 0x2, R2 ;  /* 0x000000020d0a7825 */ /* 0x001fe200078e0202 */
[----:B------:R-:W-:-:S03]  /*1d040*/  PRMT R12, R203, 0x7632, R12 ;  /* 0x00007632cb0c7816 */ /* 0x000fc6000000000c */
[C---:B------:R-:W-:Y:S01]  /*1d050*/  IMAD.WIDE R4, R13.reuse, 0x2, R236 ;  /* 0x000000020d047825 */ /* 0x040fe200078e02ec */
[----:B------:R-:W-:Y:S03]  /*1d060*/  @P6 STG.E.U16 desc[UR6][R10.64], R203 ;  /* 0x000000cb0a006986 */ /* 0x000fe6000c101506 */
[C---:B-1----:R-:W-:Y:S02]  /*1d070*/  IMAD.WIDE R6, R13.reuse, 0x2, R240 ;  /* 0x000000020d067825 */ /* 0x042fe400078e02f0 */
[----:B------:R-:W-:Y:S04]  /*1d080*/  @P2 STG.E.U16 desc[UR6][R4.64], R12 ;  /* 0x0000000c04002986 */ /* 0x000fe8000c101506 */
[----:B------:R-:W-:Y:S04]  /*1d090*/  @P0 STG.E.U16 desc[UR6][R6.64], R207 ;  /* 0x000000cf06000986 */ /* 0x000fe8000c101506 */
[----:B------:R0:W1:Y:S04]  /*1d0a0*/  LDS.128 R4, [R219] ;  /* 0x00000000db047984 */ /* 0x0000680000000c00 */
[----:B0-----:R-:W2:Y:S01]  /*1d0b0*/  LDL.LU R219, [R1+0xc0c] ;  /* 0x000c0c0001db7983 */ /* 0x001ea20000300800 */
[----:B------:R-:W-:Y:S01]  /*1d0c0*/  ISETP.LT.AND P5, PT, R252, UR8, !P5 ;  /* 0x00000008fc007c0c */ /* 0x000fe2000efa1270 */
[----:B------:R-:W-:Y:S01]  /*1d0d0*/  IMAD.WIDE R8, R13, 0x2, R242 ;  /* 0x000000020d087825 */ /* 0x000fe200078e02f2 */
[----:B------:R-:W-:Y:S01]  /*1d0e0*/  ISETP.LT.AND P6, PT, R239, UR4, !P4 ;  /* 0x00000004ef007c0c */ /* 0x000fe2000e7c1270 */
[----:B------:R-:W-:Y:S01]  /*1d0f0*/  ULDC UR4, c[0x0][0x248] ;  /* 0x0000920000047ab9 */ /* 0x000fe20000000800 */
[----:B------:R-:W-:Y:S01]  /*1d100*/  ULDC UR8, c[0x0][0x228] ;  /* 0x00008a0000087ab9 */ /* 0x000fe20000000800 */
[----:B------:R-:W-:Y:S01]  /*1d110*/  VIADD R15, R13, UR4 ;  /* 0x000000040d0f7c36 */ /* 0x000fe20008000000 */
[----:B------:R-:W-:Y:S01]  /*1d120*/  PRMT R13, R207, 0x7632, R13 ;  /* 0x00007632cf0d7816 */ /* 0x000fe2000000000d */
[----:B------:R-:W-:Y:S01]  /*1d130*/  ULDC UR4, c[0x0][0x228] ;  /* 0x00008a0000047ab9 */ /* 0x000fe20000000800 */
[----:B------:R-:W-:Y:S01]  /*1d140*/  ISETP.LT.AND P0, PT, R223, UR5, !P4 ;  /* 0x00000005df007c0c */ /* 0x000fe2000e701270 */
[----:B------:R-:W-:Y:S01]  /*1d150*/  VIADD R0, R238, 0x79 ;  /* 0x00000079ee007836 */ /* 0x000fe20000000000 */
[----:B------:R-:W-:-:S03]  /*1d160*/  ULDC UR5, c[0x0][0x228] ;  /* 0x00008a0000057ab9 */ /* 0x000fc60000000800 */
[----:B------:R0:W-:Y:S01]  /*1d170*/  @P5 STG.E.U16 desc[UR6][R8.64], R13 ;  /* 0x0000000d08005986 */ /* 0x0001e2000c101506 */
[----:B------:R-:W-:Y:S01]  /*1d180*/  ISETP.LT.AND P5, PT, R227, UR4, !P4 ;  /* 0x00000004e3007c0c */ /* 0x000fe2000e7a1270 */
[----:B------:R-:W-:Y:S01]  /*1d190*/  IMAD.WIDE R10, R15, 0x2, R2 ;  /* 0x000000020f0a7825 */ /* 0x000fe200078e0202 */
[----:B------:R-:W-:Y:S01]  /*1d1a0*/  ISETP.LT.AND P4, PT, R252, UR8, !P4 ;  /* 0x00000008fc007c0c */ /* 0x000fe2000e781270 */
[----:B------:R-:W-:Y:S01]  /*1d1b0*/  ULDC UR4, c[0x0][0x228] ;  /* 0x00008a0000047ab9 */ /* 0x000fe20000000800 */
[----:B------:R-:W-:Y:S01]  /*1d1c0*/  ISETP.GE.AND P2, PT, R0, UR21, PT ;  /* 0x0000001500007c0c */ /* 0x000fe2000bf46270 */
[----:B------:R-:W-:Y:S01]  /*1d1d0*/  ULDC UR8, c[0x0][0x228] ;  /* 0x00008a0000087ab9 */ /* 0x000fe20000000800 */
[----:B------:R3:W-:Y:S01]  /*1d1e0*/  @P6 STG.E.U16 desc[UR6][R10.64], R211 ;  /* 0x000000d30a006986 */ /* 0x0007e2000c101506 */
[----:B------:R-:W-:Y:S02]  /*1d1f0*/  PRMT R0, R211, 0x7632, R0 ;  /* 0x00007632d3007816 */ /* 0x000fe40000000000 */
[----:B------:R-:W-:Y:S01]  /*1d200*/  ISETP.LT.AND P6, PT, R239, UR4, !P3 ;  /* 0x00000004ef007c0c */ /* 0x000fe2000dfc1270 */
[----:B------:R-:W-:Y:S01]  /*1d210*/  ULDC UR4, c[0x0][0x248] ;  /* 0x0000920000047ab9 */ /* 0x000fe20000000800 */
[----:B0-----:R-:W-:-:S04]  /*1d220*/  IMAD.WIDE R8, R15, 0x2, R236 ;  /* 0x000000020f087825 */ /* 0x001fc800078e02ec */
[----:B------:R-:W-:-:S04]  /*1d230*/  IMAD.WIDE R12, R15, 0x2, R242 ;  /* 0x000000020f0c7825 */ /* 0x000fc800078e02f2 */
[C---:B---3--:R-:W-:Y:S01]  /*1d240*/  IMAD.WIDE R10, R15.reuse, 0x2, R240 ;  /* 0x000000020f0a7825 */ /* 0x048fe200078e02f0 */
[----:B------:R0:W-:Y:S03]  /*1d250*/  @P5 STG.E.U16 desc[UR6][R8.64], R0 ;  /* 0x0000000008005986 */ /* 0x0001e6000c101506 */
[----:B------:R-:W-:Y:S01]  /*1d260*/  VIADD R17, R15, UR4 ;  /* 0x000000040f117c36 */ /* 0x000fe20008000000 */
[----:B------:R3:W-:Y:S01]  /*1d270*/  @P0 STG.E.U16 desc[UR6][R10.64], R215 ;  /* 0x000000d70a000986 */ /* 0x0007e2000c101506 */
[----:B------:R-:W-:Y:S01]  /*1d280*/  ULDC UR4, c[0x0][0x228] ;  /* 0x00008a0000047ab9 */ /* 0x000fe20000000800 */
[----:B------:R-:W-:Y:S01]  /*1d290*/  ISETP.LT.AND P5, PT, R223, UR5, !P3 ;  /* 0x00000005df007c0c */ /* 0x000fe2000dfa1270 */
[----:B------:R-:W-:Y:S01]  /*1d2a0*/  IMAD.WIDE R14, R17, 0x2, R2 ;  /* 0x00000002110e7825 */ /* 0x000fe200078e0202 */
[----:B------:R4:W-:Y:S01]  /*1d2b0*/  @P4 STG.E.U16 desc[UR6][R12.64], R16 ;  /* 0x000000100c004986 */ /* 0x0009e2000c101506 */
[----:B------:R-:W-:Y:S01]  /*1d2c0*/  ISETP.LT.AND P4, PT, R227, UR4, !P3 ;  /* 0x00000004e3007c0c */ /* 0x000fe2000df81270 */
[----:B------:R-:W-:Y:S01]  /*1d2d0*/  ULDC UR4, c[0x0][0x248] ;  /* 0x0000920000047ab9 */ /* 0x000fe20000000800 */
[----:B------:R-:W-:Y:S01]  /*1d2e0*/  ISETP.LT.AND P3, PT, R252, UR8, !P3 ;  /* 0x00000008fc007c0c */ /* 0x000fe2000df61270 */
[C---:B0-----:R-:W-:Y:S01]  /*1d2f0*/  IMAD.WIDE R8, R17.reuse, 0x2, R236 ;  /* 0x0000000211087825 */ /* 0x041fe200078e02ec */
[----:B------:R0:W-:Y:S01]  /*1d300*/  @P6 STG.E.U16 desc[UR6][R14.64], R216 ;  /* 0x000000d80e006986 */ /* 0x0001e2000c101506 */
[----:B------:R-:W-:Y:S01]  /*1d310*/  PRMT R0, R220, 0x7632, R0 ;  /* 0x00007632dc007816 */ /* 0x000fe20000000000 */
[----:B------:R-:W-:Y:S01]  /*1d320*/  ULDC UR5, c[0x0][0x228] ;  /* 0x00008a0000057ab9 */ /* 0x000fe20000000800 */
[----:B---3--:R-:W-:Y:S01]  /*1d330*/  IMAD.WIDE R10, R17, 0x2, R240 ;  /* 0x00000002110a7825 */ /* 0x008fe200078e02f0 */
[----:B------:R-:W-:Y:S01]  /*1d340*/  ISETP.LT.AND P6, PT, R239, UR9, !P2 ;  /* 0x00000009ef007c0c */ /* 0x000fe2000d7c1270 */
[----:B------:R-:W-:Y:S01]  /*1d350*/  ULDC UR8, c[0x0][0x228] ;  /* 0x00008a0000087ab9 */ /* 0x000fe20000000800 */
[----:B------:R-:W-:Y:S01]  /*1d360*/  ULDC UR9, c[0x0][0x228] ;  /* 0x00008a0000097ab9 */ /* 0x000fe20000000800 */
[----:B----4-:R-:W-:-:S02]  /*1d370*/  IMAD.WIDE R12, R17, 0x2, R242 ;  /* 0x00000002110c7825 */ /* 0x010fc400078e02f2 */
[----:B------:R3:W-:Y:S02]  /*1d380*/  @P4 STG.E.U16 desc[UR6][R8.64], R18 ;  /* 0x0000001208004986 */ /* 0x0007e4000c101506 */
[----:B------:R-:W-:Y:S01]  /*1d390*/  VIADD R19, R17, UR4 ;  /* 0x0000000411137c36 */ /* 0x000fe20008000000 */
[----:B------:R-:W-:Y:S01]  /*1d3a0*/  ULDC UR4, c[0x0][0x228] ;  /* 0x00008a0000047ab9 */ /* 0x000fe20000000800 */
[----:B------:R4:W-:Y:S01]  /*1d3b0*/  @P5 STG.E.U16 desc[UR6][R10.64], R220 ;  /* 0x000000dc0a005986 */ /* 0x0009e2000c101506 */
[----:B------:R-:W-:Y:S01]  /*1d3c0*/  ISETP.LT.AND P4, PT, R227, UR4, !P2 ;  /* 0x00000004e3007c0c */ /* 0x000fe2000d781270 */
[----:B------:R-:W-:Y:S01]  /*1d3d0*/  VIADD R16, R238, 0x7a ;  /* 0x0000007aee107836 */ /* 0x000fe20000000000 */
[----:B------:R-:W-:Y:S01]  /*1d3e0*/  ISETP.LT.AND P5, PT, R223, UR5, !P2 ;  /* 0x00000005df007c0c */ /* 0x000fe2000d7a1270 */
[----:B------:R1:W-:Y:S01]  /*1d3f0*/  @P3 STG.E.U16 desc[UR6][R12.64], R0 ;  /* 0x000000000c003986 */ /* 0x0003e2000c101506 */
[----:B------:R-:W-:Y:S01]  /*1d400*/  ISETP.LT.AND P3, PT, R252, UR8, !P2 ;  /* 0x00000008fc007c0c */ /* 0x000fe2000d761270 */
[C---:B0-----:R-:W-:Y:S01]  /*1d410*/  IMAD.WIDE R14, R19.reuse, 0x2, R2 ;  /* 0x00000002130e7825 */ /* 0x041fe200078e0202 */
[----:B------:R-:W-:Y:S01]  /*1d420*/  ISETP.GE.AND P0, PT, R16, UR19, PT ;  /* 0x0000001310007c0c */ /* 0x000fe2000bf06270 */
[----:B------:R-:W-:Y:S01]  /*1d430*/  ULDC UR4, c[0x0][0x248] ;  /* 0x0000920000047ab9 */ /* 0x000fe20000000800 */
[----:B------:R-:W-:Y:S01]  /*1d440*/  PRMT R16, R224, 0x7632, R16 ;  /* 0x00007632e0107816 */ /* 0x000fe20000000010 */
[----:B---3--:R-:W-:Y:S01]  /*1d450*/  IMAD.WIDE R8, R19, 0x2, R236 ;  /* 0x0000000213087825 */ /* 0x008fe200078e02ec */
[----:B------:R0:W-:Y:S01]  /*1d460*/  @P6 STG.E.U16 desc[UR6][R14.64], R224 ;  /* 0x000000e00e006986 */ /* 0x0001e2000c101506 */
[----:B------:R-:W-:Y:S01]  /*1d470*/  ISETP.LT.AND P6, PT, R239, UR9, !P0 ;  /* 0x00000009ef007c0c */ /* 0x000fe2000c7c1270 */
[----:B------:R-:W-:Y:S01]  /*1d480*/  ULDC UR5, c[0x0][0x228] ;  /* 0x00008a0000057ab9 */ /* 0x000fe20000000800 */
[----:B----4-:R-:W-:Y:S01]  /*1d490*/  IMAD.WIDE R10, R19, 0x2, R240 ;  /* 0x00000002130a7825 */ /* 0x010fe200078e02f0 */
[----:B-1----:R-:W-:Y:S01]  /*1d4a0*/  PRMT R0, R4, 0x7632, R0 ;  /* 0x0000763204007816 */ /* 0x002fe20000000000 */
[----:B------:R-:W-:-:S02]  /*1d4b0*/  ULDC UR8, c[0x0][0x228] ;  /* 0x00008a0000087ab9 */ /* 0x000fc40000000800 */
[C---:B------:R-:W-:Y:S01]  /*1d4c0*/  IMAD.WIDE R12, R19.reuse, 0x2, R242 ;  /* 0x00000002130c7825 */ /* 0x040fe200078e02f2 */
[----:B------:R1:W-:Y:S01]  /*1d4d0*/  @P4 STG.E.U16 desc[UR6][R8.64], R16 ;  /* 0x0000001008004986 */ /* 0x0003e2000c101506 */
[----:B------:R-:W-:Y:S02]  /*1d4e0*/  ULDC UR9, c[0x0][0x228] ;  /* 0x00008a0000097ab9 */ /* 0x000fe40000000800 */
        /* <DEDUP_REMOVED lines=8> */
[----:B0-----:R-:W-:Y:S01]  /*1d570*/  IMAD.WIDE R14, R17, 0x2, R2 ;  /* 0x00000002110e7825 */ /* 0x001fe200078e0202 */
[----:B------:R-:W-:Y:S01]  /*1d580*/  ISETP.GE.AND P2, PT, R18, UR17, PT ;  /* 0x0000001112007c0c */ /* 0x000fe2000bf46270 */
[----:B------:R-:W-:Y:S01]  /*1d590*/  ULDC UR4, c[0x0][0x248] ;  /* 0x0000920000047ab9 */ /* 0x000fe20000000800 */
[----:B------:R-:W-:Y:S01]  /*1d5a0*/  PRMT R18, R217, 0x7632, R18 ;  /* 0x00007632d9127816 */ /* 0x000fe20000000012 */
[----:B-1----:R-:W-:Y:S01]  /*1d5b0*/  IMAD.WIDE R8, R17, 0x2, R236 ;  /* 0x0000000211087825 */ /* 0x002fe200078e02ec */
[----:B------:R0:W-:Y:S01]  /*1d5c0*/  @P6 STG.E.U16 desc[UR6][R14.64], R217 ;  /* 0x000000d90e006986 */ /* 0x0001e2000c101506 */
[----:B------:R-:W-:Y:S01]  /*1d5d0*/  ISETP.LT.AND P6, PT, R239, UR9, !P2 ;  /* 0x00000009ef007c0c */ /* 0x000fe2000d7c1270 */
[----:B------:R-:W-:Y:S01]  /*1d5e0*/  ULDC UR5, c[0x0][0x228] ;  /* 0x00008a0000057ab9 */ /* 0x000fe20000000800 */
[----:B---3--:R-:W-:Y:S01]  /*1d5f0*/  IMAD.WIDE R10, R17, 0x2, R240 ;  /* 0x00000002110a7825 */ /* 0x008fe200078e02f0 */
[----:B----4-:R-:W-:Y:S01]  /*1d600*/  PRMT R0, R221, 0x7632, R0 ;  /* 0x00007632dd007816 */ /* 0x010fe20000000000 */
        /* <DEDUP_REMOVED lines=21> */
[----:B----4-:R-:W-:-:S03]  /*1d760*/  PRMT R0, R5, 0x7632, R0 ;  /* 0x0000763205007816 */ /* 0x010fc60000000000 */
[C---:B------:R-:W-:Y:S01]  /*1d770*/  IMAD.WIDE R12, R19.reuse, 0x2, R242 ;  /* 0x00000002130c7825 */ /* 0x040fe200078e02f2 */
[----:B------:R-:W-:Y:S01]  /*1d780*/  @P4 STG.E.U16 desc[UR6][R8.64], R4 ;  /* 0x0000000408004986 */ /* 0x000fe2000c101506 */
[----:B------:R-:W-:Y:S02]  /*1d790*/  ULDC UR8, c[0x0][0x228] ;  /* 0x00008a0000087ab9 */ /* 0x000fe40000000800 */
[----:B------:R-:W-:Y:S01]  /*1d7a0*/  VIADD R17, R19, UR4 ;  /* 0x0000000413117c36 */ /* 0x000fe20008000000 */
[----:B------:R1:W-:Y:S01]  /*1d7b0*/  @P5 STG.E.U16 desc[UR6][R10.64], R5 ;  /* 0x000000050a005986 */ /* 0x0003e2000c101506 */
[----:B------:R-:W-:Y:S01]  /*1d7c0*/  ULDC UR4, c[0x0][0x228] ;  /* 0x00008a0000047ab9 */ /* 0x000fe20000000800 */
[----:B------:R-:W-:Y:S02]  /*1d7d0*/  VIADD R16, R238, 0x7d ;  /* 0x0000007dee107836 */ /* 0x000fe40000000000 */
[----:B------:R3:W-:Y:S01]  /*1d7e0*/  @P3 STG.E.U16 desc[UR6][R12.64], R0 ;  /* 0x000000000c003986 */ /* 0x0007e2000c101506 */
[----:B------:R-:W-:-:S02]  /*1d7f0*/  ISETP.LT.AND P3, PT, R227, UR4, !P0 ;  /* 0x00000004e3007c0c */ /* 0x000fc4000c761270 */
[----:B------:R-:W-:Y:S01]  /*1d800*/  ISETP.LT.AND P4, PT, R223, UR5, !P0 ;  /* 0x00000005df007c0c */ /* 0x000fe2000c781270 */
[C---:B0-----:R-:W-:Y:S01]  /*1d810*/  IMAD.WIDE R14, R17.reuse, 0x2, R2 ;  /* 0x00000002110e7825 */ /* 0x041fe200078e0202 */
[----:B------:R-:W-:Y:S01]  /*1d820*/  ISETP.LT.AND P5, PT, R252, UR8, !P0 ;  /* 0x00000008fc007c0c */ /* 0x000fe2000c7a1270 */
[----:B------:R-:W-:Y:S01]  /*1d830*/  ULDC UR5, c[0x0][0x228] ;  /* 0x00008a0000057ab9 */ /* 0x000fe20000000800 */
[----:B------:R-:W-:Y:S01]  /*1d840*/  ISETP.GE.AND P2, PT, R16, UR25, PT ;  /* 0x0000001910007c0c */ /* 0x000fe2000bf46270 */
[----:B-1----:R-:W-:Y:S01]  /*1d850*/  IMAD.WIDE R4, R17, 0x2, R236 ;  /* 0x0000000211047825 */ /* 0x002fe200078e02ec */
[----:B------:R0:W-:Y:S01]  /*1d860*/  @P6 STG.E.U16 desc[UR6][R14.64], R218 ;  /* 0x000000da0e006986 */ /* 0x0001e2000c101506 */
[----:B------:R-:W-:Y:S01]  /*1d870*/  ULDC UR4, c[0x0][0x248] ;  /* 0x0000920000047ab9 */ /* 0x000fe20000000800 */
[----:B------:R-:W-:Y:S01]  /*1d880*/  ISETP.LT.AND P6, PT, R239, UR5, !P2 ;  /* 0x00000005ef007c0c */ /* 0x000fe2000d7c1270 */
[C---:B------:R-:W-:Y:S01]  /*1d890*/  IMAD.WIDE R8, R17.reuse, 0x2, R240 ;  /* 0x0000000211087825 */ /* 0x040fe200078e02f0 */
[----:B---3--:R-:W-:Y:S01]  /*1d8a0*/  PRMT R13, R218, 0x7632, R13 ;  /* 0x00007632da0d7816 */ /* 0x008fe2000000000d */
[----:B------:R-:W-:Y:S01]  /*1d8b0*/  ULDC UR5, c[0x0][0x228] ;  /* 0x00008a0000057ab9 */ /* 0x000fe20000000800 */
[----:B------:R-:W-:Y:S01]  /*1d8c0*/  PRMT R0, R222, 0x7632, R0 ;  /* 0x00007632de007816 */ /* 0x000fe20000000000 */
[----:B------:R-:W-:Y:S01]  /*1d8d0*/  IMAD.WIDE R10, R17, 0x2, R242 ;  /* 0x00000002110a7825 */ /* 0x000fe200078e02f2 */
[----:B------:R-:W-:Y:S01]  /*1d8e0*/  ULDC UR8, c[0x0][0x228] ;  /* 0x00008a0000087ab9 */ /* 0x000fe20000000800 */
[----:B------:R1:W-:Y:S02]  /*1d8f0*/  @P3 STG.E.U16 desc[UR6][R4.64], R13 ;  /* 0x0000000d04003986 */ /* 0x0003e4000c101506 */
[----:B------:R-:W-:-:S02]  /*1d900*/  VIADD R238, R238, 0x7e ;  /* 0x0000007eeeee7836 */ /* 0x000fc40000000000 */
[----:B0-----:R-:W-:Y:S01]  /*1d910*/  VIADD R15, R17, UR4 ;  /* 0x00000004110f7c36 */ /* 0x001fe20008000000 */
[----:B------:R-:W-:Y:S01]  /*1d920*/  @P4 STG.E.U16 desc[UR6][R8.64], R222 ;  /* 0x000000de08004986 */ /* 0x000fe2000c101506 */
[----:B------:R-:W-:-:S03]  /*1d930*/  ULDC UR4, c[0x0][0x228] ;  /* 0x00008a0000047ab9 */ /* 0x000fc60000000800 */
[----:B------:R0:W-:Y:S01]  /*1d940*/  @P5 STG.E.U16 desc[UR6][R10.64], R0 ;  /* 0x000000000a005986 */ /* 0x0001e2000c101506 */
[----:B------:R-:W-:Y:S01]  /*1d950*/  ISETP.LT.AND P5, PT, R227, UR4, !P2 ;  /* 0x00000004e3007c0c */ /* 0x000fe2000d7a1270 */
[----:B------:R-:W-:Y:S01]  /*1d960*/  ULDC UR4, c[0x0][0x228] ;  /* 0x00008a0000047ab9 */ /* 0x000fe20000000800 */
[----:B-1----:R-:W-:Y:S01]  /*1d970*/  IMAD.WIDE R12, R15, 0x2, R2 ;  /* 0x000000020f0c7825 */ /* 0x002fe200078e0202 */
[----:B------:R-:W-:Y:S02]  /*1d980*/  ISETP.GE.AND P0, PT, R238, UR23, PT ;  /* 0x00000017ee007c0c */ /* 0x000fe4000bf06270 */
[----:B------:R-:W-:Y:S01]  /*1d990*/  ISETP.LT.AND P4, PT, R223, UR5, !P2 ;  /* 0x00000005df007c0c */ /* 0x000fe2000d781270 */
[----:B------:R-:W-:Y:S01]  /*1d9a0*/  ULDC UR5, c[0x0][0x228] ;  /* 0x00008a0000057ab9 */ /* 0x000fe20000000800 */
[----:B------:R1:W-:Y:S01]  /*1d9b0*/  @P6 STG.E.U16 desc[UR6][R12.64], R226 ;  /* 0x000000e20c006986 */ /* 0x0003e2000c101506 */
[----:B------:R-:W-:Y:S01]  /*1d9c0*/  ISETP.LT.AND P2, PT, R252, UR4, !P2 ;  /* 0x00000004fc007c0c */ /* 0x000fe2000d741270 */
[----:B------:R-:W-:Y:S01]  /*1d9d0*/  IMAD.WIDE R4, R15, 0x2, R236 ;  /* 0x000000020f047825 */ /* 0x000fe200078e02ec */
[----:B------:R-:W-:Y:S01]  /*1d9e0*/  ISETP.LT.AND P6, PT, R239, UR5, !P0 ;  /* 0x00000005ef007c0c */ /* 0x000fe2000c7c1270 */
[----:B------:R-:W-:Y:S01]  /*1d9f0*/  ULDC UR4, c[0x0][0x248] ;  /* 0x0000920000047ab9 */ /* 0x000fe20000000800 */
[----:B0-----:R-:W-:Y:S01]  /*1da00*/  PRMT R11, R226, 0x7632, R11 ;  /* 0x00007632e20b7816 */ /* 0x001fe2000000000b */
[C---:B------:R-:W-:Y:S01]  /*1da10*/  VIADD R17, R15.reuse, UR4 ;  /* 0x000000040f117c36 */ /* 0x040fe20008000000 */
[----:B------:R-:W-:Y:S01]  /*1da20*/  ULDC UR5, c[0x0][0x228] ;  /* 0x00008a0000057ab9 */ /* 0x000fe20000000800 */
[----:B------:R-:W-:Y:S01]  /*1da30*/  IMAD.WIDE R8, R15, 0x2, R240 ;  /* 0x000000020f087825 */ /* 0x000fe200078e02f0 */
[----:B------:R-:W-:Y:S01]  /*1da40*/  ULDC UR4, c[0x0][0x228] ;  /* 0x00008a0000047ab9 */ /* 0x000fe20000000800 */
[----:B------:R0:W-:Y:S02]  /*1da50*/  @P5 STG.E.U16 desc[UR6][R4.64], R11 ;  /* 0x0000000b04005986 */ /* 0x0001e4000c101506 */
[----:B-1----:R-:W-:Y:S01]  /*1da60*/  IMAD.WIDE R12, R17, 0x2, R2 ;  /* 0x00000002110c7825 */ /* 0x002fe200078e0202 */
[C---:B------:R-:W-:Y:S01]  /*1da70*/  ISETP.LT.AND P5, PT, R227.reuse, UR4, !P0 ;  /* 0x00000004e3007c0c */ /* 0x040fe2000c7a1270 */
[----:B------:R-:W-:Y:S01]  /*1da80*/  @P4 STG.E.U16 desc[UR6][R8.64], R6 ;  /* 0x0000000608004986 */ /* 0x000fe2000c101506 */
[----:B------:R-:W-:Y:S01]  /*1da90*/  ISETP.LT.AND P4, PT, R227, UR5, !P1 ;  /* 0x00000005e3007c0c */ /* 0x000fe2000cf81270 */
[----:B------:R-:W-:Y:S01]  /*1daa0*/  ULDC UR5, c[0x0][0x228] ;  /* 0x00008a0000057ab9 */ /* 0x000fe20000000800 */
[----:B------:R-:W-:Y:S01]  /*1dab0*/  ULDC UR4, c[0x0][0x228] ;  /* 0x00008a0000047ab9 */ /* 0x000fe20000000800 */
[----:B------:R-:W3:Y:S01]  /*1dac0*/  LDL.LU R227, [R1+0xc08] ;  /* 0x000c080001e37983 */ /* 0x000ee20000300800 */
[----:B0-----:R-:W-:Y:S01]  /*1dad0*/  PRMT R5, R6, 0x7632, R5 ;  /* 0x0000763206057816 */ /* 0x001fe20000000005 */
[----:B------:R-:W-:-:S05]  /*1dae0*/  IMAD.WIDE R10, R15, 0x2, R242 ;  /* 0x000000020f0a7825 */ /* 0x000fca00078e02f2 */
[----:B------:R0:W-:Y:S01]  /*1daf0*/  @P2 STG.E.U16 desc[UR6][R10.64], R5 ;  /* 0x000000050a002986 */ /* 0x0001e2000c101506 */
[C---:B------:R-:W-:Y:S01]  /*1db00*/  ISETP.LT.AND P2, PT, R223.reuse, UR5, !P1 ;  /* 0x00000005df007c0c */ /* 0x040fe2000cf41270 */
[----:B------:R-:W-:Y:S02]  /*1db10*/  ULDC UR5, c[0x0][0x228] ;  /* 0x00008a0000057ab9 */ /* 0x000fe40000000800 */
[----:B--2---:R1:W-:Y:S01]  /*1db20*/  @P6 STG.E.U16 desc[UR6][R12.64], R219 ;  /* 0x000000db0c006986 */ /* 0x0043e2000c101506 */
[----:B------:R-:W-:Y:S01]  /*1db30*/  ISETP.LT.AND P6, PT, R223, UR4, !P0 ;  /* 0x00000004df007c0c */ /* 0x000fe2000c7c1270 */
[----:B------:R-:W-:Y:S02]  /*1db40*/  ULDC UR4, c[0x0][0x248] ;  /* 0x0000920000047ab9 */ /* 0x000fe40000000800 */
[----:B------:R-:W2:Y:S01]  /*1db50*/  LDL.LU R223, [R1+0xc04] ;  /* 0x000c040001df7983 */ /* 0x000ea20000300800 */
[C---:B------:R-:W-:Y:S02]  /*1db60*/  ISETP.LT.AND P0, PT, R252.reuse, UR5, !P0 ;  /* 0x00000005fc007c0c */ /* 0x040fe4000c701270 */
[----:B------:R-:W-:Y:S01]  /*1db70*/  ISETP.LT.AND P3, PT, R239, UR8, !P1 ;  /* 0x00000008ef007c0c */ /* 0x000fe2000cf61270 */
[----:B------:R-:W-:Y:S01]  /*1db80*/  ULDC UR8, c[0x0][0x228] ;  /* 0x00008a0000087ab9 */ /* 0x000fe20000000800 */
[C---:B------:R-:W-:Y:S01]  /*1db90*/  VIADD R15, R17.reuse, UR4 ;  /* 0x00000004110f7c36 */ /* 0x040fe20008000000 */
[----:B------:R-:W-:Y:S01]  /*1dba0*/  ISETP.LT.AND P1, PT, R252, UR8, !P1 ;  /* 0x00000008fc007c0c */ /* 0x000fe2000cf21270 */
[----:B0-----:R-:W-:Y:S01]  /*1dbb0*/  IMAD.WIDE R4, R17, 0x2, R236 ;  /* 0x0000000211047825 */ /* 0x001fe200078e02ec */
[----:B-1----:R-:W-:-:S03]  /*1dbc0*/  PRMT R219, R219, 0x7632, R219 ;  /* 0x00007632dbdb7816 */ /* 0x002fc600000000db */
[----:B------:R-:W-:-:S04]  /*1dbd0*/  IMAD.WIDE R8, R17, 0x2, R240 ;  /* 0x0000000211087825 */ /* 0x000fc800078e02f0 */
[----:B------:R-:W-:Y:S01]  /*1dbe0*/  IMAD.WIDE R10, R17, 0x2, R242 ;  /* 0x00000002110a7825 */ /* 0x000fe200078e02f2 */
[----:B------:R0:W-:Y:S03]  /*1dbf0*/  @P5 STG.E.U16 desc[UR6][R4.64], R219 ;  /* 0x000000db04005986 */ /* 0x0001e6000c101506 */
[----:B------:R-:W-:-:S04]  /*1dc00*/  IMAD.WIDE R2, R15, 0x2, R2 ;  /* 0x000000020f027825 */ /* 0x000fc800078e0202 */
[----:B------:R-:W-:-:S04]  /*1dc10*/  IMAD.WIDE R236, R15, 0x2, R236 ;  /* 0x000000020fec7825 */ /* 0x000fc800078e02ec */
[----:B------:R-:W-:-:S04]  /*1dc20*/  IMAD.WIDE R240, R15, 0x2, R240 ;  /* 0x000000020ff07825 */ /* 0x000fc800078e02f0 */
[----:B------:R-:W-:Y:S01]  /*1dc30*/  IMAD.WIDE R242, R15, 0x2, R242 ;  /* 0x000000020ff27825 */ /* 0x000fe200078e02f2 */
[----:B---3--:R-:W-:Y:S02]  /*1dc40*/  PRMT R118, R227, 0x7632, R118 ;  /* 0x00007632e3767816 */ /* 0x008fe40000000076 */
[----:B--2---:R-:W-:Y:S01]  /*1dc50*/  PRMT R0, R223, 0x7632, R0 ;  /* 0x00007632df007816 */ /* 0x004fe20000000000 */
[----:B------:R0:W-:Y:S04]  /*1dc60*/  @P6 STG.E.U16 desc[UR6][R8.64], R223 ;  /* 0x000000df08006986 */ /* 0x0001e8000c101506 */
[----:B------:R0:W-:Y:S04]  /*1dc70*/  @P0 STG.E.U16 desc[UR6][R10.64], R0 ;  /* 0x000000000a000986 */ /* 0x0001e8000c101506 */
[----:B------:R0:W-:Y:S04]  /*1dc80*/  @P3 STG.E.U16 desc[UR6][R2.64], R227 ;  /* 0x000000e302003986 */ /* 0x0001e8000c101506 */
[----:B------:R0:W-:Y:S04]  /*1dc90*/  @P4 STG.E.U16 desc[UR6][R236.64], R118 ;  /* 0x00000076ec004986 */ /* 0x0001e8000c101506 */
[----:B------:R0:W-:Y:S01]  /*1dca0*/  @P2 STG.E.U16 desc[UR6][R240.64], R7 ;  /* 0x00000007f0002986 */ /* 0x0001e2000c101506 */
[----:B------:R-:W-:Y:S05]  /*1dcb0*/  @!P1 EXIT ;  /* 0x000000000000994d */ /* 0x000fea0003800000 */
[----:B------:R-:W-:-:S05]  /*1dcc0*/  PRMT R121, R7, 0x7632, R121 ;  /* 0x0000763207797816 */ /* 0x000fca0000000079 */
[----:B------:R-:W-:Y:S01]  /*1dcd0*/  STG.E.U16 desc[UR6][R242.64], R121 ;  /* 0x00000079f2007986 */ /* 0x000fe2000c101506 */
[----:B------:R-:W-:Y:S05]  /*1dce0*/  EXIT ;  /* 0x000000000000794d */ /* 0x000fea0003800000 */
.L_x_2:
[----:B------:R-:W-:-:S00]  /*1dcf0*/  BRA `(.L_x_2) ;  /* 0xfffffffc00fc7947 */ /* 0x000fc0000383ffff */
[----:B------:R-:W-:-:S00]  /*1dd00*/  NOP ;  /* 0x0000000000007918 */ /* 0x000fc00000000000 */
[----:B------:R-:W-:-:S00]  /*1dd10*/  NOP ;  /* 0x0000000000007918 */ /* 0x000fc00000000000 */
[----:B------:R-:W-:-:S00]  /*1dd20*/  NOP ;  /* 0x0000000000007918 */ /* 0x000fc00000000000 */
[----:B------:R-:W-:-:S00]  /*1dd30*/  NOP ;  /* 0x0000000000007918 */ /* 0x000fc00000000000 */
[----:B------:R-:W-:-:S00]  /*1dd40*/  NOP ;  /* 0x0000000000007918 */ /* 0x000fc00000000000 */
[----:B------:R-:W-:-:S00]  /*1dd50*/  NOP ;  /* 0x0000000000007918 */ /* 0x000fc00000000000 */
[----:B------:R-:W-:-:S00]  /*1dd60*/  NOP ;  /* 0x0000000000007918 */ /* 0x000fc00000000000 */
[----:B------:R-:W-:-:S00]  /*1dd70*/  NOP ;  /* 0x0000000000007918 */ /* 0x000fc00000000000 */
.L_x_3:


//--------------------- .nv.shared.matmul_kernel  --------------------------
	.section	.nv.shared.matmul_kernel,"aw",@nobits
	.sectionflags	@""
	.align	16
	.zero		1024


//--------------------- .nv.shared.reserved.0     --------------------------
	.section	.nv.shared.reserved.0,"aw",@nobits
	.weak		__nv_reservedSMEM_offset_0_alias
	.size		__nv_reservedSMEM_offset_0_alias, 0, 0
	.other		__nv_reservedSMEM_offset_0_alias,@"STO_CUDA_RESERVED_SHARED STV_DEFAULT"
__nv_reservedSMEM_offset_0_alias:
	.zero		0


//--------------------- .nv.constant0.matmul_kernel --------------------------
	.section	.nv.constant0.matmul_kernel,"a",@progbits
	.sectionflags	@""
	.align	4
.nv.constant0.matmul_kernel:
	.zero		608


//--------------------- SYMBOLS --------------------------

	.type		.nv.reservedSmem.offset0,@object
	.size		.nv.reservedSmem.offset0,0x4
